//
// Generated by NVIDIA NVVM Compiler
//
// Compiler Build ID: CL-36424714
// Cuda compilation tools, release 13.0, V13.0.88
// Based on NVVM 20.0.0
//

.version 9.0
.target sm_100
.address_size 64

	// .globl	_Z16computeIoUKernelP13QuadrilateralS0_Pdii

.visible .entry _Z16computeIoUKernelP13QuadrilateralS0_Pdii(
	.param .u64 .ptr .align 1 _Z16computeIoUKernelP13QuadrilateralS0_Pdii_param_0,
	.param .u64 .ptr .align 1 _Z16computeIoUKernelP13QuadrilateralS0_Pdii_param_1,
	.param .u64 .ptr .align 1 _Z16computeIoUKernelP13QuadrilateralS0_Pdii_param_2,
	.param .u32 _Z16computeIoUKernelP13QuadrilateralS0_Pdii_param_3,
	.param .u32 _Z16computeIoUKernelP13QuadrilateralS0_Pdii_param_4
)
{
	.local .align 16 .b8 	__local_depot0[704];
	.reg .b64 	%SP;
	.reg .b64 	%SPL;
	.reg .pred 	%p<611>;
	.reg .b32 	%r<376>;
	.reg .b64 	%rd<155>;
	.reg .b64 	%fd<2177>;

	mov.u64 	%SPL, __local_depot0;
	ld.param.u64 	%rd22, [_Z16computeIoUKernelP13QuadrilateralS0_Pdii_param_0];
	ld.param.u64 	%rd23, [_Z16computeIoUKernelP13QuadrilateralS0_Pdii_param_1];
	ld.param.u32 	%r103, [_Z16computeIoUKernelP13QuadrilateralS0_Pdii_param_3];
	ld.param.u32 	%r104, [_Z16computeIoUKernelP13QuadrilateralS0_Pdii_param_4];
	mov.u32 	%r105, %ctaid.x;
	mov.u32 	%r106, %ntid.x;
	mov.u32 	%r107, %tid.x;
	mad.lo.s32 	%r1, %r105, %r106, %r107;
	mov.u32 	%r108, %ctaid.y;
	mov.u32 	%r109, %ntid.y;
	mov.u32 	%r110, %tid.y;
	mad.lo.s32 	%r111, %r108, %r109, %r110;
	setp.ge.s32 	%p44, %r1, %r103;
	setp.ge.s32 	%p45, %r111, %r104;
	or.pred  	%p46, %p44, %p45;
	@%p46 bra 	$L__BB0_359;
	cvta.to.global.u64 	%rd25, %rd22;
	cvta.to.global.u64 	%rd26, %rd23;
	mad.lo.s32 	%r3, %r104, %r1, %r111;
	mul.wide.s32 	%rd27, %r1, 64;
	add.s64 	%rd28, %rd25, %rd27;
	ld.global.f64 	%fd1, [%rd28];
	ld.global.f64 	%fd2, [%rd28+8];
	ld.global.f64 	%fd3, [%rd28+16];
	ld.global.f64 	%fd4, [%rd28+24];
	ld.global.f64 	%fd5, [%rd28+32];
	ld.global.f64 	%fd6, [%rd28+40];
	ld.global.f64 	%fd7, [%rd28+48];
	ld.global.f64 	%fd8, [%rd28+56];
	mul.wide.u32 	%rd29, %r111, 64;
	add.s64 	%rd30, %rd26, %rd29;
	ld.global.f64 	%fd9, [%rd30];
	ld.global.f64 	%fd10, [%rd30+8];
	ld.global.f64 	%fd11, [%rd30+16];
	ld.global.f64 	%fd12, [%rd30+24];
	ld.global.f64 	%fd13, [%rd30+32];
	ld.global.f64 	%fd14, [%rd30+40];
	ld.global.f64 	%fd15, [%rd30+48];
	ld.global.f64 	%fd16, [%rd30+56];
	add.u64 	%rd1, %SPL, 0;
	add.u64 	%rd2, %SPL, 64;
	add.u64 	%rd3, %SPL, 128;
	add.u64 	%rd4, %SPL, 192;
	add.u64 	%rd5, %SPL, 320;
	add.u64 	%rd6, %SPL, 448;
	st.local.f64 	[%rd2], %fd1;
	st.local.f64 	[%rd2+8], %fd2;
	st.local.f64 	[%rd2+16], %fd3;
	st.local.f64 	[%rd2+24], %fd4;
	st.local.f64 	[%rd2+32], %fd5;
	st.local.f64 	[%rd2+40], %fd6;
	st.local.f64 	[%rd2+48], %fd7;
	st.local.f64 	[%rd2+56], %fd8;
	st.local.f64 	[%rd3], %fd9;
	st.local.f64 	[%rd3+8], %fd10;
	st.local.f64 	[%rd3+16], %fd11;
	st.local.f64 	[%rd3+24], %fd12;
	st.local.f64 	[%rd3+32], %fd13;
	st.local.f64 	[%rd3+40], %fd14;
	st.local.f64 	[%rd3+48], %fd15;
	st.local.f64 	[%rd3+56], %fd16;
	add.f64 	%fd559, %fd1, 0d0000000000000000;
	add.f64 	%fd560, %fd2, 0d0000000000000000;
	add.f64 	%fd561, %fd559, %fd3;
	add.f64 	%fd562, %fd560, %fd4;
	add.f64 	%fd563, %fd561, %fd5;
	add.f64 	%fd564, %fd562, %fd6;
	add.f64 	%fd565, %fd563, %fd7;
	add.f64 	%fd566, %fd564, %fd8;
	mul.f64 	%fd17, %fd565, 0d3FD0000000000000;
	mul.f64 	%fd18, %fd566, 0d3FD0000000000000;
	sub.f64 	%fd19, %fd4, %fd18;
	sub.f64 	%fd20, %fd3, %fd17;
	abs.f64 	%fd21, %fd20;
	abs.f64 	%fd22, %fd19;
	setp.leu.f64 	%p47, %fd22, %fd21;
	setp.gt.f64 	%p48, %fd22, %fd21;
	selp.f64 	%fd23, %fd22, %fd21, %p48;
	selp.f64 	%fd567, %fd21, %fd22, %p48;
	div.rn.f64 	%fd568, %fd567, %fd23;
	mul.f64 	%fd569, %fd568, %fd568;
	fma.rn.f64 	%fd570, %fd569, 0dBEF53E1D2A25FF7E, 0d3F2D3B63DBB65B49;
	fma.rn.f64 	%fd571, %fd570, %fd569, 0dBF5312788DDE082E;
	fma.rn.f64 	%fd572, %fd571, %fd569, 0d3F6F9690C8249315;
	fma.rn.f64 	%fd573, %fd572, %fd569, 0dBF82CF5AABC7CF0D;
	fma.rn.f64 	%fd574, %fd573, %fd569, 0d3F9162B0B2A3BFDE;
	fma.rn.f64 	%fd575, %fd574, %fd569, 0dBF9A7256FEB6FC6B;
	fma.rn.f64 	%fd576, %fd575, %fd569, 0d3FA171560CE4A489;
	fma.rn.f64 	%fd577, %fd576, %fd569, 0dBFA4F44D841450E4;
	fma.rn.f64 	%fd578, %fd577, %fd569, 0d3FA7EE3D3F36BB95;
	fma.rn.f64 	%fd579, %fd578, %fd569, 0dBFAAD32AE04A9FD1;
	fma.rn.f64 	%fd580, %fd579, %fd569, 0d3FAE17813D66954F;
	fma.rn.f64 	%fd581, %fd580, %fd569, 0dBFB11089CA9A5BCD;
	fma.rn.f64 	%fd582, %fd581, %fd569, 0d3FB3B12B2DB51738;
	fma.rn.f64 	%fd583, %fd582, %fd569, 0dBFB745D022F8DC5C;
	fma.rn.f64 	%fd584, %fd583, %fd569, 0d3FBC71C709DFE927;
	fma.rn.f64 	%fd585, %fd584, %fd569, 0dBFC2492491FA1744;
	fma.rn.f64 	%fd586, %fd585, %fd569, 0d3FC99999999840D2;
	fma.rn.f64 	%fd587, %fd586, %fd569, 0dBFD555555555544C;
	mul.f64 	%fd588, %fd569, %fd587;
	fma.rn.f64 	%fd24, %fd588, %fd568, %fd568;
	@%p47 bra 	$L__BB0_3;
	{
	.reg .b32 %temp; 
	mov.b64 	{%temp, %r113}, %fd20;
	}
	setp.lt.s32 	%p50, %r113, 0;
	neg.f64 	%fd591, %fd24;
	selp.f64 	%fd592, %fd24, %fd591, %p50;
	add.f64 	%fd2084, %fd592, 0d3FF921FB54442D18;
	bra.uni 	$L__BB0_4;
$L__BB0_3:
	{
	.reg .b32 %temp; 
	mov.b64 	{%temp, %r112}, %fd20;
	}
	setp.lt.s32 	%p49, %r112, 0;
	mov.f64 	%fd589, 0d400921FB54442D18;
	sub.f64 	%fd590, %fd589, %fd24;
	selp.f64 	%fd2084, %fd590, %fd24, %p49;
$L__BB0_4:
	setp.neu.f64 	%p51, %fd23, 0d0000000000000000;
	@%p51 bra 	$L__BB0_6;
	{
	.reg .b32 %temp; 
	mov.b64 	{%temp, %r115}, %fd20;
	}
	setp.lt.s32 	%p54, %r115, 0;
	selp.f64 	%fd2085, 0d400921FB54442D18, 0d0000000000000000, %p54;
	bra.uni 	$L__BB0_7;
$L__BB0_6:
	setp.eq.f64 	%p52, %fd21, %fd22;
	{
	.reg .b32 %temp; 
	mov.b64 	{%temp, %r114}, %fd20;
	}
	setp.lt.s32 	%p53, %r114, 0;
	selp.f64 	%fd593, 0d4002D97C7F3321D2, 0d3FE921FB54442D18, %p53;
	selp.f64 	%fd2085, %fd593, %fd2084, %p52;
$L__BB0_7:
	add.rn.f64 	%fd594, %fd21, %fd22;
	setp.nan.f64 	%p55, %fd594, %fd594;
	copysign.f64 	%fd595, %fd19, %fd2085;
	selp.f64 	%fd31, %fd594, %fd595, %p55;
	sub.f64 	%fd32, %fd2, %fd18;
	sub.f64 	%fd33, %fd1, %fd17;
	abs.f64 	%fd34, %fd33;
	abs.f64 	%fd35, %fd32;
	setp.leu.f64 	%p56, %fd35, %fd34;
	setp.gt.f64 	%p57, %fd35, %fd34;
	selp.f64 	%fd36, %fd35, %fd34, %p57;
	selp.f64 	%fd596, %fd34, %fd35, %p57;
	div.rn.f64 	%fd597, %fd596, %fd36;
	mul.f64 	%fd598, %fd597, %fd597;
	fma.rn.f64 	%fd599, %fd598, 0dBEF53E1D2A25FF7E, 0d3F2D3B63DBB65B49;
	fma.rn.f64 	%fd600, %fd599, %fd598, 0dBF5312788DDE082E;
	fma.rn.f64 	%fd601, %fd600, %fd598, 0d3F6F9690C8249315;
	fma.rn.f64 	%fd602, %fd601, %fd598, 0dBF82CF5AABC7CF0D;
	fma.rn.f64 	%fd603, %fd602, %fd598, 0d3F9162B0B2A3BFDE;
	fma.rn.f64 	%fd604, %fd603, %fd598, 0dBF9A7256FEB6FC6B;
	fma.rn.f64 	%fd605, %fd604, %fd598, 0d3FA171560CE4A489;
	fma.rn.f64 	%fd606, %fd605, %fd598, 0dBFA4F44D841450E4;
	fma.rn.f64 	%fd607, %fd606, %fd598, 0d3FA7EE3D3F36BB95;
	fma.rn.f64 	%fd608, %fd607, %fd598, 0dBFAAD32AE04A9FD1;
	fma.rn.f64 	%fd609, %fd608, %fd598, 0d3FAE17813D66954F;
	fma.rn.f64 	%fd610, %fd609, %fd598, 0dBFB11089CA9A5BCD;
	fma.rn.f64 	%fd611, %fd610, %fd598, 0d3FB3B12B2DB51738;
	fma.rn.f64 	%fd612, %fd611, %fd598, 0dBFB745D022F8DC5C;
	fma.rn.f64 	%fd613, %fd612, %fd598, 0d3FBC71C709DFE927;
	fma.rn.f64 	%fd614, %fd613, %fd598, 0dBFC2492491FA1744;
	fma.rn.f64 	%fd615, %fd614, %fd598, 0d3FC99999999840D2;
	fma.rn.f64 	%fd616, %fd615, %fd598, 0dBFD555555555544C;
	mul.f64 	%fd617, %fd598, %fd616;
	fma.rn.f64 	%fd37, %fd617, %fd597, %fd597;
	@%p56 bra 	$L__BB0_9;
	{
	.reg .b32 %temp; 
	mov.b64 	{%temp, %r117}, %fd33;
	}
	setp.lt.s32 	%p59, %r117, 0;
	neg.f64 	%fd620, %fd37;
	selp.f64 	%fd621, %fd37, %fd620, %p59;
	add.f64 	%fd2086, %fd621, 0d3FF921FB54442D18;
	bra.uni 	$L__BB0_10;
$L__BB0_9:
	{
	.reg .b32 %temp; 
	mov.b64 	{%temp, %r116}, %fd33;
	}
	setp.lt.s32 	%p58, %r116, 0;
	mov.f64 	%fd618, 0d400921FB54442D18;
	sub.f64 	%fd619, %fd618, %fd37;
	selp.f64 	%fd2086, %fd619, %fd37, %p58;
$L__BB0_10:
	setp.neu.f64 	%p60, %fd36, 0d0000000000000000;
	@%p60 bra 	$L__BB0_12;
	{
	.reg .b32 %temp; 
	mov.b64 	{%temp, %r119}, %fd33;
	}
	setp.lt.s32 	%p63, %r119, 0;
	selp.f64 	%fd2087, 0d400921FB54442D18, 0d0000000000000000, %p63;
	bra.uni 	$L__BB0_13;
$L__BB0_12:
	setp.eq.f64 	%p61, %fd34, %fd35;
	{
	.reg .b32 %temp; 
	mov.b64 	{%temp, %r118}, %fd33;
	}
	setp.lt.s32 	%p62, %r118, 0;
	selp.f64 	%fd622, 0d4002D97C7F3321D2, 0d3FE921FB54442D18, %p62;
	selp.f64 	%fd2087, %fd622, %fd2086, %p61;
$L__BB0_13:
	add.rn.f64 	%fd623, %fd34, %fd35;
	setp.nan.f64 	%p64, %fd623, %fd623;
	copysign.f64 	%fd624, %fd32, %fd2087;
	selp.f64 	%fd44, %fd623, %fd624, %p64;
	setp.neu.f64 	%p65, %fd31, %fd44;
	@%p65 bra 	$L__BB0_15;
	mul.f64 	%fd625, %fd19, %fd19;
	fma.rn.f64 	%fd626, %fd20, %fd20, %fd625;
	mul.f64 	%fd627, %fd32, %fd32;
	fma.rn.f64 	%fd628, %fd33, %fd33, %fd627;
	setp.lt.f64 	%p594, %fd626, %fd628;
	bra.uni 	$L__BB0_16;
$L__BB0_15:
	setp.lt.f64 	%p594, %fd31, %fd44;
$L__BB0_16:
	selp.u64 	%rd7, 1, 0, %p594;
	sub.f64 	%fd45, %fd6, %fd18;
	sub.f64 	%fd46, %fd5, %fd17;
	abs.f64 	%fd47, %fd46;
	abs.f64 	%fd48, %fd45;
	setp.gt.f64 	%p66, %fd48, %fd47;
	selp.f64 	%fd49, %fd48, %fd47, %p66;
	selp.f64 	%fd629, %fd47, %fd48, %p66;
	div.rn.f64 	%fd630, %fd629, %fd49;
	mul.f64 	%fd631, %fd630, %fd630;
	fma.rn.f64 	%fd632, %fd631, 0dBEF53E1D2A25FF7E, 0d3F2D3B63DBB65B49;
	fma.rn.f64 	%fd633, %fd632, %fd631, 0dBF5312788DDE082E;
	fma.rn.f64 	%fd634, %fd633, %fd631, 0d3F6F9690C8249315;
	fma.rn.f64 	%fd635, %fd634, %fd631, 0dBF82CF5AABC7CF0D;
	fma.rn.f64 	%fd636, %fd635, %fd631, 0d3F9162B0B2A3BFDE;
	fma.rn.f64 	%fd637, %fd636, %fd631, 0dBF9A7256FEB6FC6B;
	fma.rn.f64 	%fd638, %fd637, %fd631, 0d3FA171560CE4A489;
	fma.rn.f64 	%fd639, %fd638, %fd631, 0dBFA4F44D841450E4;
	fma.rn.f64 	%fd640, %fd639, %fd631, 0d3FA7EE3D3F36BB95;
	fma.rn.f64 	%fd641, %fd640, %fd631, 0dBFAAD32AE04A9FD1;
	fma.rn.f64 	%fd642, %fd641, %fd631, 0d3FAE17813D66954F;
	fma.rn.f64 	%fd643, %fd642, %fd631, 0dBFB11089CA9A5BCD;
	fma.rn.f64 	%fd644, %fd643, %fd631, 0d3FB3B12B2DB51738;
	fma.rn.f64 	%fd645, %fd644, %fd631, 0dBFB745D022F8DC5C;
	fma.rn.f64 	%fd646, %fd645, %fd631, 0d3FBC71C709DFE927;
	fma.rn.f64 	%fd647, %fd646, %fd631, 0dBFC2492491FA1744;
	fma.rn.f64 	%fd648, %fd647, %fd631, 0d3FC99999999840D2;
	fma.rn.f64 	%fd649, %fd648, %fd631, 0dBFD555555555544C;
	mul.f64 	%fd650, %fd631, %fd649;
	fma.rn.f64 	%fd50, %fd650, %fd630, %fd630;
	@%p66 bra 	$L__BB0_18;
	{
	.reg .b32 %temp; 
	mov.b64 	{%temp, %r120}, %fd46;
	}
	setp.lt.s32 	%p67, %r120, 0;
	mov.f64 	%fd651, 0d400921FB54442D18;
	sub.f64 	%fd652, %fd651, %fd50;
	selp.f64 	%fd2088, %fd652, %fd50, %p67;
	bra.uni 	$L__BB0_19;
$L__BB0_18:
	{
	.reg .b32 %temp; 
	mov.b64 	{%temp, %r121}, %fd46;
	}
	setp.lt.s32 	%p68, %r121, 0;
	neg.f64 	%fd653, %fd50;
	selp.f64 	%fd654, %fd50, %fd653, %p68;
	add.f64 	%fd2088, %fd654, 0d3FF921FB54442D18;
$L__BB0_19:
	setp.eq.f64 	%p69, %fd49, 0d0000000000000000;
	@%p69 bra 	$L__BB0_21;
	setp.eq.f64 	%p70, %fd47, %fd48;
	{
	.reg .b32 %temp; 
	mov.b64 	{%temp, %r122}, %fd46;
	}
	setp.lt.s32 	%p71, %r122, 0;
	selp.f64 	%fd655, 0d4002D97C7F3321D2, 0d3FE921FB54442D18, %p71;
	selp.f64 	%fd2089, %fd655, %fd2088, %p70;
	bra.uni 	$L__BB0_22;
$L__BB0_21:
	{
	.reg .b32 %temp; 
	mov.b64 	{%temp, %r123}, %fd46;
	}
	setp.lt.s32 	%p72, %r123, 0;
	selp.f64 	%fd2089, 0d400921FB54442D18, 0d0000000000000000, %p72;
$L__BB0_22:
	add.rn.f64 	%fd656, %fd47, %fd48;
	shl.b64 	%rd37, %rd7, 4;
	add.s64 	%rd38, %rd2, %rd37;
	setp.nan.f64 	%p73, %fd656, %fd656;
	copysign.f64 	%fd657, %fd45, %fd2089;
	selp.f64 	%fd57, %fd656, %fd657, %p73;
	ld.local.f64 	%fd658, [%rd38+8];
	sub.f64 	%fd58, %fd658, %fd18;
	ld.local.f64 	%fd659, [%rd38];
	sub.f64 	%fd59, %fd659, %fd17;
	abs.f64 	%fd60, %fd59;
	abs.f64 	%fd61, %fd58;
	setp.gt.f64 	%p74, %fd61, %fd60;
	selp.f64 	%fd62, %fd61, %fd60, %p74;
	selp.f64 	%fd660, %fd60, %fd61, %p74;
	div.rn.f64 	%fd661, %fd660, %fd62;
	mul.f64 	%fd662, %fd661, %fd661;
	fma.rn.f64 	%fd663, %fd662, 0dBEF53E1D2A25FF7E, 0d3F2D3B63DBB65B49;
	fma.rn.f64 	%fd664, %fd663, %fd662, 0dBF5312788DDE082E;
	fma.rn.f64 	%fd665, %fd664, %fd662, 0d3F6F9690C8249315;
	fma.rn.f64 	%fd666, %fd665, %fd662, 0dBF82CF5AABC7CF0D;
	fma.rn.f64 	%fd667, %fd666, %fd662, 0d3F9162B0B2A3BFDE;
	fma.rn.f64 	%fd668, %fd667, %fd662, 0dBF9A7256FEB6FC6B;
	fma.rn.f64 	%fd669, %fd668, %fd662, 0d3FA171560CE4A489;
	fma.rn.f64 	%fd670, %fd669, %fd662, 0dBFA4F44D841450E4;
	fma.rn.f64 	%fd671, %fd670, %fd662, 0d3FA7EE3D3F36BB95;
	fma.rn.f64 	%fd672, %fd671, %fd662, 0dBFAAD32AE04A9FD1;
	fma.rn.f64 	%fd673, %fd672, %fd662, 0d3FAE17813D66954F;
	fma.rn.f64 	%fd674, %fd673, %fd662, 0dBFB11089CA9A5BCD;
	fma.rn.f64 	%fd675, %fd674, %fd662, 0d3FB3B12B2DB51738;
	fma.rn.f64 	%fd676, %fd675, %fd662, 0dBFB745D022F8DC5C;
	fma.rn.f64 	%fd677, %fd676, %fd662, 0d3FBC71C709DFE927;
	fma.rn.f64 	%fd678, %fd677, %fd662, 0dBFC2492491FA1744;
	fma.rn.f64 	%fd679, %fd678, %fd662, 0d3FC99999999840D2;
	fma.rn.f64 	%fd680, %fd679, %fd662, 0dBFD555555555544C;
	mul.f64 	%fd681, %fd662, %fd680;
	fma.rn.f64 	%fd63, %fd681, %fd661, %fd661;
	@%p74 bra 	$L__BB0_24;
	{
	.reg .b32 %temp; 
	mov.b64 	{%temp, %r124}, %fd59;
	}
	setp.lt.s32 	%p75, %r124, 0;
	mov.f64 	%fd682, 0d400921FB54442D18;
	sub.f64 	%fd683, %fd682, %fd63;
	selp.f64 	%fd2090, %fd683, %fd63, %p75;
	bra.uni 	$L__BB0_25;
$L__BB0_24:
	{
	.reg .b32 %temp; 
	mov.b64 	{%temp, %r125}, %fd59;
	}
	setp.lt.s32 	%p76, %r125, 0;
	neg.f64 	%fd684, %fd63;
	selp.f64 	%fd685, %fd63, %fd684, %p76;
	add.f64 	%fd2090, %fd685, 0d3FF921FB54442D18;
$L__BB0_25:
	setp.eq.f64 	%p77, %fd62, 0d0000000000000000;
	@%p77 bra 	$L__BB0_27;
	setp.eq.f64 	%p78, %fd60, %fd61;
	{
	.reg .b32 %temp; 
	mov.b64 	{%temp, %r126}, %fd59;
	}
	setp.lt.s32 	%p79, %r126, 0;
	selp.f64 	%fd686, 0d4002D97C7F3321D2, 0d3FE921FB54442D18, %p79;
	selp.f64 	%fd2091, %fd686, %fd2090, %p78;
	bra.uni 	$L__BB0_28;
$L__BB0_27:
	{
	.reg .b32 %temp; 
	mov.b64 	{%temp, %r127}, %fd59;
	}
	setp.lt.s32 	%p80, %r127, 0;
	selp.f64 	%fd2091, 0d400921FB54442D18, 0d0000000000000000, %p80;
$L__BB0_28:
	add.rn.f64 	%fd687, %fd60, %fd61;
	setp.nan.f64 	%p81, %fd687, %fd687;
	copysign.f64 	%fd688, %fd58, %fd2091;
	selp.f64 	%fd70, %fd687, %fd688, %p81;
	setp.eq.f64 	%p82, %fd57, %fd70;
	@%p82 bra 	$L__BB0_30;
	setp.lt.f64 	%p595, %fd57, %fd70;
	bra.uni 	$L__BB0_31;
$L__BB0_30:
	mul.f64 	%fd689, %fd45, %fd45;
	fma.rn.f64 	%fd690, %fd46, %fd46, %fd689;
	mul.f64 	%fd691, %fd58, %fd58;
	fma.rn.f64 	%fd692, %fd59, %fd59, %fd691;
	setp.lt.f64 	%p595, %fd690, %fd692;
$L__BB0_31:
	selp.b64 	%rd8, 2, %rd7, %p595;
	sub.f64 	%fd71, %fd8, %fd18;
	sub.f64 	%fd72, %fd7, %fd17;
	abs.f64 	%fd73, %fd72;
	abs.f64 	%fd74, %fd71;
	setp.gt.f64 	%p83, %fd74, %fd73;
	selp.f64 	%fd75, %fd74, %fd73, %p83;
	selp.f64 	%fd693, %fd73, %fd74, %p83;
	div.rn.f64 	%fd694, %fd693, %fd75;
	mul.f64 	%fd695, %fd694, %fd694;
	fma.rn.f64 	%fd696, %fd695, 0dBEF53E1D2A25FF7E, 0d3F2D3B63DBB65B49;
	fma.rn.f64 	%fd697, %fd696, %fd695, 0dBF5312788DDE082E;
	fma.rn.f64 	%fd698, %fd697, %fd695, 0d3F6F9690C8249315;
	fma.rn.f64 	%fd699, %fd698, %fd695, 0dBF82CF5AABC7CF0D;
	fma.rn.f64 	%fd700, %fd699, %fd695, 0d3F9162B0B2A3BFDE;
	fma.rn.f64 	%fd701, %fd700, %fd695, 0dBF9A7256FEB6FC6B;
	fma.rn.f64 	%fd702, %fd701, %fd695, 0d3FA171560CE4A489;
	fma.rn.f64 	%fd703, %fd702, %fd695, 0dBFA4F44D841450E4;
	fma.rn.f64 	%fd704, %fd703, %fd695, 0d3FA7EE3D3F36BB95;
	fma.rn.f64 	%fd705, %fd704, %fd695, 0dBFAAD32AE04A9FD1;
	fma.rn.f64 	%fd706, %fd705, %fd695, 0d3FAE17813D66954F;
	fma.rn.f64 	%fd707, %fd706, %fd695, 0dBFB11089CA9A5BCD;
	fma.rn.f64 	%fd708, %fd707, %fd695, 0d3FB3B12B2DB51738;
	fma.rn.f64 	%fd709, %fd708, %fd695, 0dBFB745D022F8DC5C;
	fma.rn.f64 	%fd710, %fd709, %fd695, 0d3FBC71C709DFE927;
	fma.rn.f64 	%fd711, %fd710, %fd695, 0dBFC2492491FA1744;
	fma.rn.f64 	%fd712, %fd711, %fd695, 0d3FC99999999840D2;
	fma.rn.f64 	%fd713, %fd712, %fd695, 0dBFD555555555544C;
	mul.f64 	%fd714, %fd695, %fd713;
	fma.rn.f64 	%fd76, %fd714, %fd694, %fd694;
	@%p83 bra 	$L__BB0_33;
	{
	.reg .b32 %temp; 
	mov.b64 	{%temp, %r128}, %fd72;
	}
	setp.lt.s32 	%p84, %r128, 0;
	mov.f64 	%fd715, 0d400921FB54442D18;
	sub.f64 	%fd716, %fd715, %fd76;
	selp.f64 	%fd2092, %fd716, %fd76, %p84;
	bra.uni 	$L__BB0_34;
$L__BB0_33:
	{
	.reg .b32 %temp; 
	mov.b64 	{%temp, %r129}, %fd72;
	}
	setp.lt.s32 	%p85, %r129, 0;
	neg.f64 	%fd717, %fd76;
	selp.f64 	%fd718, %fd76, %fd717, %p85;
	add.f64 	%fd2092, %fd718, 0d3FF921FB54442D18;
$L__BB0_34:
	setp.eq.f64 	%p86, %fd75, 0d0000000000000000;
	@%p86 bra 	$L__BB0_36;
	setp.eq.f64 	%p87, %fd73, %fd74;
	{
	.reg .b32 %temp; 
	mov.b64 	{%temp, %r130}, %fd72;
	}
	setp.lt.s32 	%p88, %r130, 0;
	selp.f64 	%fd719, 0d4002D97C7F3321D2, 0d3FE921FB54442D18, %p88;
	selp.f64 	%fd2093, %fd719, %fd2092, %p87;
	bra.uni 	$L__BB0_37;
$L__BB0_36:
	{
	.reg .b32 %temp; 
	mov.b64 	{%temp, %r131}, %fd72;
	}
	setp.lt.s32 	%p89, %r131, 0;
	selp.f64 	%fd2093, 0d400921FB54442D18, 0d0000000000000000, %p89;
$L__BB0_37:
	add.rn.f64 	%fd720, %fd73, %fd74;
	shl.b64 	%rd39, %rd8, 4;
	add.s64 	%rd40, %rd2, %rd39;
	setp.nan.f64 	%p90, %fd720, %fd720;
	copysign.f64 	%fd721, %fd71, %fd2093;
	selp.f64 	%fd83, %fd720, %fd721, %p90;
	ld.local.f64 	%fd722, [%rd40+8];
	sub.f64 	%fd84, %fd722, %fd18;
	ld.local.f64 	%fd723, [%rd40];
	sub.f64 	%fd85, %fd723, %fd17;
	abs.f64 	%fd86, %fd85;
	abs.f64 	%fd87, %fd84;
	setp.gt.f64 	%p91, %fd87, %fd86;
	selp.f64 	%fd88, %fd87, %fd86, %p91;
	selp.f64 	%fd724, %fd86, %fd87, %p91;
	div.rn.f64 	%fd725, %fd724, %fd88;
	mul.f64 	%fd726, %fd725, %fd725;
	fma.rn.f64 	%fd727, %fd726, 0dBEF53E1D2A25FF7E, 0d3F2D3B63DBB65B49;
	fma.rn.f64 	%fd728, %fd727, %fd726, 0dBF5312788DDE082E;
	fma.rn.f64 	%fd729, %fd728, %fd726, 0d3F6F9690C8249315;
	fma.rn.f64 	%fd730, %fd729, %fd726, 0dBF82CF5AABC7CF0D;
	fma.rn.f64 	%fd731, %fd730, %fd726, 0d3F9162B0B2A3BFDE;
	fma.rn.f64 	%fd732, %fd731, %fd726, 0dBF9A7256FEB6FC6B;
	fma.rn.f64 	%fd733, %fd732, %fd726, 0d3FA171560CE4A489;
	fma.rn.f64 	%fd734, %fd733, %fd726, 0dBFA4F44D841450E4;
	fma.rn.f64 	%fd735, %fd734, %fd726, 0d3FA7EE3D3F36BB95;
	fma.rn.f64 	%fd736, %fd735, %fd726, 0dBFAAD32AE04A9FD1;
	fma.rn.f64 	%fd737, %fd736, %fd726, 0d3FAE17813D66954F;
	fma.rn.f64 	%fd738, %fd737, %fd726, 0dBFB11089CA9A5BCD;
	fma.rn.f64 	%fd739, %fd738, %fd726, 0d3FB3B12B2DB51738;
	fma.rn.f64 	%fd740, %fd739, %fd726, 0dBFB745D022F8DC5C;
	fma.rn.f64 	%fd741, %fd740, %fd726, 0d3FBC71C709DFE927;
	fma.rn.f64 	%fd742, %fd741, %fd726, 0dBFC2492491FA1744;
	fma.rn.f64 	%fd743, %fd742, %fd726, 0d3FC99999999840D2;
	fma.rn.f64 	%fd744, %fd743, %fd726, 0dBFD555555555544C;
	mul.f64 	%fd745, %fd726, %fd744;
	fma.rn.f64 	%fd89, %fd745, %fd725, %fd725;
	@%p91 bra 	$L__BB0_39;
	{
	.reg .b32 %temp; 
	mov.b64 	{%temp, %r132}, %fd85;
	}
	setp.lt.s32 	%p92, %r132, 0;
	mov.f64 	%fd746, 0d400921FB54442D18;
	sub.f64 	%fd747, %fd746, %fd89;
	selp.f64 	%fd2094, %fd747, %fd89, %p92;
	bra.uni 	$L__BB0_40;
$L__BB0_39:
	{
	.reg .b32 %temp; 
	mov.b64 	{%temp, %r133}, %fd85;
	}
	setp.lt.s32 	%p93, %r133, 0;
	neg.f64 	%fd748, %fd89;
	selp.f64 	%fd749, %fd89, %fd748, %p93;
	add.f64 	%fd2094, %fd749, 0d3FF921FB54442D18;
$L__BB0_40:
	setp.eq.f64 	%p94, %fd88, 0d0000000000000000;
	@%p94 bra 	$L__BB0_42;
	setp.eq.f64 	%p95, %fd86, %fd87;
	{
	.reg .b32 %temp; 
	mov.b64 	{%temp, %r134}, %fd85;
	}
	setp.lt.s32 	%p96, %r134, 0;
	selp.f64 	%fd750, 0d4002D97C7F3321D2, 0d3FE921FB54442D18, %p96;
	selp.f64 	%fd2095, %fd750, %fd2094, %p95;
	bra.uni 	$L__BB0_43;
$L__BB0_42:
	{
	.reg .b32 %temp; 
	mov.b64 	{%temp, %r135}, %fd85;
	}
	setp.lt.s32 	%p97, %r135, 0;
	selp.f64 	%fd2095, 0d400921FB54442D18, 0d0000000000000000, %p97;
$L__BB0_43:
	add.rn.f64 	%fd751, %fd86, %fd87;
	setp.nan.f64 	%p98, %fd751, %fd751;
	copysign.f64 	%fd752, %fd84, %fd2095;
	selp.f64 	%fd96, %fd751, %fd752, %p98;
	setp.eq.f64 	%p99, %fd83, %fd96;
	@%p99 bra 	$L__BB0_45;
	setp.lt.f64 	%p596, %fd83, %fd96;
	bra.uni 	$L__BB0_46;
$L__BB0_45:
	mul.f64 	%fd753, %fd71, %fd71;
	fma.rn.f64 	%fd754, %fd72, %fd72, %fd753;
	mul.f64 	%fd755, %fd84, %fd84;
	fma.rn.f64 	%fd756, %fd85, %fd85, %fd755;
	setp.lt.f64 	%p596, %fd754, %fd756;
$L__BB0_46:
	selp.b64 	%rd41, 3, %rd8, %p596;
	shl.b64 	%rd42, %rd41, 4;
	add.s64 	%rd43, %rd2, %rd42;
	ld.local.f64 	%fd97, [%rd43];
	ld.local.f64 	%fd98, [%rd43+8];
	st.local.f64 	[%rd43], %fd1;
	st.local.f64 	[%rd43+8], %fd2;
	st.local.f64 	[%rd2], %fd97;
	st.local.f64 	[%rd2+8], %fd98;
	ld.local.f64 	%fd757, [%rd2+40];
	sub.f64 	%fd99, %fd757, %fd18;
	ld.local.f64 	%fd758, [%rd2+32];
	sub.f64 	%fd100, %fd758, %fd17;
	abs.f64 	%fd101, %fd100;
	abs.f64 	%fd102, %fd99;
	setp.gt.f64 	%p100, %fd102, %fd101;
	selp.f64 	%fd103, %fd102, %fd101, %p100;
	selp.f64 	%fd759, %fd101, %fd102, %p100;
	div.rn.f64 	%fd760, %fd759, %fd103;
	mul.f64 	%fd761, %fd760, %fd760;
	fma.rn.f64 	%fd762, %fd761, 0dBEF53E1D2A25FF7E, 0d3F2D3B63DBB65B49;
	fma.rn.f64 	%fd763, %fd762, %fd761, 0dBF5312788DDE082E;
	fma.rn.f64 	%fd764, %fd763, %fd761, 0d3F6F9690C8249315;
	fma.rn.f64 	%fd765, %fd764, %fd761, 0dBF82CF5AABC7CF0D;
	fma.rn.f64 	%fd766, %fd765, %fd761, 0d3F9162B0B2A3BFDE;
	fma.rn.f64 	%fd767, %fd766, %fd761, 0dBF9A7256FEB6FC6B;
	fma.rn.f64 	%fd768, %fd767, %fd761, 0d3FA171560CE4A489;
	fma.rn.f64 	%fd769, %fd768, %fd761, 0dBFA4F44D841450E4;
	fma.rn.f64 	%fd770, %fd769, %fd761, 0d3FA7EE3D3F36BB95;
	fma.rn.f64 	%fd771, %fd770, %fd761, 0dBFAAD32AE04A9FD1;
	fma.rn.f64 	%fd772, %fd771, %fd761, 0d3FAE17813D66954F;
	fma.rn.f64 	%fd773, %fd772, %fd761, 0dBFB11089CA9A5BCD;
	fma.rn.f64 	%fd774, %fd773, %fd761, 0d3FB3B12B2DB51738;
	fma.rn.f64 	%fd775, %fd774, %fd761, 0dBFB745D022F8DC5C;
	fma.rn.f64 	%fd776, %fd775, %fd761, 0d3FBC71C709DFE927;
	fma.rn.f64 	%fd777, %fd776, %fd761, 0dBFC2492491FA1744;
	fma.rn.f64 	%fd778, %fd777, %fd761, 0d3FC99999999840D2;
	fma.rn.f64 	%fd779, %fd778, %fd761, 0dBFD555555555544C;
	mul.f64 	%fd780, %fd761, %fd779;
	fma.rn.f64 	%fd104, %fd780, %fd760, %fd760;
	@%p100 bra 	$L__BB0_48;
	{
	.reg .b32 %temp; 
	mov.b64 	{%temp, %r136}, %fd100;
	}
	setp.lt.s32 	%p101, %r136, 0;
	mov.f64 	%fd781, 0d400921FB54442D18;
	sub.f64 	%fd782, %fd781, %fd104;
	selp.f64 	%fd2096, %fd782, %fd104, %p101;
	bra.uni 	$L__BB0_49;
$L__BB0_48:
	{
	.reg .b32 %temp; 
	mov.b64 	{%temp, %r137}, %fd100;
	}
	setp.lt.s32 	%p102, %r137, 0;
	neg.f64 	%fd783, %fd104;
	selp.f64 	%fd784, %fd104, %fd783, %p102;
	add.f64 	%fd2096, %fd784, 0d3FF921FB54442D18;
$L__BB0_49:
	setp.eq.f64 	%p103, %fd103, 0d0000000000000000;
	@%p103 bra 	$L__BB0_51;
	setp.eq.f64 	%p104, %fd101, %fd102;
	{
	.reg .b32 %temp; 
	mov.b64 	{%temp, %r138}, %fd100;
	}
	setp.lt.s32 	%p105, %r138, 0;
	selp.f64 	%fd785, 0d4002D97C7F3321D2, 0d3FE921FB54442D18, %p105;
	selp.f64 	%fd2097, %fd785, %fd2096, %p104;
	bra.uni 	$L__BB0_52;
$L__BB0_51:
	{
	.reg .b32 %temp; 
	mov.b64 	{%temp, %r139}, %fd100;
	}
	setp.lt.s32 	%p106, %r139, 0;
	selp.f64 	%fd2097, 0d400921FB54442D18, 0d0000000000000000, %p106;
$L__BB0_52:
	add.rn.f64 	%fd786, %fd101, %fd102;
	setp.nan.f64 	%p107, %fd786, %fd786;
	copysign.f64 	%fd787, %fd99, %fd2097;
	selp.f64 	%fd111, %fd786, %fd787, %p107;
	ld.local.f64 	%fd112, [%rd2+24];
	sub.f64 	%fd113, %fd112, %fd18;
	ld.local.f64 	%fd114, [%rd2+16];
	sub.f64 	%fd115, %fd114, %fd17;
	abs.f64 	%fd116, %fd115;
	abs.f64 	%fd117, %fd113;
	setp.gt.f64 	%p108, %fd117, %fd116;
	selp.f64 	%fd118, %fd117, %fd116, %p108;
	selp.f64 	%fd788, %fd116, %fd117, %p108;
	div.rn.f64 	%fd789, %fd788, %fd118;
	mul.f64 	%fd790, %fd789, %fd789;
	fma.rn.f64 	%fd791, %fd790, 0dBEF53E1D2A25FF7E, 0d3F2D3B63DBB65B49;
	fma.rn.f64 	%fd792, %fd791, %fd790, 0dBF5312788DDE082E;
	fma.rn.f64 	%fd793, %fd792, %fd790, 0d3F6F9690C8249315;
	fma.rn.f64 	%fd794, %fd793, %fd790, 0dBF82CF5AABC7CF0D;
	fma.rn.f64 	%fd795, %fd794, %fd790, 0d3F9162B0B2A3BFDE;
	fma.rn.f64 	%fd796, %fd795, %fd790, 0dBF9A7256FEB6FC6B;
	fma.rn.f64 	%fd797, %fd796, %fd790, 0d3FA171560CE4A489;
	fma.rn.f64 	%fd798, %fd797, %fd790, 0dBFA4F44D841450E4;
	fma.rn.f64 	%fd799, %fd798, %fd790, 0d3FA7EE3D3F36BB95;
	fma.rn.f64 	%fd800, %fd799, %fd790, 0dBFAAD32AE04A9FD1;
	fma.rn.f64 	%fd801, %fd800, %fd790, 0d3FAE17813D66954F;
	fma.rn.f64 	%fd802, %fd801, %fd790, 0dBFB11089CA9A5BCD;
	fma.rn.f64 	%fd803, %fd802, %fd790, 0d3FB3B12B2DB51738;
	fma.rn.f64 	%fd804, %fd803, %fd790, 0dBFB745D022F8DC5C;
	fma.rn.f64 	%fd805, %fd804, %fd790, 0d3FBC71C709DFE927;
	fma.rn.f64 	%fd806, %fd805, %fd790, 0dBFC2492491FA1744;
	fma.rn.f64 	%fd807, %fd806, %fd790, 0d3FC99999999840D2;
	fma.rn.f64 	%fd808, %fd807, %fd790, 0dBFD555555555544C;
	mul.f64 	%fd809, %fd790, %fd808;
	fma.rn.f64 	%fd119, %fd809, %fd789, %fd789;
	@%p108 bra 	$L__BB0_54;
	{
	.reg .b32 %temp; 
	mov.b64 	{%temp, %r140}, %fd115;
	}
	setp.lt.s32 	%p109, %r140, 0;
	mov.f64 	%fd810, 0d400921FB54442D18;
	sub.f64 	%fd811, %fd810, %fd119;
	selp.f64 	%fd2098, %fd811, %fd119, %p109;
	bra.uni 	$L__BB0_55;
$L__BB0_54:
	{
	.reg .b32 %temp; 
	mov.b64 	{%temp, %r141}, %fd115;
	}
	setp.lt.s32 	%p110, %r141, 0;
	neg.f64 	%fd812, %fd119;
	selp.f64 	%fd813, %fd119, %fd812, %p110;
	add.f64 	%fd2098, %fd813, 0d3FF921FB54442D18;
$L__BB0_55:
	setp.eq.f64 	%p111, %fd118, 0d0000000000000000;
	@%p111 bra 	$L__BB0_57;
	setp.eq.f64 	%p112, %fd116, %fd117;
	{
	.reg .b32 %temp; 
	mov.b64 	{%temp, %r142}, %fd115;
	}
	setp.lt.s32 	%p113, %r142, 0;
	selp.f64 	%fd814, 0d4002D97C7F3321D2, 0d3FE921FB54442D18, %p113;
	selp.f64 	%fd2099, %fd814, %fd2098, %p112;
	bra.uni 	$L__BB0_58;
$L__BB0_57:
	{
	.reg .b32 %temp; 
	mov.b64 	{%temp, %r143}, %fd115;
	}
	setp.lt.s32 	%p114, %r143, 0;
	selp.f64 	%fd2099, 0d400921FB54442D18, 0d0000000000000000, %p114;
$L__BB0_58:
	add.rn.f64 	%fd815, %fd116, %fd117;
	setp.nan.f64 	%p115, %fd815, %fd815;
	copysign.f64 	%fd816, %fd113, %fd2099;
	selp.f64 	%fd126, %fd815, %fd816, %p115;
	setp.eq.f64 	%p116, %fd111, %fd126;
	@%p116 bra 	$L__BB0_60;
	setp.lt.f64 	%p597, %fd111, %fd126;
	bra.uni 	$L__BB0_61;
$L__BB0_60:
	mul.f64 	%fd817, %fd99, %fd99;
	fma.rn.f64 	%fd818, %fd100, %fd100, %fd817;
	mul.f64 	%fd819, %fd113, %fd113;
	fma.rn.f64 	%fd820, %fd115, %fd115, %fd819;
	setp.lt.f64 	%p597, %fd818, %fd820;
$L__BB0_61:
	ld.local.f64 	%fd821, [%rd2+56];
	sub.f64 	%fd127, %fd821, %fd18;
	ld.local.f64 	%fd822, [%rd2+48];
	sub.f64 	%fd128, %fd822, %fd17;
	abs.f64 	%fd129, %fd128;
	abs.f64 	%fd130, %fd127;
	setp.gt.f64 	%p117, %fd130, %fd129;
	selp.f64 	%fd131, %fd130, %fd129, %p117;
	selp.f64 	%fd823, %fd129, %fd130, %p117;
	div.rn.f64 	%fd824, %fd823, %fd131;
	mul.f64 	%fd825, %fd824, %fd824;
	fma.rn.f64 	%fd826, %fd825, 0dBEF53E1D2A25FF7E, 0d3F2D3B63DBB65B49;
	fma.rn.f64 	%fd827, %fd826, %fd825, 0dBF5312788DDE082E;
	fma.rn.f64 	%fd828, %fd827, %fd825, 0d3F6F9690C8249315;
	fma.rn.f64 	%fd829, %fd828, %fd825, 0dBF82CF5AABC7CF0D;
	fma.rn.f64 	%fd830, %fd829, %fd825, 0d3F9162B0B2A3BFDE;
	fma.rn.f64 	%fd831, %fd830, %fd825, 0dBF9A7256FEB6FC6B;
	fma.rn.f64 	%fd832, %fd831, %fd825, 0d3FA171560CE4A489;
	fma.rn.f64 	%fd833, %fd832, %fd825, 0dBFA4F44D841450E4;
	fma.rn.f64 	%fd834, %fd833, %fd825, 0d3FA7EE3D3F36BB95;
	fma.rn.f64 	%fd835, %fd834, %fd825, 0dBFAAD32AE04A9FD1;
	fma.rn.f64 	%fd836, %fd835, %fd825, 0d3FAE17813D66954F;
	fma.rn.f64 	%fd837, %fd836, %fd825, 0dBFB11089CA9A5BCD;
	fma.rn.f64 	%fd838, %fd837, %fd825, 0d3FB3B12B2DB51738;
	fma.rn.f64 	%fd839, %fd838, %fd825, 0dBFB745D022F8DC5C;
	fma.rn.f64 	%fd840, %fd839, %fd825, 0d3FBC71C709DFE927;
	fma.rn.f64 	%fd841, %fd840, %fd825, 0dBFC2492491FA1744;
	fma.rn.f64 	%fd842, %fd841, %fd825, 0d3FC99999999840D2;
	fma.rn.f64 	%fd843, %fd842, %fd825, 0dBFD555555555544C;
	mul.f64 	%fd844, %fd825, %fd843;
	fma.rn.f64 	%fd132, %fd844, %fd824, %fd824;
	@%p117 bra 	$L__BB0_63;
	{
	.reg .b32 %temp; 
	mov.b64 	{%temp, %r144}, %fd128;
	}
	setp.lt.s32 	%p118, %r144, 0;
	mov.f64 	%fd845, 0d400921FB54442D18;
	sub.f64 	%fd846, %fd845, %fd132;
	selp.f64 	%fd2100, %fd846, %fd132, %p118;
	bra.uni 	$L__BB0_64;
$L__BB0_63:
	{
	.reg .b32 %temp; 
	mov.b64 	{%temp, %r145}, %fd128;
	}
	setp.lt.s32 	%p119, %r145, 0;
	neg.f64 	%fd847, %fd132;
	selp.f64 	%fd848, %fd132, %fd847, %p119;
	add.f64 	%fd2100, %fd848, 0d3FF921FB54442D18;
$L__BB0_64:
	setp.eq.f64 	%p120, %fd131, 0d0000000000000000;
	@%p120 bra 	$L__BB0_66;
	setp.eq.f64 	%p121, %fd129, %fd130;
	{
	.reg .b32 %temp; 
	mov.b64 	{%temp, %r146}, %fd128;
	}
	setp.lt.s32 	%p122, %r146, 0;
	selp.f64 	%fd849, 0d4002D97C7F3321D2, 0d3FE921FB54442D18, %p122;
	selp.f64 	%fd2101, %fd849, %fd2100, %p121;
	bra.uni 	$L__BB0_67;
$L__BB0_66:
	{
	.reg .b32 %temp; 
	mov.b64 	{%temp, %r147}, %fd128;
	}
	setp.lt.s32 	%p123, %r147, 0;
	selp.f64 	%fd2101, 0d400921FB54442D18, 0d0000000000000000, %p123;
$L__BB0_67:
	add.rn.f64 	%fd850, %fd129, %fd130;
	setp.nan.f64 	%p124, %fd850, %fd850;
	copysign.f64 	%fd851, %fd127, %fd2101;
	selp.f64 	%fd139, %fd850, %fd851, %p124;
	selp.b64 	%rd44, 40, 24, %p597;
	add.s64 	%rd45, %rd2, %rd44;
	ld.local.f64 	%fd852, [%rd45];
	sub.f64 	%fd140, %fd852, %fd18;
	selp.b64 	%rd46, 32, 16, %p597;
	add.s64 	%rd47, %rd2, %rd46;
	ld.local.f64 	%fd853, [%rd47];
	sub.f64 	%fd141, %fd853, %fd17;
	abs.f64 	%fd142, %fd141;
	abs.f64 	%fd143, %fd140;
	setp.gt.f64 	%p125, %fd143, %fd142;
	selp.f64 	%fd144, %fd143, %fd142, %p125;
	selp.f64 	%fd854, %fd142, %fd143, %p125;
	div.rn.f64 	%fd855, %fd854, %fd144;
	mul.f64 	%fd856, %fd855, %fd855;
	fma.rn.f64 	%fd857, %fd856, 0dBEF53E1D2A25FF7E, 0d3F2D3B63DBB65B49;
	fma.rn.f64 	%fd858, %fd857, %fd856, 0dBF5312788DDE082E;
	fma.rn.f64 	%fd859, %fd858, %fd856, 0d3F6F9690C8249315;
	fma.rn.f64 	%fd860, %fd859, %fd856, 0dBF82CF5AABC7CF0D;
	fma.rn.f64 	%fd861, %fd860, %fd856, 0d3F9162B0B2A3BFDE;
	fma.rn.f64 	%fd862, %fd861, %fd856, 0dBF9A7256FEB6FC6B;
	fma.rn.f64 	%fd863, %fd862, %fd856, 0d3FA171560CE4A489;
	fma.rn.f64 	%fd864, %fd863, %fd856, 0dBFA4F44D841450E4;
	fma.rn.f64 	%fd865, %fd864, %fd856, 0d3FA7EE3D3F36BB95;
	fma.rn.f64 	%fd866, %fd865, %fd856, 0dBFAAD32AE04A9FD1;
	fma.rn.f64 	%fd867, %fd866, %fd856, 0d3FAE17813D66954F;
	fma.rn.f64 	%fd868, %fd867, %fd856, 0dBFB11089CA9A5BCD;
	fma.rn.f64 	%fd869, %fd868, %fd856, 0d3FB3B12B2DB51738;
	fma.rn.f64 	%fd870, %fd869, %fd856, 0dBFB745D022F8DC5C;
	fma.rn.f64 	%fd871, %fd870, %fd856, 0d3FBC71C709DFE927;
	fma.rn.f64 	%fd872, %fd871, %fd856, 0dBFC2492491FA1744;
	fma.rn.f64 	%fd873, %fd872, %fd856, 0d3FC99999999840D2;
	fma.rn.f64 	%fd874, %fd873, %fd856, 0dBFD555555555544C;
	mul.f64 	%fd875, %fd856, %fd874;
	fma.rn.f64 	%fd145, %fd875, %fd855, %fd855;
	@%p125 bra 	$L__BB0_69;
	{
	.reg .b32 %temp; 
	mov.b64 	{%temp, %r148}, %fd141;
	}
	setp.lt.s32 	%p126, %r148, 0;
	mov.f64 	%fd876, 0d400921FB54442D18;
	sub.f64 	%fd877, %fd876, %fd145;
	selp.f64 	%fd2102, %fd877, %fd145, %p126;
	bra.uni 	$L__BB0_70;
$L__BB0_69:
	{
	.reg .b32 %temp; 
	mov.b64 	{%temp, %r149}, %fd141;
	}
	setp.lt.s32 	%p127, %r149, 0;
	neg.f64 	%fd878, %fd145;
	selp.f64 	%fd879, %fd145, %fd878, %p127;
	add.f64 	%fd2102, %fd879, 0d3FF921FB54442D18;
$L__BB0_70:
	setp.eq.f64 	%p128, %fd144, 0d0000000000000000;
	@%p128 bra 	$L__BB0_72;
	setp.eq.f64 	%p129, %fd142, %fd143;
	{
	.reg .b32 %temp; 
	mov.b64 	{%temp, %r150}, %fd141;
	}
	setp.lt.s32 	%p130, %r150, 0;
	selp.f64 	%fd880, 0d4002D97C7F3321D2, 0d3FE921FB54442D18, %p130;
	selp.f64 	%fd2103, %fd880, %fd2102, %p129;
	bra.uni 	$L__BB0_73;
$L__BB0_72:
	{
	.reg .b32 %temp; 
	mov.b64 	{%temp, %r151}, %fd141;
	}
	setp.lt.s32 	%p131, %r151, 0;
	selp.f64 	%fd2103, 0d400921FB54442D18, 0d0000000000000000, %p131;
$L__BB0_73:
	add.rn.f64 	%fd881, %fd142, %fd143;
	setp.nan.f64 	%p132, %fd881, %fd881;
	copysign.f64 	%fd882, %fd140, %fd2103;
	selp.f64 	%fd152, %fd881, %fd882, %p132;
	setp.eq.f64 	%p133, %fd139, %fd152;
	@%p133 bra 	$L__BB0_75;
	setp.lt.f64 	%p598, %fd139, %fd152;
	bra.uni 	$L__BB0_76;
$L__BB0_75:
	mul.f64 	%fd883, %fd127, %fd127;
	fma.rn.f64 	%fd884, %fd128, %fd128, %fd883;
	mul.f64 	%fd885, %fd140, %fd140;
	fma.rn.f64 	%fd886, %fd141, %fd141, %fd885;
	setp.lt.f64 	%p598, %fd884, %fd886;
$L__BB0_76:
	selp.b64 	%rd48, 2, 1, %p597;
	selp.b64 	%rd49, 3, %rd48, %p598;
	shl.b64 	%rd50, %rd49, 4;
	add.s64 	%rd51, %rd2, %rd50;
	ld.local.f64 	%fd153, [%rd51];
	ld.local.f64 	%fd154, [%rd51+8];
	st.local.f64 	[%rd51], %fd114;
	st.local.f64 	[%rd51+8], %fd112;
	st.local.f64 	[%rd2+16], %fd153;
	st.local.f64 	[%rd2+24], %fd154;
	ld.local.f64 	%fd887, [%rd2+56];
	sub.f64 	%fd155, %fd887, %fd18;
	ld.local.f64 	%fd888, [%rd2+48];
	sub.f64 	%fd156, %fd888, %fd17;
	abs.f64 	%fd157, %fd156;
	abs.f64 	%fd158, %fd155;
	setp.gt.f64 	%p134, %fd158, %fd157;
	selp.f64 	%fd159, %fd158, %fd157, %p134;
	selp.f64 	%fd889, %fd157, %fd158, %p134;
	div.rn.f64 	%fd890, %fd889, %fd159;
	mul.f64 	%fd891, %fd890, %fd890;
	fma.rn.f64 	%fd892, %fd891, 0dBEF53E1D2A25FF7E, 0d3F2D3B63DBB65B49;
	fma.rn.f64 	%fd893, %fd892, %fd891, 0dBF5312788DDE082E;
	fma.rn.f64 	%fd894, %fd893, %fd891, 0d3F6F9690C8249315;
	fma.rn.f64 	%fd895, %fd894, %fd891, 0dBF82CF5AABC7CF0D;
	fma.rn.f64 	%fd896, %fd895, %fd891, 0d3F9162B0B2A3BFDE;
	fma.rn.f64 	%fd897, %fd896, %fd891, 0dBF9A7256FEB6FC6B;
	fma.rn.f64 	%fd898, %fd897, %fd891, 0d3FA171560CE4A489;
	fma.rn.f64 	%fd899, %fd898, %fd891, 0dBFA4F44D841450E4;
	fma.rn.f64 	%fd900, %fd899, %fd891, 0d3FA7EE3D3F36BB95;
	fma.rn.f64 	%fd901, %fd900, %fd891, 0dBFAAD32AE04A9FD1;
	fma.rn.f64 	%fd902, %fd901, %fd891, 0d3FAE17813D66954F;
	fma.rn.f64 	%fd903, %fd902, %fd891, 0dBFB11089CA9A5BCD;
	fma.rn.f64 	%fd904, %fd903, %fd891, 0d3FB3B12B2DB51738;
	fma.rn.f64 	%fd905, %fd904, %fd891, 0dBFB745D022F8DC5C;
	fma.rn.f64 	%fd906, %fd905, %fd891, 0d3FBC71C709DFE927;
	fma.rn.f64 	%fd907, %fd906, %fd891, 0dBFC2492491FA1744;
	fma.rn.f64 	%fd908, %fd907, %fd891, 0d3FC99999999840D2;
	fma.rn.f64 	%fd909, %fd908, %fd891, 0dBFD555555555544C;
	mul.f64 	%fd910, %fd891, %fd909;
	fma.rn.f64 	%fd160, %fd910, %fd890, %fd890;
	@%p134 bra 	$L__BB0_78;
	{
	.reg .b32 %temp; 
	mov.b64 	{%temp, %r152}, %fd156;
	}
	setp.lt.s32 	%p135, %r152, 0;
	mov.f64 	%fd911, 0d400921FB54442D18;
	sub.f64 	%fd912, %fd911, %fd160;
	selp.f64 	%fd2104, %fd912, %fd160, %p135;
	bra.uni 	$L__BB0_79;
$L__BB0_78:
	{
	.reg .b32 %temp; 
	mov.b64 	{%temp, %r153}, %fd156;
	}
	setp.lt.s32 	%p136, %r153, 0;
	neg.f64 	%fd913, %fd160;
	selp.f64 	%fd914, %fd160, %fd913, %p136;
	add.f64 	%fd2104, %fd914, 0d3FF921FB54442D18;
$L__BB0_79:
	setp.eq.f64 	%p137, %fd159, 0d0000000000000000;
	@%p137 bra 	$L__BB0_81;
	setp.eq.f64 	%p138, %fd157, %fd158;
	{
	.reg .b32 %temp; 
	mov.b64 	{%temp, %r154}, %fd156;
	}
	setp.lt.s32 	%p139, %r154, 0;
	selp.f64 	%fd915, 0d4002D97C7F3321D2, 0d3FE921FB54442D18, %p139;
	selp.f64 	%fd2105, %fd915, %fd2104, %p138;
	bra.uni 	$L__BB0_82;
$L__BB0_81:
	{
	.reg .b32 %temp; 
	mov.b64 	{%temp, %r155}, %fd156;
	}
	setp.lt.s32 	%p140, %r155, 0;
	selp.f64 	%fd2105, 0d400921FB54442D18, 0d0000000000000000, %p140;
$L__BB0_82:
	add.rn.f64 	%fd916, %fd157, %fd158;
	setp.nan.f64 	%p141, %fd916, %fd916;
	copysign.f64 	%fd917, %fd155, %fd2105;
	selp.f64 	%fd167, %fd916, %fd917, %p141;
	ld.local.f64 	%fd168, [%rd2+40];
	sub.f64 	%fd169, %fd168, %fd18;
	ld.local.f64 	%fd170, [%rd2+32];
	sub.f64 	%fd171, %fd170, %fd17;
	abs.f64 	%fd172, %fd171;
	abs.f64 	%fd173, %fd169;
	setp.gt.f64 	%p142, %fd173, %fd172;
	selp.f64 	%fd174, %fd173, %fd172, %p142;
	selp.f64 	%fd918, %fd172, %fd173, %p142;
	div.rn.f64 	%fd919, %fd918, %fd174;
	mul.f64 	%fd920, %fd919, %fd919;
	fma.rn.f64 	%fd921, %fd920, 0dBEF53E1D2A25FF7E, 0d3F2D3B63DBB65B49;
	fma.rn.f64 	%fd922, %fd921, %fd920, 0dBF5312788DDE082E;
	fma.rn.f64 	%fd923, %fd922, %fd920, 0d3F6F9690C8249315;
	fma.rn.f64 	%fd924, %fd923, %fd920, 0dBF82CF5AABC7CF0D;
	fma.rn.f64 	%fd925, %fd924, %fd920, 0d3F9162B0B2A3BFDE;
	fma.rn.f64 	%fd926, %fd925, %fd920, 0dBF9A7256FEB6FC6B;
	fma.rn.f64 	%fd927, %fd926, %fd920, 0d3FA171560CE4A489;
	fma.rn.f64 	%fd928, %fd927, %fd920, 0dBFA4F44D841450E4;
	fma.rn.f64 	%fd929, %fd928, %fd920, 0d3FA7EE3D3F36BB95;
	fma.rn.f64 	%fd930, %fd929, %fd920, 0dBFAAD32AE04A9FD1;
	fma.rn.f64 	%fd931, %fd930, %fd920, 0d3FAE17813D66954F;
	fma.rn.f64 	%fd932, %fd931, %fd920, 0dBFB11089CA9A5BCD;
	fma.rn.f64 	%fd933, %fd932, %fd920, 0d3FB3B12B2DB51738;
	fma.rn.f64 	%fd934, %fd933, %fd920, 0dBFB745D022F8DC5C;
	fma.rn.f64 	%fd935, %fd934, %fd920, 0d3FBC71C709DFE927;
	fma.rn.f64 	%fd936, %fd935, %fd920, 0dBFC2492491FA1744;
	fma.rn.f64 	%fd937, %fd936, %fd920, 0d3FC99999999840D2;
	fma.rn.f64 	%fd938, %fd937, %fd920, 0dBFD555555555544C;
	mul.f64 	%fd939, %fd920, %fd938;
	fma.rn.f64 	%fd175, %fd939, %fd919, %fd919;
	@%p142 bra 	$L__BB0_84;
	{
	.reg .b32 %temp; 
	mov.b64 	{%temp, %r156}, %fd171;
	}
	setp.lt.s32 	%p143, %r156, 0;
	mov.f64 	%fd940, 0d400921FB54442D18;
	sub.f64 	%fd941, %fd940, %fd175;
	selp.f64 	%fd2106, %fd941, %fd175, %p143;
	bra.uni 	$L__BB0_85;
$L__BB0_84:
	{
	.reg .b32 %temp; 
	mov.b64 	{%temp, %r157}, %fd171;
	}
	setp.lt.s32 	%p144, %r157, 0;
	neg.f64 	%fd942, %fd175;
	selp.f64 	%fd943, %fd175, %fd942, %p144;
	add.f64 	%fd2106, %fd943, 0d3FF921FB54442D18;
$L__BB0_85:
	setp.eq.f64 	%p145, %fd174, 0d0000000000000000;
	@%p145 bra 	$L__BB0_87;
	setp.eq.f64 	%p146, %fd172, %fd173;
	{
	.reg .b32 %temp; 
	mov.b64 	{%temp, %r158}, %fd171;
	}
	setp.lt.s32 	%p147, %r158, 0;
	selp.f64 	%fd944, 0d4002D97C7F3321D2, 0d3FE921FB54442D18, %p147;
	selp.f64 	%fd2107, %fd944, %fd2106, %p146;
	bra.uni 	$L__BB0_88;
$L__BB0_87:
	{
	.reg .b32 %temp; 
	mov.b64 	{%temp, %r159}, %fd171;
	}
	setp.lt.s32 	%p148, %r159, 0;
	selp.f64 	%fd2107, 0d400921FB54442D18, 0d0000000000000000, %p148;
$L__BB0_88:
	add.rn.f64 	%fd945, %fd172, %fd173;
	setp.nan.f64 	%p149, %fd945, %fd945;
	copysign.f64 	%fd946, %fd169, %fd2107;
	selp.f64 	%fd182, %fd945, %fd946, %p149;
	setp.eq.f64 	%p150, %fd167, %fd182;
	@%p150 bra 	$L__BB0_90;
	setp.lt.f64 	%p599, %fd167, %fd182;
	bra.uni 	$L__BB0_91;
$L__BB0_90:
	mul.f64 	%fd947, %fd155, %fd155;
	fma.rn.f64 	%fd948, %fd156, %fd156, %fd947;
	mul.f64 	%fd949, %fd169, %fd169;
	fma.rn.f64 	%fd950, %fd171, %fd171, %fd949;
	setp.lt.f64 	%p599, %fd948, %fd950;
$L__BB0_91:
	selp.b64 	%rd52, 48, 32, %p599;
	add.s64 	%rd53, %rd2, %rd52;
	ld.local.f64 	%fd183, [%rd53];
	selp.b64 	%rd54, 56, 40, %p599;
	add.s64 	%rd55, %rd2, %rd54;
	ld.local.f64 	%fd184, [%rd55];
	st.local.f64 	[%rd53], %fd170;
	st.local.f64 	[%rd55], %fd168;
	st.local.f64 	[%rd2+32], %fd183;
	st.local.f64 	[%rd2+40], %fd184;
	add.f64 	%fd951, %fd9, 0d0000000000000000;
	add.f64 	%fd952, %fd10, 0d0000000000000000;
	add.f64 	%fd953, %fd951, %fd11;
	add.f64 	%fd954, %fd952, %fd12;
	add.f64 	%fd955, %fd953, %fd13;
	add.f64 	%fd956, %fd954, %fd14;
	add.f64 	%fd957, %fd955, %fd15;
	add.f64 	%fd958, %fd956, %fd16;
	mul.f64 	%fd185, %fd957, 0d3FD0000000000000;
	mul.f64 	%fd186, %fd958, 0d3FD0000000000000;
	sub.f64 	%fd187, %fd12, %fd186;
	sub.f64 	%fd188, %fd11, %fd185;
	abs.f64 	%fd189, %fd188;
	abs.f64 	%fd190, %fd187;
	setp.leu.f64 	%p151, %fd190, %fd189;
	setp.gt.f64 	%p152, %fd190, %fd189;
	selp.f64 	%fd191, %fd190, %fd189, %p152;
	selp.f64 	%fd959, %fd189, %fd190, %p152;
	div.rn.f64 	%fd960, %fd959, %fd191;
	mul.f64 	%fd961, %fd960, %fd960;
	fma.rn.f64 	%fd962, %fd961, 0dBEF53E1D2A25FF7E, 0d3F2D3B63DBB65B49;
	fma.rn.f64 	%fd963, %fd962, %fd961, 0dBF5312788DDE082E;
	fma.rn.f64 	%fd964, %fd963, %fd961, 0d3F6F9690C8249315;
	fma.rn.f64 	%fd965, %fd964, %fd961, 0dBF82CF5AABC7CF0D;
	fma.rn.f64 	%fd966, %fd965, %fd961, 0d3F9162B0B2A3BFDE;
	fma.rn.f64 	%fd967, %fd966, %fd961, 0dBF9A7256FEB6FC6B;
	fma.rn.f64 	%fd968, %fd967, %fd961, 0d3FA171560CE4A489;
	fma.rn.f64 	%fd969, %fd968, %fd961, 0dBFA4F44D841450E4;
	fma.rn.f64 	%fd970, %fd969, %fd961, 0d3FA7EE3D3F36BB95;
	fma.rn.f64 	%fd971, %fd970, %fd961, 0dBFAAD32AE04A9FD1;
	fma.rn.f64 	%fd972, %fd971, %fd961, 0d3FAE17813D66954F;
	fma.rn.f64 	%fd973, %fd972, %fd961, 0dBFB11089CA9A5BCD;
	fma.rn.f64 	%fd974, %fd973, %fd961, 0d3FB3B12B2DB51738;
	fma.rn.f64 	%fd975, %fd974, %fd961, 0dBFB745D022F8DC5C;
	fma.rn.f64 	%fd976, %fd975, %fd961, 0d3FBC71C709DFE927;
	fma.rn.f64 	%fd977, %fd976, %fd961, 0dBFC2492491FA1744;
	fma.rn.f64 	%fd978, %fd977, %fd961, 0d3FC99999999840D2;
	fma.rn.f64 	%fd979, %fd978, %fd961, 0dBFD555555555544C;
	mul.f64 	%fd980, %fd961, %fd979;
	fma.rn.f64 	%fd192, %fd980, %fd960, %fd960;
	@%p151 bra 	$L__BB0_93;
	{
	.reg .b32 %temp; 
	mov.b64 	{%temp, %r161}, %fd188;
	}
	setp.lt.s32 	%p154, %r161, 0;
	neg.f64 	%fd983, %fd192;
	selp.f64 	%fd984, %fd192, %fd983, %p154;
	add.f64 	%fd2108, %fd984, 0d3FF921FB54442D18;
	bra.uni 	$L__BB0_94;
$L__BB0_93:
	{
	.reg .b32 %temp; 
	mov.b64 	{%temp, %r160}, %fd188;
	}
	setp.lt.s32 	%p153, %r160, 0;
	mov.f64 	%fd981, 0d400921FB54442D18;
	sub.f64 	%fd982, %fd981, %fd192;
	selp.f64 	%fd2108, %fd982, %fd192, %p153;
$L__BB0_94:
	setp.neu.f64 	%p155, %fd191, 0d0000000000000000;
	@%p155 bra 	$L__BB0_96;
	{
	.reg .b32 %temp; 
	mov.b64 	{%temp, %r163}, %fd188;
	}
	setp.lt.s32 	%p158, %r163, 0;
	selp.f64 	%fd2109, 0d400921FB54442D18, 0d0000000000000000, %p158;
	bra.uni 	$L__BB0_97;
$L__BB0_96:
	setp.eq.f64 	%p156, %fd189, %fd190;
	{
	.reg .b32 %temp; 
	mov.b64 	{%temp, %r162}, %fd188;
	}
	setp.lt.s32 	%p157, %r162, 0;
	selp.f64 	%fd985, 0d4002D97C7F3321D2, 0d3FE921FB54442D18, %p157;
	selp.f64 	%fd2109, %fd985, %fd2108, %p156;
$L__BB0_97:
	add.rn.f64 	%fd986, %fd189, %fd190;
	setp.nan.f64 	%p159, %fd986, %fd986;
	copysign.f64 	%fd987, %fd187, %fd2109;
	selp.f64 	%fd199, %fd986, %fd987, %p159;
	sub.f64 	%fd200, %fd10, %fd186;
	sub.f64 	%fd201, %fd9, %fd185;
	abs.f64 	%fd202, %fd201;
	abs.f64 	%fd203, %fd200;
	setp.leu.f64 	%p160, %fd203, %fd202;
	setp.gt.f64 	%p161, %fd203, %fd202;
	selp.f64 	%fd204, %fd203, %fd202, %p161;
	selp.f64 	%fd988, %fd202, %fd203, %p161;
	div.rn.f64 	%fd989, %fd988, %fd204;
	mul.f64 	%fd990, %fd989, %fd989;
	fma.rn.f64 	%fd991, %fd990, 0dBEF53E1D2A25FF7E, 0d3F2D3B63DBB65B49;
	fma.rn.f64 	%fd992, %fd991, %fd990, 0dBF5312788DDE082E;
	fma.rn.f64 	%fd993, %fd992, %fd990, 0d3F6F9690C8249315;
	fma.rn.f64 	%fd994, %fd993, %fd990, 0dBF82CF5AABC7CF0D;
	fma.rn.f64 	%fd995, %fd994, %fd990, 0d3F9162B0B2A3BFDE;
	fma.rn.f64 	%fd996, %fd995, %fd990, 0dBF9A7256FEB6FC6B;
	fma.rn.f64 	%fd997, %fd996, %fd990, 0d3FA171560CE4A489;
	fma.rn.f64 	%fd998, %fd997, %fd990, 0dBFA4F44D841450E4;
	fma.rn.f64 	%fd999, %fd998, %fd990, 0d3FA7EE3D3F36BB95;
	fma.rn.f64 	%fd1000, %fd999, %fd990, 0dBFAAD32AE04A9FD1;
	fma.rn.f64 	%fd1001, %fd1000, %fd990, 0d3FAE17813D66954F;
	fma.rn.f64 	%fd1002, %fd1001, %fd990, 0dBFB11089CA9A5BCD;
	fma.rn.f64 	%fd1003, %fd1002, %fd990, 0d3FB3B12B2DB51738;
	fma.rn.f64 	%fd1004, %fd1003, %fd990, 0dBFB745D022F8DC5C;
	fma.rn.f64 	%fd1005, %fd1004, %fd990, 0d3FBC71C709DFE927;
	fma.rn.f64 	%fd1006, %fd1005, %fd990, 0dBFC2492491FA1744;
	fma.rn.f64 	%fd1007, %fd1006, %fd990, 0d3FC99999999840D2;
	fma.rn.f64 	%fd1008, %fd1007, %fd990, 0dBFD555555555544C;
	mul.f64 	%fd1009, %fd990, %fd1008;
	fma.rn.f64 	%fd205, %fd1009, %fd989, %fd989;
	@%p160 bra 	$L__BB0_99;
	{
	.reg .b32 %temp; 
	mov.b64 	{%temp, %r165}, %fd201;
	}
	setp.lt.s32 	%p163, %r165, 0;
	neg.f64 	%fd1012, %fd205;
	selp.f64 	%fd1013, %fd205, %fd1012, %p163;
	add.f64 	%fd2110, %fd1013, 0d3FF921FB54442D18;
	bra.uni 	$L__BB0_100;
$L__BB0_99:
	{
	.reg .b32 %temp; 
	mov.b64 	{%temp, %r164}, %fd201;
	}
	setp.lt.s32 	%p162, %r164, 0;
	mov.f64 	%fd1010, 0d400921FB54442D18;
	sub.f64 	%fd1011, %fd1010, %fd205;
	selp.f64 	%fd2110, %fd1011, %fd205, %p162;
$L__BB0_100:
	setp.neu.f64 	%p164, %fd204, 0d0000000000000000;
	@%p164 bra 	$L__BB0_102;
	{
	.reg .b32 %temp; 
	mov.b64 	{%temp, %r167}, %fd201;
	}
	setp.lt.s32 	%p167, %r167, 0;
	selp.f64 	%fd2111, 0d400921FB54442D18, 0d0000000000000000, %p167;
	bra.uni 	$L__BB0_103;
$L__BB0_102:
	setp.eq.f64 	%p165, %fd202, %fd203;
	{
	.reg .b32 %temp; 
	mov.b64 	{%temp, %r166}, %fd201;
	}
	setp.lt.s32 	%p166, %r166, 0;
	selp.f64 	%fd1014, 0d4002D97C7F3321D2, 0d3FE921FB54442D18, %p166;
	selp.f64 	%fd2111, %fd1014, %fd2110, %p165;
$L__BB0_103:
	add.rn.f64 	%fd1015, %fd202, %fd203;
	setp.nan.f64 	%p168, %fd1015, %fd1015;
	copysign.f64 	%fd1016, %fd200, %fd2111;
	selp.f64 	%fd212, %fd1015, %fd1016, %p168;
	setp.neu.f64 	%p169, %fd199, %fd212;
	@%p169 bra 	$L__BB0_105;
	mul.f64 	%fd1017, %fd187, %fd187;
	fma.rn.f64 	%fd1018, %fd188, %fd188, %fd1017;
	mul.f64 	%fd1019, %fd200, %fd200;
	fma.rn.f64 	%fd1020, %fd201, %fd201, %fd1019;
	setp.lt.f64 	%p600, %fd1018, %fd1020;
	bra.uni 	$L__BB0_106;
$L__BB0_105:
	setp.lt.f64 	%p600, %fd199, %fd212;
$L__BB0_106:
	selp.u64 	%rd9, 1, 0, %p600;
	sub.f64 	%fd213, %fd14, %fd186;
	sub.f64 	%fd214, %fd13, %fd185;
	abs.f64 	%fd215, %fd214;
	abs.f64 	%fd216, %fd213;
	setp.gt.f64 	%p170, %fd216, %fd215;
	selp.f64 	%fd217, %fd216, %fd215, %p170;
	selp.f64 	%fd1021, %fd215, %fd216, %p170;
	div.rn.f64 	%fd1022, %fd1021, %fd217;
	mul.f64 	%fd1023, %fd1022, %fd1022;
	fma.rn.f64 	%fd1024, %fd1023, 0dBEF53E1D2A25FF7E, 0d3F2D3B63DBB65B49;
	fma.rn.f64 	%fd1025, %fd1024, %fd1023, 0dBF5312788DDE082E;
	fma.rn.f64 	%fd1026, %fd1025, %fd1023, 0d3F6F9690C8249315;
	fma.rn.f64 	%fd1027, %fd1026, %fd1023, 0dBF82CF5AABC7CF0D;
	fma.rn.f64 	%fd1028, %fd1027, %fd1023, 0d3F9162B0B2A3BFDE;
	fma.rn.f64 	%fd1029, %fd1028, %fd1023, 0dBF9A7256FEB6FC6B;
	fma.rn.f64 	%fd1030, %fd1029, %fd1023, 0d3FA171560CE4A489;
	fma.rn.f64 	%fd1031, %fd1030, %fd1023, 0dBFA4F44D841450E4;
	fma.rn.f64 	%fd1032, %fd1031, %fd1023, 0d3FA7EE3D3F36BB95;
	fma.rn.f64 	%fd1033, %fd1032, %fd1023, 0dBFAAD32AE04A9FD1;
	fma.rn.f64 	%fd1034, %fd1033, %fd1023, 0d3FAE17813D66954F;
	fma.rn.f64 	%fd1035, %fd1034, %fd1023, 0dBFB11089CA9A5BCD;
	fma.rn.f64 	%fd1036, %fd1035, %fd1023, 0d3FB3B12B2DB51738;
	fma.rn.f64 	%fd1037, %fd1036, %fd1023, 0dBFB745D022F8DC5C;
	fma.rn.f64 	%fd1038, %fd1037, %fd1023, 0d3FBC71C709DFE927;
	fma.rn.f64 	%fd1039, %fd1038, %fd1023, 0dBFC2492491FA1744;
	fma.rn.f64 	%fd1040, %fd1039, %fd1023, 0d3FC99999999840D2;
	fma.rn.f64 	%fd1041, %fd1040, %fd1023, 0dBFD555555555544C;
	mul.f64 	%fd1042, %fd1023, %fd1041;
	fma.rn.f64 	%fd218, %fd1042, %fd1022, %fd1022;
	@%p170 bra 	$L__BB0_108;
	{
	.reg .b32 %temp; 
	mov.b64 	{%temp, %r168}, %fd214;
	}
	setp.lt.s32 	%p171, %r168, 0;
	mov.f64 	%fd1043, 0d400921FB54442D18;
	sub.f64 	%fd1044, %fd1043, %fd218;
	selp.f64 	%fd2112, %fd1044, %fd218, %p171;
	bra.uni 	$L__BB0_109;
$L__BB0_108:
	{
	.reg .b32 %temp; 
	mov.b64 	{%temp, %r169}, %fd214;
	}
	setp.lt.s32 	%p172, %r169, 0;
	neg.f64 	%fd1045, %fd218;
	selp.f64 	%fd1046, %fd218, %fd1045, %p172;
	add.f64 	%fd2112, %fd1046, 0d3FF921FB54442D18;
$L__BB0_109:
	setp.eq.f64 	%p173, %fd217, 0d0000000000000000;
	@%p173 bra 	$L__BB0_111;
	setp.eq.f64 	%p174, %fd215, %fd216;
	{
	.reg .b32 %temp; 
	mov.b64 	{%temp, %r170}, %fd214;
	}
	setp.lt.s32 	%p175, %r170, 0;
	selp.f64 	%fd1047, 0d4002D97C7F3321D2, 0d3FE921FB54442D18, %p175;
	selp.f64 	%fd2113, %fd1047, %fd2112, %p174;
	bra.uni 	$L__BB0_112;
$L__BB0_111:
	{
	.reg .b32 %temp; 
	mov.b64 	{%temp, %r171}, %fd214;
	}
	setp.lt.s32 	%p176, %r171, 0;
	selp.f64 	%fd2113, 0d400921FB54442D18, 0d0000000000000000, %p176;
$L__BB0_112:
	add.rn.f64 	%fd1048, %fd215, %fd216;
	shl.b64 	%rd56, %rd9, 4;
	add.s64 	%rd57, %rd3, %rd56;
	setp.nan.f64 	%p177, %fd1048, %fd1048;
	copysign.f64 	%fd1049, %fd213, %fd2113;
	selp.f64 	%fd225, %fd1048, %fd1049, %p177;
	ld.local.f64 	%fd1050, [%rd57+8];
	sub.f64 	%fd226, %fd1050, %fd186;
	ld.local.f64 	%fd1051, [%rd57];
	sub.f64 	%fd227, %fd1051, %fd185;
	abs.f64 	%fd228, %fd227;
	abs.f64 	%fd229, %fd226;
	setp.gt.f64 	%p178, %fd229, %fd228;
	selp.f64 	%fd230, %fd229, %fd228, %p178;
	selp.f64 	%fd1052, %fd228, %fd229, %p178;
	div.rn.f64 	%fd1053, %fd1052, %fd230;
	mul.f64 	%fd1054, %fd1053, %fd1053;
	fma.rn.f64 	%fd1055, %fd1054, 0dBEF53E1D2A25FF7E, 0d3F2D3B63DBB65B49;
	fma.rn.f64 	%fd1056, %fd1055, %fd1054, 0dBF5312788DDE082E;
	fma.rn.f64 	%fd1057, %fd1056, %fd1054, 0d3F6F9690C8249315;
	fma.rn.f64 	%fd1058, %fd1057, %fd1054, 0dBF82CF5AABC7CF0D;
	fma.rn.f64 	%fd1059, %fd1058, %fd1054, 0d3F9162B0B2A3BFDE;
	fma.rn.f64 	%fd1060, %fd1059, %fd1054, 0dBF9A7256FEB6FC6B;
	fma.rn.f64 	%fd1061, %fd1060, %fd1054, 0d3FA171560CE4A489;
	fma.rn.f64 	%fd1062, %fd1061, %fd1054, 0dBFA4F44D841450E4;
	fma.rn.f64 	%fd1063, %fd1062, %fd1054, 0d3FA7EE3D3F36BB95;
	fma.rn.f64 	%fd1064, %fd1063, %fd1054, 0dBFAAD32AE04A9FD1;
	fma.rn.f64 	%fd1065, %fd1064, %fd1054, 0d3FAE17813D66954F;
	fma.rn.f64 	%fd1066, %fd1065, %fd1054, 0dBFB11089CA9A5BCD;
	fma.rn.f64 	%fd1067, %fd1066, %fd1054, 0d3FB3B12B2DB51738;
	fma.rn.f64 	%fd1068, %fd1067, %fd1054, 0dBFB745D022F8DC5C;
	fma.rn.f64 	%fd1069, %fd1068, %fd1054, 0d3FBC71C709DFE927;
	fma.rn.f64 	%fd1070, %fd1069, %fd1054, 0dBFC2492491FA1744;
	fma.rn.f64 	%fd1071, %fd1070, %fd1054, 0d3FC99999999840D2;
	fma.rn.f64 	%fd1072, %fd1071, %fd1054, 0dBFD555555555544C;
	mul.f64 	%fd1073, %fd1054, %fd1072;
	fma.rn.f64 	%fd231, %fd1073, %fd1053, %fd1053;
	@%p178 bra 	$L__BB0_114;
	{
	.reg .b32 %temp; 
	mov.b64 	{%temp, %r172}, %fd227;
	}
	setp.lt.s32 	%p179, %r172, 0;
	mov.f64 	%fd1074, 0d400921FB54442D18;
	sub.f64 	%fd1075, %fd1074, %fd231;
	selp.f64 	%fd2114, %fd1075, %fd231, %p179;
	bra.uni 	$L__BB0_115;
$L__BB0_114:
	{
	.reg .b32 %temp; 
	mov.b64 	{%temp, %r173}, %fd227;
	}
	setp.lt.s32 	%p180, %r173, 0;
	neg.f64 	%fd1076, %fd231;
	selp.f64 	%fd1077, %fd231, %fd1076, %p180;
	add.f64 	%fd2114, %fd1077, 0d3FF921FB54442D18;
$L__BB0_115:
	setp.eq.f64 	%p181, %fd230, 0d0000000000000000;
	@%p181 bra 	$L__BB0_117;
	setp.eq.f64 	%p182, %fd228, %fd229;
	{
	.reg .b32 %temp; 
	mov.b64 	{%temp, %r174}, %fd227;
	}
	setp.lt.s32 	%p183, %r174, 0;
	selp.f64 	%fd1078, 0d4002D97C7F3321D2, 0d3FE921FB54442D18, %p183;
	selp.f64 	%fd2115, %fd1078, %fd2114, %p182;
	bra.uni 	$L__BB0_118;
$L__BB0_117:
	{
	.reg .b32 %temp; 
	mov.b64 	{%temp, %r175}, %fd227;
	}
	setp.lt.s32 	%p184, %r175, 0;
	selp.f64 	%fd2115, 0d400921FB54442D18, 0d0000000000000000, %p184;
$L__BB0_118:
	add.rn.f64 	%fd1079, %fd228, %fd229;
	setp.nan.f64 	%p185, %fd1079, %fd1079;
	copysign.f64 	%fd1080, %fd226, %fd2115;
	selp.f64 	%fd238, %fd1079, %fd1080, %p185;
	setp.eq.f64 	%p186, %fd225, %fd238;
	@%p186 bra 	$L__BB0_120;
	setp.lt.f64 	%p601, %fd225, %fd238;
	bra.uni 	$L__BB0_121;
$L__BB0_120:
	mul.f64 	%fd1081, %fd213, %fd213;
	fma.rn.f64 	%fd1082, %fd214, %fd214, %fd1081;
	mul.f64 	%fd1083, %fd226, %fd226;
	fma.rn.f64 	%fd1084, %fd227, %fd227, %fd1083;
	setp.lt.f64 	%p601, %fd1082, %fd1084;
$L__BB0_121:
	selp.b64 	%rd10, 2, %rd9, %p601;
	sub.f64 	%fd239, %fd16, %fd186;
	sub.f64 	%fd240, %fd15, %fd185;
	abs.f64 	%fd241, %fd240;
	abs.f64 	%fd242, %fd239;
	setp.gt.f64 	%p187, %fd242, %fd241;
	selp.f64 	%fd243, %fd242, %fd241, %p187;
	selp.f64 	%fd1085, %fd241, %fd242, %p187;
	div.rn.f64 	%fd1086, %fd1085, %fd243;
	mul.f64 	%fd1087, %fd1086, %fd1086;
	fma.rn.f64 	%fd1088, %fd1087, 0dBEF53E1D2A25FF7E, 0d3F2D3B63DBB65B49;
	fma.rn.f64 	%fd1089, %fd1088, %fd1087, 0dBF5312788DDE082E;
	fma.rn.f64 	%fd1090, %fd1089, %fd1087, 0d3F6F9690C8249315;
	fma.rn.f64 	%fd1091, %fd1090, %fd1087, 0dBF82CF5AABC7CF0D;
	fma.rn.f64 	%fd1092, %fd1091, %fd1087, 0d3F9162B0B2A3BFDE;
	fma.rn.f64 	%fd1093, %fd1092, %fd1087, 0dBF9A7256FEB6FC6B;
	fma.rn.f64 	%fd1094, %fd1093, %fd1087, 0d3FA171560CE4A489;
	fma.rn.f64 	%fd1095, %fd1094, %fd1087, 0dBFA4F44D841450E4;
	fma.rn.f64 	%fd1096, %fd1095, %fd1087, 0d3FA7EE3D3F36BB95;
	fma.rn.f64 	%fd1097, %fd1096, %fd1087, 0dBFAAD32AE04A9FD1;
	fma.rn.f64 	%fd1098, %fd1097, %fd1087, 0d3FAE17813D66954F;
	fma.rn.f64 	%fd1099, %fd1098, %fd1087, 0dBFB11089CA9A5BCD;
	fma.rn.f64 	%fd1100, %fd1099, %fd1087, 0d3FB3B12B2DB51738;
	fma.rn.f64 	%fd1101, %fd1100, %fd1087, 0dBFB745D022F8DC5C;
	fma.rn.f64 	%fd1102, %fd1101, %fd1087, 0d3FBC71C709DFE927;
	fma.rn.f64 	%fd1103, %fd1102, %fd1087, 0dBFC2492491FA1744;
	fma.rn.f64 	%fd1104, %fd1103, %fd1087, 0d3FC99999999840D2;
	fma.rn.f64 	%fd1105, %fd1104, %fd1087, 0dBFD555555555544C;
	mul.f64 	%fd1106, %fd1087, %fd1105;
	fma.rn.f64 	%fd244, %fd1106, %fd1086, %fd1086;
	@%p187 bra 	$L__BB0_123;
	{
	.reg .b32 %temp; 
	mov.b64 	{%temp, %r176}, %fd240;
	}
	setp.lt.s32 	%p188, %r176, 0;
	mov.f64 	%fd1107, 0d400921FB54442D18;
	sub.f64 	%fd1108, %fd1107, %fd244;
	selp.f64 	%fd2116, %fd1108, %fd244, %p188;
	bra.uni 	$L__BB0_124;
$L__BB0_123:
	{
	.reg .b32 %temp; 
	mov.b64 	{%temp, %r177}, %fd240;
	}
	setp.lt.s32 	%p189, %r177, 0;
	neg.f64 	%fd1109, %fd244;
	selp.f64 	%fd1110, %fd244, %fd1109, %p189;
	add.f64 	%fd2116, %fd1110, 0d3FF921FB54442D18;
$L__BB0_124:
	setp.eq.f64 	%p190, %fd243, 0d0000000000000000;
	@%p190 bra 	$L__BB0_126;
	setp.eq.f64 	%p191, %fd241, %fd242;
	{
	.reg .b32 %temp; 
	mov.b64 	{%temp, %r178}, %fd240;
	}
	setp.lt.s32 	%p192, %r178, 0;
	selp.f64 	%fd1111, 0d4002D97C7F3321D2, 0d3FE921FB54442D18, %p192;
	selp.f64 	%fd2117, %fd1111, %fd2116, %p191;
	bra.uni 	$L__BB0_127;
$L__BB0_126:
	{
	.reg .b32 %temp; 
	mov.b64 	{%temp, %r179}, %fd240;
	}
	setp.lt.s32 	%p193, %r179, 0;
	selp.f64 	%fd2117, 0d400921FB54442D18, 0d0000000000000000, %p193;
$L__BB0_127:
	add.rn.f64 	%fd1112, %fd241, %fd242;
	shl.b64 	%rd58, %rd10, 4;
	add.s64 	%rd59, %rd3, %rd58;
	setp.nan.f64 	%p194, %fd1112, %fd1112;
	copysign.f64 	%fd1113, %fd239, %fd2117;
	selp.f64 	%fd251, %fd1112, %fd1113, %p194;
	ld.local.f64 	%fd1114, [%rd59+8];
	sub.f64 	%fd252, %fd1114, %fd186;
	ld.local.f64 	%fd1115, [%rd59];
	sub.f64 	%fd253, %fd1115, %fd185;
	abs.f64 	%fd254, %fd253;
	abs.f64 	%fd255, %fd252;
	setp.gt.f64 	%p195, %fd255, %fd254;
	selp.f64 	%fd256, %fd255, %fd254, %p195;
	selp.f64 	%fd1116, %fd254, %fd255, %p195;
	div.rn.f64 	%fd1117, %fd1116, %fd256;
	mul.f64 	%fd1118, %fd1117, %fd1117;
	fma.rn.f64 	%fd1119, %fd1118, 0dBEF53E1D2A25FF7E, 0d3F2D3B63DBB65B49;
	fma.rn.f64 	%fd1120, %fd1119, %fd1118, 0dBF5312788DDE082E;
	fma.rn.f64 	%fd1121, %fd1120, %fd1118, 0d3F6F9690C8249315;
	fma.rn.f64 	%fd1122, %fd1121, %fd1118, 0dBF82CF5AABC7CF0D;
	fma.rn.f64 	%fd1123, %fd1122, %fd1118, 0d3F9162B0B2A3BFDE;
	fma.rn.f64 	%fd1124, %fd1123, %fd1118, 0dBF9A7256FEB6FC6B;
	fma.rn.f64 	%fd1125, %fd1124, %fd1118, 0d3FA171560CE4A489;
	fma.rn.f64 	%fd1126, %fd1125, %fd1118, 0dBFA4F44D841450E4;
	fma.rn.f64 	%fd1127, %fd1126, %fd1118, 0d3FA7EE3D3F36BB95;
	fma.rn.f64 	%fd1128, %fd1127, %fd1118, 0dBFAAD32AE04A9FD1;
	fma.rn.f64 	%fd1129, %fd1128, %fd1118, 0d3FAE17813D66954F;
	fma.rn.f64 	%fd1130, %fd1129, %fd1118, 0dBFB11089CA9A5BCD;
	fma.rn.f64 	%fd1131, %fd1130, %fd1118, 0d3FB3B12B2DB51738;
	fma.rn.f64 	%fd1132, %fd1131, %fd1118, 0dBFB745D022F8DC5C;
	fma.rn.f64 	%fd1133, %fd1132, %fd1118, 0d3FBC71C709DFE927;
	fma.rn.f64 	%fd1134, %fd1133, %fd1118, 0dBFC2492491FA1744;
	fma.rn.f64 	%fd1135, %fd1134, %fd1118, 0d3FC99999999840D2;
	fma.rn.f64 	%fd1136, %fd1135, %fd1118, 0dBFD555555555544C;
	mul.f64 	%fd1137, %fd1118, %fd1136;
	fma.rn.f64 	%fd257, %fd1137, %fd1117, %fd1117;
	@%p195 bra 	$L__BB0_129;
	{
	.reg .b32 %temp; 
	mov.b64 	{%temp, %r180}, %fd253;
	}
	setp.lt.s32 	%p196, %r180, 0;
	mov.f64 	%fd1138, 0d400921FB54442D18;
	sub.f64 	%fd1139, %fd1138, %fd257;
	selp.f64 	%fd2118, %fd1139, %fd257, %p196;
	bra.uni 	$L__BB0_130;
$L__BB0_129:
	{
	.reg .b32 %temp; 
	mov.b64 	{%temp, %r181}, %fd253;
	}
	setp.lt.s32 	%p197, %r181, 0;
	neg.f64 	%fd1140, %fd257;
	selp.f64 	%fd1141, %fd257, %fd1140, %p197;
	add.f64 	%fd2118, %fd1141, 0d3FF921FB54442D18;
$L__BB0_130:
	setp.eq.f64 	%p198, %fd256, 0d0000000000000000;
	@%p198 bra 	$L__BB0_132;
	setp.eq.f64 	%p199, %fd254, %fd255;
	{
	.reg .b32 %temp; 
	mov.b64 	{%temp, %r182}, %fd253;
	}
	setp.lt.s32 	%p200, %r182, 0;
	selp.f64 	%fd1142, 0d4002D97C7F3321D2, 0d3FE921FB54442D18, %p200;
	selp.f64 	%fd2119, %fd1142, %fd2118, %p199;
	bra.uni 	$L__BB0_133;
$L__BB0_132:
	{
	.reg .b32 %temp; 
	mov.b64 	{%temp, %r183}, %fd253;
	}
	setp.lt.s32 	%p201, %r183, 0;
	selp.f64 	%fd2119, 0d400921FB54442D18, 0d0000000000000000, %p201;
$L__BB0_133:
	add.rn.f64 	%fd1143, %fd254, %fd255;
	setp.nan.f64 	%p202, %fd1143, %fd1143;
	copysign.f64 	%fd1144, %fd252, %fd2119;
	selp.f64 	%fd264, %fd1143, %fd1144, %p202;
	setp.eq.f64 	%p203, %fd251, %fd264;
	@%p203 bra 	$L__BB0_135;
	setp.lt.f64 	%p602, %fd251, %fd264;
	bra.uni 	$L__BB0_136;
$L__BB0_135:
	mul.f64 	%fd1145, %fd239, %fd239;
	fma.rn.f64 	%fd1146, %fd240, %fd240, %fd1145;
	mul.f64 	%fd1147, %fd252, %fd252;
	fma.rn.f64 	%fd1148, %fd253, %fd253, %fd1147;
	setp.lt.f64 	%p602, %fd1146, %fd1148;
$L__BB0_136:
	selp.b64 	%rd60, 3, %rd10, %p602;
	shl.b64 	%rd61, %rd60, 4;
	add.s64 	%rd62, %rd3, %rd61;
	ld.local.f64 	%fd265, [%rd62];
	ld.local.f64 	%fd266, [%rd62+8];
	st.local.f64 	[%rd62], %fd9;
	st.local.f64 	[%rd62+8], %fd10;
	st.local.f64 	[%rd3], %fd265;
	st.local.f64 	[%rd3+8], %fd266;
	ld.local.f64 	%fd1149, [%rd3+40];
	sub.f64 	%fd267, %fd1149, %fd186;
	ld.local.f64 	%fd1150, [%rd3+32];
	sub.f64 	%fd268, %fd1150, %fd185;
	abs.f64 	%fd269, %fd268;
	abs.f64 	%fd270, %fd267;
	setp.gt.f64 	%p204, %fd270, %fd269;
	selp.f64 	%fd271, %fd270, %fd269, %p204;
	selp.f64 	%fd1151, %fd269, %fd270, %p204;
	div.rn.f64 	%fd1152, %fd1151, %fd271;
	mul.f64 	%fd1153, %fd1152, %fd1152;
	fma.rn.f64 	%fd1154, %fd1153, 0dBEF53E1D2A25FF7E, 0d3F2D3B63DBB65B49;
	fma.rn.f64 	%fd1155, %fd1154, %fd1153, 0dBF5312788DDE082E;
	fma.rn.f64 	%fd1156, %fd1155, %fd1153, 0d3F6F9690C8249315;
	fma.rn.f64 	%fd1157, %fd1156, %fd1153, 0dBF82CF5AABC7CF0D;
	fma.rn.f64 	%fd1158, %fd1157, %fd1153, 0d3F9162B0B2A3BFDE;
	fma.rn.f64 	%fd1159, %fd1158, %fd1153, 0dBF9A7256FEB6FC6B;
	fma.rn.f64 	%fd1160, %fd1159, %fd1153, 0d3FA171560CE4A489;
	fma.rn.f64 	%fd1161, %fd1160, %fd1153, 0dBFA4F44D841450E4;
	fma.rn.f64 	%fd1162, %fd1161, %fd1153, 0d3FA7EE3D3F36BB95;
	fma.rn.f64 	%fd1163, %fd1162, %fd1153, 0dBFAAD32AE04A9FD1;
	fma.rn.f64 	%fd1164, %fd1163, %fd1153, 0d3FAE17813D66954F;
	fma.rn.f64 	%fd1165, %fd1164, %fd1153, 0dBFB11089CA9A5BCD;
	fma.rn.f64 	%fd1166, %fd1165, %fd1153, 0d3FB3B12B2DB51738;
	fma.rn.f64 	%fd1167, %fd1166, %fd1153, 0dBFB745D022F8DC5C;
	fma.rn.f64 	%fd1168, %fd1167, %fd1153, 0d3FBC71C709DFE927;
	fma.rn.f64 	%fd1169, %fd1168, %fd1153, 0dBFC2492491FA1744;
	fma.rn.f64 	%fd1170, %fd1169, %fd1153, 0d3FC99999999840D2;
	fma.rn.f64 	%fd1171, %fd1170, %fd1153, 0dBFD555555555544C;
	mul.f64 	%fd1172, %fd1153, %fd1171;
	fma.rn.f64 	%fd272, %fd1172, %fd1152, %fd1152;
	@%p204 bra 	$L__BB0_138;
	{
	.reg .b32 %temp; 
	mov.b64 	{%temp, %r184}, %fd268;
	}
	setp.lt.s32 	%p205, %r184, 0;
	mov.f64 	%fd1173, 0d400921FB54442D18;
	sub.f64 	%fd1174, %fd1173, %fd272;
	selp.f64 	%fd2120, %fd1174, %fd272, %p205;
	bra.uni 	$L__BB0_139;
$L__BB0_138:
	{
	.reg .b32 %temp; 
	mov.b64 	{%temp, %r185}, %fd268;
	}
	setp.lt.s32 	%p206, %r185, 0;
	neg.f64 	%fd1175, %fd272;
	selp.f64 	%fd1176, %fd272, %fd1175, %p206;
	add.f64 	%fd2120, %fd1176, 0d3FF921FB54442D18;
$L__BB0_139:
	setp.eq.f64 	%p207, %fd271, 0d0000000000000000;
	@%p207 bra 	$L__BB0_141;
	setp.eq.f64 	%p208, %fd269, %fd270;
	{
	.reg .b32 %temp; 
	mov.b64 	{%temp, %r186}, %fd268;
	}
	setp.lt.s32 	%p209, %r186, 0;
	selp.f64 	%fd1177, 0d4002D97C7F3321D2, 0d3FE921FB54442D18, %p209;
	selp.f64 	%fd2121, %fd1177, %fd2120, %p208;
	bra.uni 	$L__BB0_142;
$L__BB0_141:
	{
	.reg .b32 %temp; 
	mov.b64 	{%temp, %r187}, %fd268;
	}
	setp.lt.s32 	%p210, %r187, 0;
	selp.f64 	%fd2121, 0d400921FB54442D18, 0d0000000000000000, %p210;
$L__BB0_142:
	add.rn.f64 	%fd1178, %fd269, %fd270;
	setp.nan.f64 	%p211, %fd1178, %fd1178;
	copysign.f64 	%fd1179, %fd267, %fd2121;
	selp.f64 	%fd279, %fd1178, %fd1179, %p211;
	ld.local.f64 	%fd280, [%rd3+24];
	sub.f64 	%fd281, %fd280, %fd186;
	ld.local.f64 	%fd282, [%rd3+16];
	sub.f64 	%fd283, %fd282, %fd185;
	abs.f64 	%fd284, %fd283;
	abs.f64 	%fd285, %fd281;
	setp.gt.f64 	%p212, %fd285, %fd284;
	selp.f64 	%fd286, %fd285, %fd284, %p212;
	selp.f64 	%fd1180, %fd284, %fd285, %p212;
	div.rn.f64 	%fd1181, %fd1180, %fd286;
	mul.f64 	%fd1182, %fd1181, %fd1181;
	fma.rn.f64 	%fd1183, %fd1182, 0dBEF53E1D2A25FF7E, 0d3F2D3B63DBB65B49;
	fma.rn.f64 	%fd1184, %fd1183, %fd1182, 0dBF5312788DDE082E;
	fma.rn.f64 	%fd1185, %fd1184, %fd1182, 0d3F6F9690C8249315;
	fma.rn.f64 	%fd1186, %fd1185, %fd1182, 0dBF82CF5AABC7CF0D;
	fma.rn.f64 	%fd1187, %fd1186, %fd1182, 0d3F9162B0B2A3BFDE;
	fma.rn.f64 	%fd1188, %fd1187, %fd1182, 0dBF9A7256FEB6FC6B;
	fma.rn.f64 	%fd1189, %fd1188, %fd1182, 0d3FA171560CE4A489;
	fma.rn.f64 	%fd1190, %fd1189, %fd1182, 0dBFA4F44D841450E4;
	fma.rn.f64 	%fd1191, %fd1190, %fd1182, 0d3FA7EE3D3F36BB95;
	fma.rn.f64 	%fd1192, %fd1191, %fd1182, 0dBFAAD32AE04A9FD1;
	fma.rn.f64 	%fd1193, %fd1192, %fd1182, 0d3FAE17813D66954F;
	fma.rn.f64 	%fd1194, %fd1193, %fd1182, 0dBFB11089CA9A5BCD;
	fma.rn.f64 	%fd1195, %fd1194, %fd1182, 0d3FB3B12B2DB51738;
	fma.rn.f64 	%fd1196, %fd1195, %fd1182, 0dBFB745D022F8DC5C;
	fma.rn.f64 	%fd1197, %fd1196, %fd1182, 0d3FBC71C709DFE927;
	fma.rn.f64 	%fd1198, %fd1197, %fd1182, 0dBFC2492491FA1744;
	fma.rn.f64 	%fd1199, %fd1198, %fd1182, 0d3FC99999999840D2;
	fma.rn.f64 	%fd1200, %fd1199, %fd1182, 0dBFD555555555544C;
	mul.f64 	%fd1201, %fd1182, %fd1200;
	fma.rn.f64 	%fd287, %fd1201, %fd1181, %fd1181;
	@%p212 bra 	$L__BB0_144;
	{
	.reg .b32 %temp; 
	mov.b64 	{%temp, %r188}, %fd283;
	}
	setp.lt.s32 	%p213, %r188, 0;
	mov.f64 	%fd1202, 0d400921FB54442D18;
	sub.f64 	%fd1203, %fd1202, %fd287;
	selp.f64 	%fd2122, %fd1203, %fd287, %p213;
	bra.uni 	$L__BB0_145;
$L__BB0_144:
	{
	.reg .b32 %temp; 
	mov.b64 	{%temp, %r189}, %fd283;
	}
	setp.lt.s32 	%p214, %r189, 0;
	neg.f64 	%fd1204, %fd287;
	selp.f64 	%fd1205, %fd287, %fd1204, %p214;
	add.f64 	%fd2122, %fd1205, 0d3FF921FB54442D18;
$L__BB0_145:
	setp.eq.f64 	%p215, %fd286, 0d0000000000000000;
	@%p215 bra 	$L__BB0_147;
	setp.eq.f64 	%p216, %fd284, %fd285;
	{
	.reg .b32 %temp; 
	mov.b64 	{%temp, %r190}, %fd283;
	}
	setp.lt.s32 	%p217, %r190, 0;
	selp.f64 	%fd1206, 0d4002D97C7F3321D2, 0d3FE921FB54442D18, %p217;
	selp.f64 	%fd2123, %fd1206, %fd2122, %p216;
	bra.uni 	$L__BB0_148;
$L__BB0_147:
	{
	.reg .b32 %temp; 
	mov.b64 	{%temp, %r191}, %fd283;
	}
	setp.lt.s32 	%p218, %r191, 0;
	selp.f64 	%fd2123, 0d400921FB54442D18, 0d0000000000000000, %p218;
$L__BB0_148:
	add.rn.f64 	%fd1207, %fd284, %fd285;
	setp.nan.f64 	%p219, %fd1207, %fd1207;
	copysign.f64 	%fd1208, %fd281, %fd2123;
	selp.f64 	%fd294, %fd1207, %fd1208, %p219;
	setp.eq.f64 	%p220, %fd279, %fd294;
	@%p220 bra 	$L__BB0_150;
	setp.lt.f64 	%p603, %fd279, %fd294;
	bra.uni 	$L__BB0_151;
$L__BB0_150:
	mul.f64 	%fd1209, %fd267, %fd267;
	fma.rn.f64 	%fd1210, %fd268, %fd268, %fd1209;
	mul.f64 	%fd1211, %fd281, %fd281;
	fma.rn.f64 	%fd1212, %fd283, %fd283, %fd1211;
	setp.lt.f64 	%p603, %fd1210, %fd1212;
$L__BB0_151:
	ld.local.f64 	%fd1213, [%rd3+56];
	sub.f64 	%fd295, %fd1213, %fd186;
	ld.local.f64 	%fd1214, [%rd3+48];
	sub.f64 	%fd296, %fd1214, %fd185;
	abs.f64 	%fd297, %fd296;
	abs.f64 	%fd298, %fd295;
	setp.gt.f64 	%p221, %fd298, %fd297;
	selp.f64 	%fd299, %fd298, %fd297, %p221;
	selp.f64 	%fd1215, %fd297, %fd298, %p221;
	div.rn.f64 	%fd1216, %fd1215, %fd299;
	mul.f64 	%fd1217, %fd1216, %fd1216;
	fma.rn.f64 	%fd1218, %fd1217, 0dBEF53E1D2A25FF7E, 0d3F2D3B63DBB65B49;
	fma.rn.f64 	%fd1219, %fd1218, %fd1217, 0dBF5312788DDE082E;
	fma.rn.f64 	%fd1220, %fd1219, %fd1217, 0d3F6F9690C8249315;
	fma.rn.f64 	%fd1221, %fd1220, %fd1217, 0dBF82CF5AABC7CF0D;
	fma.rn.f64 	%fd1222, %fd1221, %fd1217, 0d3F9162B0B2A3BFDE;
	fma.rn.f64 	%fd1223, %fd1222, %fd1217, 0dBF9A7256FEB6FC6B;
	fma.rn.f64 	%fd1224, %fd1223, %fd1217, 0d3FA171560CE4A489;
	fma.rn.f64 	%fd1225, %fd1224, %fd1217, 0dBFA4F44D841450E4;
	fma.rn.f64 	%fd1226, %fd1225, %fd1217, 0d3FA7EE3D3F36BB95;
	fma.rn.f64 	%fd1227, %fd1226, %fd1217, 0dBFAAD32AE04A9FD1;
	fma.rn.f64 	%fd1228, %fd1227, %fd1217, 0d3FAE17813D66954F;
	fma.rn.f64 	%fd1229, %fd1228, %fd1217, 0dBFB11089CA9A5BCD;
	fma.rn.f64 	%fd1230, %fd1229, %fd1217, 0d3FB3B12B2DB51738;
	fma.rn.f64 	%fd1231, %fd1230, %fd1217, 0dBFB745D022F8DC5C;
	fma.rn.f64 	%fd1232, %fd1231, %fd1217, 0d3FBC71C709DFE927;
	fma.rn.f64 	%fd1233, %fd1232, %fd1217, 0dBFC2492491FA1744;
	fma.rn.f64 	%fd1234, %fd1233, %fd1217, 0d3FC99999999840D2;
	fma.rn.f64 	%fd1235, %fd1234, %fd1217, 0dBFD555555555544C;
	mul.f64 	%fd1236, %fd1217, %fd1235;
	fma.rn.f64 	%fd300, %fd1236, %fd1216, %fd1216;
	@%p221 bra 	$L__BB0_153;
	{
	.reg .b32 %temp; 
	mov.b64 	{%temp, %r192}, %fd296;
	}
	setp.lt.s32 	%p222, %r192, 0;
	mov.f64 	%fd1237, 0d400921FB54442D18;
	sub.f64 	%fd1238, %fd1237, %fd300;
	selp.f64 	%fd2124, %fd1238, %fd300, %p222;
	bra.uni 	$L__BB0_154;
$L__BB0_153:
	{
	.reg .b32 %temp; 
	mov.b64 	{%temp, %r193}, %fd296;
	}
	setp.lt.s32 	%p223, %r193, 0;
	neg.f64 	%fd1239, %fd300;
	selp.f64 	%fd1240, %fd300, %fd1239, %p223;
	add.f64 	%fd2124, %fd1240, 0d3FF921FB54442D18;
$L__BB0_154:
	setp.eq.f64 	%p224, %fd299, 0d0000000000000000;
	@%p224 bra 	$L__BB0_156;
	setp.eq.f64 	%p225, %fd297, %fd298;
	{
	.reg .b32 %temp; 
	mov.b64 	{%temp, %r194}, %fd296;
	}
	setp.lt.s32 	%p226, %r194, 0;
	selp.f64 	%fd1241, 0d4002D97C7F3321D2, 0d3FE921FB54442D18, %p226;
	selp.f64 	%fd2125, %fd1241, %fd2124, %p225;
	bra.uni 	$L__BB0_157;
$L__BB0_156:
	{
	.reg .b32 %temp; 
	mov.b64 	{%temp, %r195}, %fd296;
	}
	setp.lt.s32 	%p227, %r195, 0;
	selp.f64 	%fd2125, 0d400921FB54442D18, 0d0000000000000000, %p227;
$L__BB0_157:
	add.rn.f64 	%fd1242, %fd297, %fd298;
	setp.nan.f64 	%p228, %fd1242, %fd1242;
	copysign.f64 	%fd1243, %fd295, %fd2125;
	selp.f64 	%fd307, %fd1242, %fd1243, %p228;
	selp.b64 	%rd63, 40, 24, %p603;
	add.s64 	%rd64, %rd3, %rd63;
	ld.local.f64 	%fd1244, [%rd64];
	sub.f64 	%fd308, %fd1244, %fd186;
	selp.b64 	%rd65, 32, 16, %p603;
	add.s64 	%rd66, %rd3, %rd65;
	ld.local.f64 	%fd1245, [%rd66];
	sub.f64 	%fd309, %fd1245, %fd185;
	abs.f64 	%fd310, %fd309;
	abs.f64 	%fd311, %fd308;
	setp.gt.f64 	%p229, %fd311, %fd310;
	selp.f64 	%fd312, %fd311, %fd310, %p229;
	selp.f64 	%fd1246, %fd310, %fd311, %p229;
	div.rn.f64 	%fd1247, %fd1246, %fd312;
	mul.f64 	%fd1248, %fd1247, %fd1247;
	fma.rn.f64 	%fd1249, %fd1248, 0dBEF53E1D2A25FF7E, 0d3F2D3B63DBB65B49;
	fma.rn.f64 	%fd1250, %fd1249, %fd1248, 0dBF5312788DDE082E;
	fma.rn.f64 	%fd1251, %fd1250, %fd1248, 0d3F6F9690C8249315;
	fma.rn.f64 	%fd1252, %fd1251, %fd1248, 0dBF82CF5AABC7CF0D;
	fma.rn.f64 	%fd1253, %fd1252, %fd1248, 0d3F9162B0B2A3BFDE;
	fma.rn.f64 	%fd1254, %fd1253, %fd1248, 0dBF9A7256FEB6FC6B;
	fma.rn.f64 	%fd1255, %fd1254, %fd1248, 0d3FA171560CE4A489;
	fma.rn.f64 	%fd1256, %fd1255, %fd1248, 0dBFA4F44D841450E4;
	fma.rn.f64 	%fd1257, %fd1256, %fd1248, 0d3FA7EE3D3F36BB95;
	fma.rn.f64 	%fd1258, %fd1257, %fd1248, 0dBFAAD32AE04A9FD1;
	fma.rn.f64 	%fd1259, %fd1258, %fd1248, 0d3FAE17813D66954F;
	fma.rn.f64 	%fd1260, %fd1259, %fd1248, 0dBFB11089CA9A5BCD;
	fma.rn.f64 	%fd1261, %fd1260, %fd1248, 0d3FB3B12B2DB51738;
	fma.rn.f64 	%fd1262, %fd1261, %fd1248, 0dBFB745D022F8DC5C;
	fma.rn.f64 	%fd1263, %fd1262, %fd1248, 0d3FBC71C709DFE927;
	fma.rn.f64 	%fd1264, %fd1263, %fd1248, 0dBFC2492491FA1744;
	fma.rn.f64 	%fd1265, %fd1264, %fd1248, 0d3FC99999999840D2;
	fma.rn.f64 	%fd1266, %fd1265, %fd1248, 0dBFD555555555544C;
	mul.f64 	%fd1267, %fd1248, %fd1266;
	fma.rn.f64 	%fd313, %fd1267, %fd1247, %fd1247;
	@%p229 bra 	$L__BB0_159;
	{
	.reg .b32 %temp; 
	mov.b64 	{%temp, %r196}, %fd309;
	}
	setp.lt.s32 	%p230, %r196, 0;
	mov.f64 	%fd1268, 0d400921FB54442D18;
	sub.f64 	%fd1269, %fd1268, %fd313;
	selp.f64 	%fd2126, %fd1269, %fd313, %p230;
	bra.uni 	$L__BB0_160;
$L__BB0_159:
	{
	.reg .b32 %temp; 
	mov.b64 	{%temp, %r197}, %fd309;
	}
	setp.lt.s32 	%p231, %r197, 0;
	neg.f64 	%fd1270, %fd313;
	selp.f64 	%fd1271, %fd313, %fd1270, %p231;
	add.f64 	%fd2126, %fd1271, 0d3FF921FB54442D18;
$L__BB0_160:
	setp.eq.f64 	%p232, %fd312, 0d0000000000000000;
	@%p232 bra 	$L__BB0_162;
	setp.eq.f64 	%p233, %fd310, %fd311;
	{
	.reg .b32 %temp; 
	mov.b64 	{%temp, %r198}, %fd309;
	}
	setp.lt.s32 	%p234, %r198, 0;
	selp.f64 	%fd1272, 0d4002D97C7F3321D2, 0d3FE921FB54442D18, %p234;
	selp.f64 	%fd2127, %fd1272, %fd2126, %p233;
	bra.uni 	$L__BB0_163;
$L__BB0_162:
	{
	.reg .b32 %temp; 
	mov.b64 	{%temp, %r199}, %fd309;
	}
	setp.lt.s32 	%p235, %r199, 0;
	selp.f64 	%fd2127, 0d400921FB54442D18, 0d0000000000000000, %p235;
$L__BB0_163:
	add.rn.f64 	%fd1273, %fd310, %fd311;
	setp.nan.f64 	%p236, %fd1273, %fd1273;
	copysign.f64 	%fd1274, %fd308, %fd2127;
	selp.f64 	%fd320, %fd1273, %fd1274, %p236;
	setp.eq.f64 	%p237, %fd307, %fd320;
	@%p237 bra 	$L__BB0_165;
	setp.lt.f64 	%p604, %fd307, %fd320;
	bra.uni 	$L__BB0_166;
$L__BB0_165:
	mul.f64 	%fd1275, %fd295, %fd295;
	fma.rn.f64 	%fd1276, %fd296, %fd296, %fd1275;
	mul.f64 	%fd1277, %fd308, %fd308;
	fma.rn.f64 	%fd1278, %fd309, %fd309, %fd1277;
	setp.lt.f64 	%p604, %fd1276, %fd1278;
$L__BB0_166:
	selp.b64 	%rd67, 2, 1, %p603;
	selp.b64 	%rd68, 3, %rd67, %p604;
	shl.b64 	%rd69, %rd68, 4;
	add.s64 	%rd70, %rd3, %rd69;
	ld.local.f64 	%fd321, [%rd70];
	ld.local.f64 	%fd322, [%rd70+8];
	st.local.f64 	[%rd70], %fd282;
	st.local.f64 	[%rd70+8], %fd280;
	st.local.f64 	[%rd3+16], %fd321;
	st.local.f64 	[%rd3+24], %fd322;
	ld.local.f64 	%fd1279, [%rd3+56];
	sub.f64 	%fd323, %fd1279, %fd186;
	ld.local.f64 	%fd1280, [%rd3+48];
	sub.f64 	%fd324, %fd1280, %fd185;
	abs.f64 	%fd325, %fd324;
	abs.f64 	%fd326, %fd323;
	setp.gt.f64 	%p238, %fd326, %fd325;
	selp.f64 	%fd327, %fd326, %fd325, %p238;
	selp.f64 	%fd1281, %fd325, %fd326, %p238;
	div.rn.f64 	%fd1282, %fd1281, %fd327;
	mul.f64 	%fd1283, %fd1282, %fd1282;
	fma.rn.f64 	%fd1284, %fd1283, 0dBEF53E1D2A25FF7E, 0d3F2D3B63DBB65B49;
	fma.rn.f64 	%fd1285, %fd1284, %fd1283, 0dBF5312788DDE082E;
	fma.rn.f64 	%fd1286, %fd1285, %fd1283, 0d3F6F9690C8249315;
	fma.rn.f64 	%fd1287, %fd1286, %fd1283, 0dBF82CF5AABC7CF0D;
	fma.rn.f64 	%fd1288, %fd1287, %fd1283, 0d3F9162B0B2A3BFDE;
	fma.rn.f64 	%fd1289, %fd1288, %fd1283, 0dBF9A7256FEB6FC6B;
	fma.rn.f64 	%fd1290, %fd1289, %fd1283, 0d3FA171560CE4A489;
	fma.rn.f64 	%fd1291, %fd1290, %fd1283, 0dBFA4F44D841450E4;
	fma.rn.f64 	%fd1292, %fd1291, %fd1283, 0d3FA7EE3D3F36BB95;
	fma.rn.f64 	%fd1293, %fd1292, %fd1283, 0dBFAAD32AE04A9FD1;
	fma.rn.f64 	%fd1294, %fd1293, %fd1283, 0d3FAE17813D66954F;
	fma.rn.f64 	%fd1295, %fd1294, %fd1283, 0dBFB11089CA9A5BCD;
	fma.rn.f64 	%fd1296, %fd1295, %fd1283, 0d3FB3B12B2DB51738;
	fma.rn.f64 	%fd1297, %fd1296, %fd1283, 0dBFB745D022F8DC5C;
	fma.rn.f64 	%fd1298, %fd1297, %fd1283, 0d3FBC71C709DFE927;
	fma.rn.f64 	%fd1299, %fd1298, %fd1283, 0dBFC2492491FA1744;
	fma.rn.f64 	%fd1300, %fd1299, %fd1283, 0d3FC99999999840D2;
	fma.rn.f64 	%fd1301, %fd1300, %fd1283, 0dBFD555555555544C;
	mul.f64 	%fd1302, %fd1283, %fd1301;
	fma.rn.f64 	%fd328, %fd1302, %fd1282, %fd1282;
	@%p238 bra 	$L__BB0_168;
	{
	.reg .b32 %temp; 
	mov.b64 	{%temp, %r200}, %fd324;
	}
	setp.lt.s32 	%p239, %r200, 0;
	mov.f64 	%fd1303, 0d400921FB54442D18;
	sub.f64 	%fd1304, %fd1303, %fd328;
	selp.f64 	%fd2128, %fd1304, %fd328, %p239;
	bra.uni 	$L__BB0_169;
$L__BB0_168:
	{
	.reg .b32 %temp; 
	mov.b64 	{%temp, %r201}, %fd324;
	}
	setp.lt.s32 	%p240, %r201, 0;
	neg.f64 	%fd1305, %fd328;
	selp.f64 	%fd1306, %fd328, %fd1305, %p240;
	add.f64 	%fd2128, %fd1306, 0d3FF921FB54442D18;
$L__BB0_169:
	setp.eq.f64 	%p241, %fd327, 0d0000000000000000;
	@%p241 bra 	$L__BB0_171;
	setp.eq.f64 	%p242, %fd325, %fd326;
	{
	.reg .b32 %temp; 
	mov.b64 	{%temp, %r202}, %fd324;
	}
	setp.lt.s32 	%p243, %r202, 0;
	selp.f64 	%fd1307, 0d4002D97C7F3321D2, 0d3FE921FB54442D18, %p243;
	selp.f64 	%fd2129, %fd1307, %fd2128, %p242;
	bra.uni 	$L__BB0_172;
$L__BB0_171:
	{
	.reg .b32 %temp; 
	mov.b64 	{%temp, %r203}, %fd324;
	}
	setp.lt.s32 	%p244, %r203, 0;
	selp.f64 	%fd2129, 0d400921FB54442D18, 0d0000000000000000, %p244;
$L__BB0_172:
	add.rn.f64 	%fd1308, %fd325, %fd326;
	setp.nan.f64 	%p245, %fd1308, %fd1308;
	copysign.f64 	%fd1309, %fd323, %fd2129;
	selp.f64 	%fd335, %fd1308, %fd1309, %p245;
	ld.local.f64 	%fd336, [%rd3+40];
	sub.f64 	%fd337, %fd336, %fd186;
	ld.local.f64 	%fd338, [%rd3+32];
	sub.f64 	%fd339, %fd338, %fd185;
	abs.f64 	%fd340, %fd339;
	abs.f64 	%fd341, %fd337;
	setp.gt.f64 	%p246, %fd341, %fd340;
	selp.f64 	%fd342, %fd341, %fd340, %p246;
	selp.f64 	%fd1310, %fd340, %fd341, %p246;
	div.rn.f64 	%fd1311, %fd1310, %fd342;
	mul.f64 	%fd1312, %fd1311, %fd1311;
	fma.rn.f64 	%fd1313, %fd1312, 0dBEF53E1D2A25FF7E, 0d3F2D3B63DBB65B49;
	fma.rn.f64 	%fd1314, %fd1313, %fd1312, 0dBF5312788DDE082E;
	fma.rn.f64 	%fd1315, %fd1314, %fd1312, 0d3F6F9690C8249315;
	fma.rn.f64 	%fd1316, %fd1315, %fd1312, 0dBF82CF5AABC7CF0D;
	fma.rn.f64 	%fd1317, %fd1316, %fd1312, 0d3F9162B0B2A3BFDE;
	fma.rn.f64 	%fd1318, %fd1317, %fd1312, 0dBF9A7256FEB6FC6B;
	fma.rn.f64 	%fd1319, %fd1318, %fd1312, 0d3FA171560CE4A489;
	fma.rn.f64 	%fd1320, %fd1319, %fd1312, 0dBFA4F44D841450E4;
	fma.rn.f64 	%fd1321, %fd1320, %fd1312, 0d3FA7EE3D3F36BB95;
	fma.rn.f64 	%fd1322, %fd1321, %fd1312, 0dBFAAD32AE04A9FD1;
	fma.rn.f64 	%fd1323, %fd1322, %fd1312, 0d3FAE17813D66954F;
	fma.rn.f64 	%fd1324, %fd1323, %fd1312, 0dBFB11089CA9A5BCD;
	fma.rn.f64 	%fd1325, %fd1324, %fd1312, 0d3FB3B12B2DB51738;
	fma.rn.f64 	%fd1326, %fd1325, %fd1312, 0dBFB745D022F8DC5C;
	fma.rn.f64 	%fd1327, %fd1326, %fd1312, 0d3FBC71C709DFE927;
	fma.rn.f64 	%fd1328, %fd1327, %fd1312, 0dBFC2492491FA1744;
	fma.rn.f64 	%fd1329, %fd1328, %fd1312, 0d3FC99999999840D2;
	fma.rn.f64 	%fd1330, %fd1329, %fd1312, 0dBFD555555555544C;
	mul.f64 	%fd1331, %fd1312, %fd1330;
	fma.rn.f64 	%fd343, %fd1331, %fd1311, %fd1311;
	@%p246 bra 	$L__BB0_174;
	{
	.reg .b32 %temp; 
	mov.b64 	{%temp, %r204}, %fd339;
	}
	setp.lt.s32 	%p247, %r204, 0;
	mov.f64 	%fd1332, 0d400921FB54442D18;
	sub.f64 	%fd1333, %fd1332, %fd343;
	selp.f64 	%fd2130, %fd1333, %fd343, %p247;
	bra.uni 	$L__BB0_175;
$L__BB0_174:
	{
	.reg .b32 %temp; 
	mov.b64 	{%temp, %r205}, %fd339;
	}
	setp.lt.s32 	%p248, %r205, 0;
	neg.f64 	%fd1334, %fd343;
	selp.f64 	%fd1335, %fd343, %fd1334, %p248;
	add.f64 	%fd2130, %fd1335, 0d3FF921FB54442D18;
$L__BB0_175:
	setp.eq.f64 	%p249, %fd342, 0d0000000000000000;
	@%p249 bra 	$L__BB0_177;
	setp.eq.f64 	%p250, %fd340, %fd341;
	{
	.reg .b32 %temp; 
	mov.b64 	{%temp, %r206}, %fd339;
	}
	setp.lt.s32 	%p251, %r206, 0;
	selp.f64 	%fd1336, 0d4002D97C7F3321D2, 0d3FE921FB54442D18, %p251;
	selp.f64 	%fd2131, %fd1336, %fd2130, %p250;
	bra.uni 	$L__BB0_178;
$L__BB0_177:
	{
	.reg .b32 %temp; 
	mov.b64 	{%temp, %r207}, %fd339;
	}
	setp.lt.s32 	%p252, %r207, 0;
	selp.f64 	%fd2131, 0d400921FB54442D18, 0d0000000000000000, %p252;
$L__BB0_178:
	add.rn.f64 	%fd1337, %fd340, %fd341;
	setp.nan.f64 	%p253, %fd1337, %fd1337;
	copysign.f64 	%fd1338, %fd337, %fd2131;
	selp.f64 	%fd350, %fd1337, %fd1338, %p253;
	setp.eq.f64 	%p254, %fd335, %fd350;
	@%p254 bra 	$L__BB0_180;
	setp.lt.f64 	%p605, %fd335, %fd350;
	bra.uni 	$L__BB0_181;
$L__BB0_180:
	mul.f64 	%fd1339, %fd323, %fd323;
	fma.rn.f64 	%fd1340, %fd324, %fd324, %fd1339;
	mul.f64 	%fd1341, %fd337, %fd337;
	fma.rn.f64 	%fd1342, %fd339, %fd339, %fd1341;
	setp.lt.f64 	%p605, %fd1340, %fd1342;
$L__BB0_181:
	selp.b64 	%rd71, 48, 32, %p605;
	add.s64 	%rd72, %rd3, %rd71;
	ld.local.f64 	%fd351, [%rd72];
	selp.b64 	%rd73, 56, 40, %p605;
	add.s64 	%rd74, %rd3, %rd73;
	ld.local.f64 	%fd352, [%rd74];
	st.local.f64 	[%rd72], %fd338;
	st.local.f64 	[%rd74], %fd336;
	st.local.f64 	[%rd3+32], %fd351;
	st.local.f64 	[%rd3+40], %fd352;
	ld.local.f64 	%fd353, [%rd2+48];
	ld.local.f64 	%fd354, [%rd2+56];
	ld.local.f64 	%fd355, [%rd3+48];
	ld.local.f64 	%fd356, [%rd3+56];
	st.local.f64 	[%rd1], %fd97;
	st.local.f64 	[%rd1+8], %fd98;
	st.local.f64 	[%rd1+16], %fd153;
	st.local.f64 	[%rd1+24], %fd154;
	st.local.f64 	[%rd1+32], %fd183;
	st.local.f64 	[%rd1+40], %fd184;
	st.local.f64 	[%rd1+48], %fd353;
	st.local.f64 	[%rd1+56], %fd354;
	max.f64 	%fd357, %fd265, %fd321;
	min.f64 	%fd358, %fd265, %fd321;
	max.f64 	%fd359, %fd266, %fd322;
	min.f64 	%fd360, %fd266, %fd322;
	max.f64 	%fd361, %fd321, %fd351;
	min.f64 	%fd362, %fd321, %fd351;
	max.f64 	%fd363, %fd322, %fd352;
	min.f64 	%fd364, %fd322, %fd352;
	max.f64 	%fd365, %fd351, %fd355;
	min.f64 	%fd366, %fd351, %fd355;
	max.f64 	%fd367, %fd352, %fd356;
	min.f64 	%fd368, %fd352, %fd356;
	max.f64 	%fd369, %fd355, %fd265;
	min.f64 	%fd370, %fd355, %fd265;
	max.f64 	%fd371, %fd356, %fd266;
	min.f64 	%fd372, %fd356, %fd266;
	mov.b32 	%r346, 0;
	mov.u32 	%r338, %r346;
$L__BB0_182:
	mul.wide.u32 	%rd75, %r338, 16;
	add.s64 	%rd76, %rd1, %rd75;
	ld.local.f64 	%fd373, [%rd76];
	ld.local.f64 	%fd374, [%rd76+8];
	add.s32 	%r338, %r338, 1;
	shl.b32 	%r209, %r338, 4;
	cvt.u64.u32 	%rd77, %r209;
	and.b64  	%rd78, %rd77, 48;
	add.s64 	%rd79, %rd1, %rd78;
	ld.local.f64 	%fd375, [%rd79];
	ld.local.f64 	%fd376, [%rd79+8];
	sub.f64 	%fd377, %fd376, %fd374;
	sub.f64 	%fd1343, %fd375, %fd373;
	max.f64 	%fd378, %fd373, %fd375;
	min.f64 	%fd379, %fd373, %fd375;
	max.f64 	%fd380, %fd374, %fd376;
	min.f64 	%fd381, %fd374, %fd376;
	sub.f64 	%fd382, %fd373, %fd375;
	mul.f64 	%fd1344, %fd373, %fd377;
	fma.rn.f64 	%fd383, %fd374, %fd382, %fd1344;
	sub.f64 	%fd1345, %fd265, %fd375;
	mul.f64 	%fd1346, %fd377, %fd1345;
	sub.f64 	%fd1347, %fd266, %fd376;
	mul.f64 	%fd1348, %fd1343, %fd1347;
	sub.f64 	%fd1349, %fd1346, %fd1348;
	abs.f64 	%fd384, %fd1349;
	setp.lt.f64 	%p255, %fd384, 0d3DDB7CDFD9D7BDBB;
	setp.gt.f64 	%p256, %fd1349, 0d0000000000000000;
	selp.b32 	%r210, 1, 2, %p256;
	selp.b32 	%r7, 0, %r210, %p255;
	sub.f64 	%fd1350, %fd321, %fd375;
	mul.f64 	%fd1351, %fd377, %fd1350;
	sub.f64 	%fd1352, %fd322, %fd376;
	mul.f64 	%fd1353, %fd1343, %fd1352;
	sub.f64 	%fd1354, %fd1351, %fd1353;
	abs.f64 	%fd385, %fd1354;
	setp.lt.f64 	%p257, %fd385, 0d3DDB7CDFD9D7BDBB;
	setp.gt.f64 	%p258, %fd1354, 0d0000000000000000;
	selp.b32 	%r211, 1, 2, %p258;
	selp.b32 	%r8, 0, %r211, %p257;
	sub.f64 	%fd1355, %fd373, %fd321;
	sub.f64 	%fd1356, %fd322, %fd266;
	mul.f64 	%fd1357, %fd1355, %fd1356;
	sub.f64 	%fd1358, %fd374, %fd322;
	sub.f64 	%fd1359, %fd321, %fd265;
	mul.f64 	%fd1360, %fd1359, %fd1358;
	sub.f64 	%fd1361, %fd1357, %fd1360;
	abs.f64 	%fd386, %fd1361;
	setp.lt.f64 	%p259, %fd386, 0d3DDB7CDFD9D7BDBB;
	setp.gt.f64 	%p260, %fd1361, 0d0000000000000000;
	selp.b32 	%r212, 1, 2, %p260;
	selp.b32 	%r213, 0, %r212, %p259;
	sub.f64 	%fd1362, %fd375, %fd321;
	mul.f64 	%fd1363, %fd1362, %fd1356;
	sub.f64 	%fd1364, %fd376, %fd322;
	mul.f64 	%fd1365, %fd1359, %fd1364;
	sub.f64 	%fd1366, %fd1363, %fd1365;
	abs.f64 	%fd387, %fd1366;
	setp.lt.f64 	%p261, %fd387, 0d3DDB7CDFD9D7BDBB;
	setp.gt.f64 	%p262, %fd1366, 0d0000000000000000;
	selp.b32 	%r215, 1, 2, %p262;
	selp.b32 	%r216, 0, %r215, %p261;
	setp.eq.s32 	%p263, %r7, %r8;
	setp.eq.s32 	%p264, %r213, %r216;
	or.pred  	%p265, %p263, %p264;
	@%p265 bra 	$L__BB0_185;
	sub.f64 	%fd1367, %fd265, %fd321;
	mul.f64 	%fd1368, %fd377, %fd1367;
	sub.f64 	%fd1369, %fd322, %fd266;
	mul.f64 	%fd1370, %fd382, %fd1369;
	sub.f64 	%fd1371, %fd1368, %fd1370;
	abs.f64 	%fd1372, %fd1371;
	setp.lt.f64 	%p298, %fd1372, 0d3DDB7CDFD9D7BDBB;
	@%p298 bra 	$L__BB0_200;
	sub.f64 	%fd1373, %fd265, %fd321;
	mul.f64 	%fd1374, %fd383, %fd1373;
	sub.f64 	%fd1375, %fd322, %fd266;
	mul.f64 	%fd1376, %fd265, %fd1375;
	fma.rn.f64 	%fd1377, %fd266, %fd1373, %fd1376;
	mul.f64 	%fd1378, %fd382, %fd1377;
	sub.f64 	%fd1379, %fd1374, %fd1378;
	mul.f64 	%fd1380, %fd377, %fd1373;
	mul.f64 	%fd1381, %fd382, %fd1375;
	sub.f64 	%fd1382, %fd1380, %fd1381;
	div.rn.f64 	%fd2133, %fd1379, %fd1382;
	mul.f64 	%fd1383, %fd377, %fd1377;
	mul.f64 	%fd1384, %fd383, %fd1375;
	sub.f64 	%fd1385, %fd1383, %fd1384;
	div.rn.f64 	%fd2132, %fd1385, %fd1382;
	bra.uni 	$L__BB0_193;
$L__BB0_185:
	setp.geu.f64 	%p266, %fd384, 0d3DDB7CDFD9D7BDBB;
	@%p266 bra 	$L__BB0_187;
	setp.le.f64 	%p267, %fd265, %fd378;
	setp.ge.f64 	%p268, %fd265, %fd379;
	setp.le.f64 	%p269, %fd266, %fd380;
	and.pred  	%p270, %p267, %p269;
	and.pred  	%p271, %p270, %p268;
	setp.ge.f64 	%p272, %fd266, %fd381;
	and.pred  	%p273, %p271, %p272;
	mov.f64 	%fd2132, %fd266;
	mov.f64 	%fd2133, %fd265;
	@%p273 bra 	$L__BB0_193;
$L__BB0_187:
	setp.geu.f64 	%p274, %fd385, 0d3DDB7CDFD9D7BDBB;
	@%p274 bra 	$L__BB0_189;
	setp.le.f64 	%p275, %fd321, %fd378;
	setp.ge.f64 	%p276, %fd321, %fd379;
	setp.le.f64 	%p277, %fd322, %fd380;
	and.pred  	%p278, %p275, %p277;
	and.pred  	%p279, %p278, %p276;
	setp.ge.f64 	%p280, %fd322, %fd381;
	and.pred  	%p281, %p279, %p280;
	mov.f64 	%fd2132, %fd322;
	mov.f64 	%fd2133, %fd321;
	@%p281 bra 	$L__BB0_193;
$L__BB0_189:
	setp.geu.f64 	%p282, %fd386, 0d3DDB7CDFD9D7BDBB;
	@%p282 bra 	$L__BB0_191;
	setp.le.f64 	%p283, %fd373, %fd357;
	setp.ge.f64 	%p284, %fd373, %fd358;
	setp.le.f64 	%p285, %fd374, %fd359;
	and.pred  	%p286, %p283, %p285;
	and.pred  	%p287, %p286, %p284;
	setp.ge.f64 	%p288, %fd374, %fd360;
	and.pred  	%p289, %p287, %p288;
	mov.f64 	%fd2132, %fd374;
	mov.f64 	%fd2133, %fd373;
	@%p289 bra 	$L__BB0_193;
$L__BB0_191:
	setp.geu.f64 	%p290, %fd387, 0d3DDB7CDFD9D7BDBB;
	@%p290 bra 	$L__BB0_200;
	setp.gtu.f64 	%p291, %fd375, %fd357;
	setp.ltu.f64 	%p292, %fd375, %fd358;
	setp.gtu.f64 	%p293, %fd376, %fd359;
	or.pred  	%p294, %p291, %p293;
	or.pred  	%p295, %p294, %p292;
	setp.ltu.f64 	%p296, %fd376, %fd360;
	or.pred  	%p297, %p295, %p296;
	mov.f64 	%fd2132, %fd376;
	mov.f64 	%fd2133, %fd375;
	@%p297 bra 	$L__BB0_200;
$L__BB0_193:
	setp.lt.s32 	%p300, %r346, 1;
	mov.pred 	%p299, -1;
	mov.pred 	%p606, %p299;
	@%p300 bra 	$L__BB0_198;
	mov.b32 	%r339, 0;
$L__BB0_195:
	mul.wide.u32 	%rd80, %r339, 16;
	add.s64 	%rd81, %rd4, %rd80;
	ld.local.f64 	%fd1386, [%rd81];
	sub.f64 	%fd1387, %fd1386, %fd2133;
	abs.f64 	%fd1388, %fd1387;
	setp.geu.f64 	%p301, %fd1388, 0d3DDB7CDFD9D7BDBB;
	@%p301 bra 	$L__BB0_197;
	mul.wide.u32 	%rd82, %r339, 16;
	add.s64 	%rd83, %rd4, %rd82;
	ld.local.f64 	%fd1389, [%rd83+8];
	sub.f64 	%fd1390, %fd1389, %fd2132;
	abs.f64 	%fd1391, %fd1390;
	setp.lt.f64 	%p303, %fd1391, 0d3DDB7CDFD9D7BDBB;
	mov.pred 	%p606, 0;
	@%p303 bra 	$L__BB0_198;
$L__BB0_197:
	add.s32 	%r339, %r339, 1;
	setp.ne.s32 	%p305, %r339, %r346;
	mov.pred 	%p606, %p299;
	@%p305 bra 	$L__BB0_195;
$L__BB0_198:
	setp.gt.s32 	%p306, %r346, 7;
	not.pred 	%p307, %p606;
	or.pred  	%p308, %p306, %p307;
	@%p308 bra 	$L__BB0_200;
	add.s32 	%r11, %r346, 1;
	mul.wide.s32 	%rd84, %r346, 16;
	add.s64 	%rd85, %rd4, %rd84;
	st.local.v2.f64 	[%rd85], {%fd2133, %fd2132};
	mov.u32 	%r346, %r11;
$L__BB0_200:
	sub.f64 	%fd1392, %fd351, %fd375;
	mul.f64 	%fd1393, %fd377, %fd1392;
	sub.f64 	%fd1394, %fd352, %fd376;
	sub.f64 	%fd1395, %fd375, %fd373;
	mul.f64 	%fd1396, %fd1395, %fd1394;
	sub.f64 	%fd1397, %fd1393, %fd1396;
	abs.f64 	%fd392, %fd1397;
	setp.lt.f64 	%p309, %fd392, 0d3DDB7CDFD9D7BDBB;
	setp.gt.f64 	%p310, %fd1397, 0d0000000000000000;
	selp.b32 	%r219, 1, 2, %p310;
	selp.b32 	%r13, 0, %r219, %p309;
	sub.f64 	%fd1398, %fd373, %fd351;
	sub.f64 	%fd1399, %fd352, %fd322;
	mul.f64 	%fd1400, %fd1398, %fd1399;
	sub.f64 	%fd1401, %fd374, %fd352;
	sub.f64 	%fd1402, %fd351, %fd321;
	mul.f64 	%fd1403, %fd1402, %fd1401;
	sub.f64 	%fd1404, %fd1400, %fd1403;
	abs.f64 	%fd393, %fd1404;
	setp.lt.f64 	%p311, %fd393, 0d3DDB7CDFD9D7BDBB;
	setp.gt.f64 	%p312, %fd1404, 0d0000000000000000;
	selp.b32 	%r220, 1, 2, %p312;
	selp.b32 	%r221, 0, %r220, %p311;
	sub.f64 	%fd1405, %fd375, %fd351;
	mul.f64 	%fd1406, %fd1405, %fd1399;
	sub.f64 	%fd1407, %fd376, %fd352;
	mul.f64 	%fd1408, %fd1402, %fd1407;
	sub.f64 	%fd1409, %fd1406, %fd1408;
	abs.f64 	%fd394, %fd1409;
	setp.lt.f64 	%p313, %fd394, 0d3DDB7CDFD9D7BDBB;
	setp.gt.f64 	%p314, %fd1409, 0d0000000000000000;
	selp.b32 	%r223, 1, 2, %p314;
	selp.b32 	%r224, 0, %r223, %p313;
	setp.ne.s32 	%p315, %r8, %r13;
	setp.ne.s32 	%p316, %r221, %r224;
	and.pred  	%p317, %p315, %p316;
	@%p317 bra 	$L__BB0_209;
	setp.geu.f64 	%p318, %fd385, 0d3DDB7CDFD9D7BDBB;
	@%p318 bra 	$L__BB0_203;
	setp.le.f64 	%p319, %fd321, %fd378;
	setp.ge.f64 	%p320, %fd321, %fd379;
	setp.le.f64 	%p321, %fd322, %fd380;
	and.pred  	%p322, %p319, %p321;
	and.pred  	%p323, %p322, %p320;
	setp.ge.f64 	%p324, %fd322, %fd381;
	and.pred  	%p325, %p323, %p324;
	mov.f64 	%fd2134, %fd322;
	mov.f64 	%fd2135, %fd321;
	@%p325 bra 	$L__BB0_211;
$L__BB0_203:
	setp.geu.f64 	%p326, %fd392, 0d3DDB7CDFD9D7BDBB;
	@%p326 bra 	$L__BB0_205;
	setp.le.f64 	%p327, %fd351, %fd378;
	setp.ge.f64 	%p328, %fd351, %fd379;
	setp.le.f64 	%p329, %fd352, %fd380;
	and.pred  	%p330, %p327, %p329;
	and.pred  	%p331, %p330, %p328;
	setp.ge.f64 	%p332, %fd352, %fd381;
	and.pred  	%p333, %p331, %p332;
	mov.f64 	%fd2134, %fd352;
	mov.f64 	%fd2135, %fd351;
	@%p333 bra 	$L__BB0_211;
$L__BB0_205:
	setp.geu.f64 	%p334, %fd393, 0d3DDB7CDFD9D7BDBB;
	@%p334 bra 	$L__BB0_207;
	setp.le.f64 	%p335, %fd373, %fd361;
	setp.ge.f64 	%p336, %fd373, %fd362;
	setp.le.f64 	%p337, %fd374, %fd363;
	and.pred  	%p338, %p335, %p337;
	and.pred  	%p339, %p338, %p336;
	setp.ge.f64 	%p340, %fd374, %fd364;
	and.pred  	%p341, %p339, %p340;
	mov.f64 	%fd2134, %fd374;
	mov.f64 	%fd2135, %fd373;
	@%p341 bra 	$L__BB0_211;
$L__BB0_207:
	setp.geu.f64 	%p342, %fd394, 0d3DDB7CDFD9D7BDBB;
	@%p342 bra 	$L__BB0_218;
	setp.gtu.f64 	%p343, %fd375, %fd361;
	setp.ltu.f64 	%p344, %fd375, %fd362;
	setp.gtu.f64 	%p345, %fd376, %fd363;
	or.pred  	%p346, %p343, %p345;
	or.pred  	%p347, %p346, %p344;
	setp.ltu.f64 	%p348, %fd376, %fd364;
	or.pred  	%p349, %p347, %p348;
	mov.f64 	%fd2134, %fd376;
	mov.f64 	%fd2135, %fd375;
	@%p349 bra 	$L__BB0_218;
	bra.uni 	$L__BB0_211;
$L__BB0_209:
	sub.f64 	%fd1410, %fd321, %fd351;
	mul.f64 	%fd1411, %fd377, %fd1410;
	sub.f64 	%fd1412, %fd352, %fd322;
	mul.f64 	%fd1413, %fd382, %fd1412;
	sub.f64 	%fd1414, %fd1411, %fd1413;
	abs.f64 	%fd1415, %fd1414;
	setp.lt.f64 	%p350, %fd1415, 0d3DDB7CDFD9D7BDBB;
	@%p350 bra 	$L__BB0_218;
	sub.f64 	%fd1416, %fd321, %fd351;
	mul.f64 	%fd1417, %fd383, %fd1416;
	sub.f64 	%fd1418, %fd352, %fd322;
	mul.f64 	%fd1419, %fd321, %fd1418;
	fma.rn.f64 	%fd1420, %fd322, %fd1416, %fd1419;
	mul.f64 	%fd1421, %fd382, %fd1420;
	sub.f64 	%fd1422, %fd1417, %fd1421;
	mul.f64 	%fd1423, %fd377, %fd1416;
	mul.f64 	%fd1424, %fd382, %fd1418;
	sub.f64 	%fd1425, %fd1423, %fd1424;
	div.rn.f64 	%fd2135, %fd1422, %fd1425;
	mul.f64 	%fd1426, %fd377, %fd1420;
	mul.f64 	%fd1427, %fd383, %fd1418;
	sub.f64 	%fd1428, %fd1426, %fd1427;
	div.rn.f64 	%fd2134, %fd1428, %fd1425;
$L__BB0_211:
	setp.lt.s32 	%p352, %r346, 1;
	mov.pred 	%p351, -1;
	mov.pred 	%p607, %p351;
	@%p352 bra 	$L__BB0_216;
	mov.b32 	%r341, 0;
$L__BB0_213:
	mul.wide.u32 	%rd86, %r341, 16;
	add.s64 	%rd87, %rd4, %rd86;
	ld.local.f64 	%fd1429, [%rd87];
	sub.f64 	%fd1430, %fd1429, %fd2135;
	abs.f64 	%fd1431, %fd1430;
	setp.geu.f64 	%p353, %fd1431, 0d3DDB7CDFD9D7BDBB;
	@%p353 bra 	$L__BB0_215;
	mul.wide.u32 	%rd88, %r341, 16;
	add.s64 	%rd89, %rd4, %rd88;
	ld.local.f64 	%fd1432, [%rd89+8];
	sub.f64 	%fd1433, %fd1432, %fd2134;
	abs.f64 	%fd1434, %fd1433;
	setp.lt.f64 	%p355, %fd1434, 0d3DDB7CDFD9D7BDBB;
	mov.pred 	%p607, 0;
	@%p355 bra 	$L__BB0_216;
$L__BB0_215:
	add.s32 	%r341, %r341, 1;
	setp.ne.s32 	%p357, %r341, %r346;
	mov.pred 	%p607, %p351;
	@%p357 bra 	$L__BB0_213;
$L__BB0_216:
	setp.gt.s32 	%p358, %r346, 7;
	not.pred 	%p359, %p607;
	or.pred  	%p360, %p358, %p359;
	@%p360 bra 	$L__BB0_218;
	add.s32 	%r16, %r346, 1;
	mul.wide.s32 	%rd90, %r346, 16;
	add.s64 	%rd91, %rd4, %rd90;
	st.local.v2.f64 	[%rd91], {%fd2135, %fd2134};
	mov.u32 	%r346, %r16;
$L__BB0_218:
	sub.f64 	%fd1435, %fd355, %fd375;
	mul.f64 	%fd1436, %fd377, %fd1435;
	sub.f64 	%fd1437, %fd356, %fd376;
	sub.f64 	%fd1438, %fd375, %fd373;
	mul.f64 	%fd1439, %fd1438, %fd1437;
	sub.f64 	%fd1440, %fd1436, %fd1439;
	abs.f64 	%fd399, %fd1440;
	setp.lt.f64 	%p361, %fd399, 0d3DDB7CDFD9D7BDBB;
	setp.gt.f64 	%p362, %fd1440, 0d0000000000000000;
	selp.b32 	%r227, 1, 2, %p362;
	selp.b32 	%r18, 0, %r227, %p361;
	sub.f64 	%fd1441, %fd373, %fd355;
	sub.f64 	%fd1442, %fd356, %fd352;
	mul.f64 	%fd1443, %fd1441, %fd1442;
	sub.f64 	%fd1444, %fd374, %fd356;
	sub.f64 	%fd1445, %fd355, %fd351;
	mul.f64 	%fd1446, %fd1445, %fd1444;
	sub.f64 	%fd1447, %fd1443, %fd1446;
	abs.f64 	%fd400, %fd1447;
	setp.lt.f64 	%p363, %fd400, 0d3DDB7CDFD9D7BDBB;
	setp.gt.f64 	%p364, %fd1447, 0d0000000000000000;
	selp.b32 	%r228, 1, 2, %p364;
	selp.b32 	%r229, 0, %r228, %p363;
	sub.f64 	%fd1448, %fd375, %fd355;
	mul.f64 	%fd1449, %fd1448, %fd1442;
	sub.f64 	%fd1450, %fd376, %fd356;
	mul.f64 	%fd1451, %fd1445, %fd1450;
	sub.f64 	%fd1452, %fd1449, %fd1451;
	abs.f64 	%fd401, %fd1452;
	setp.lt.f64 	%p365, %fd401, 0d3DDB7CDFD9D7BDBB;
	setp.gt.f64 	%p366, %fd1452, 0d0000000000000000;
	selp.b32 	%r231, 1, 2, %p366;
	selp.b32 	%r232, 0, %r231, %p365;
	setp.ne.s32 	%p367, %r13, %r18;
	setp.ne.s32 	%p368, %r229, %r232;
	and.pred  	%p369, %p367, %p368;
	@%p369 bra 	$L__BB0_227;
	setp.geu.f64 	%p370, %fd392, 0d3DDB7CDFD9D7BDBB;
	@%p370 bra 	$L__BB0_221;
	setp.le.f64 	%p371, %fd351, %fd378;
	setp.ge.f64 	%p372, %fd351, %fd379;
	setp.le.f64 	%p373, %fd352, %fd380;
	and.pred  	%p374, %p371, %p373;
	and.pred  	%p375, %p374, %p372;
	setp.ge.f64 	%p376, %fd352, %fd381;
	and.pred  	%p377, %p375, %p376;
	mov.f64 	%fd2136, %fd352;
	mov.f64 	%fd2137, %fd351;
	@%p377 bra 	$L__BB0_229;
$L__BB0_221:
	setp.geu.f64 	%p378, %fd399, 0d3DDB7CDFD9D7BDBB;
	@%p378 bra 	$L__BB0_223;
	setp.le.f64 	%p379, %fd355, %fd378;
	setp.ge.f64 	%p380, %fd355, %fd379;
	setp.le.f64 	%p381, %fd356, %fd380;
	and.pred  	%p382, %p379, %p381;
	and.pred  	%p383, %p382, %p380;
	setp.ge.f64 	%p384, %fd356, %fd381;
	and.pred  	%p385, %p383, %p384;
	mov.f64 	%fd2136, %fd356;
	mov.f64 	%fd2137, %fd355;
	@%p385 bra 	$L__BB0_229;
$L__BB0_223:
	setp.geu.f64 	%p386, %fd400, 0d3DDB7CDFD9D7BDBB;
	@%p386 bra 	$L__BB0_225;
	setp.le.f64 	%p387, %fd373, %fd365;
	setp.ge.f64 	%p388, %fd373, %fd366;
	setp.le.f64 	%p389, %fd374, %fd367;
	and.pred  	%p390, %p387, %p389;
	and.pred  	%p391, %p390, %p388;
	setp.ge.f64 	%p392, %fd374, %fd368;
	and.pred  	%p393, %p391, %p392;
	mov.f64 	%fd2136, %fd374;
	mov.f64 	%fd2137, %fd373;
	@%p393 bra 	$L__BB0_229;
$L__BB0_225:
	setp.geu.f64 	%p394, %fd401, 0d3DDB7CDFD9D7BDBB;
	@%p394 bra 	$L__BB0_236;
	setp.gtu.f64 	%p395, %fd375, %fd365;
	setp.ltu.f64 	%p396, %fd375, %fd366;
	setp.gtu.f64 	%p397, %fd376, %fd367;
	or.pred  	%p398, %p395, %p397;
	or.pred  	%p399, %p398, %p396;
	setp.ltu.f64 	%p400, %fd376, %fd368;
	or.pred  	%p401, %p399, %p400;
	mov.f64 	%fd2136, %fd376;
	mov.f64 	%fd2137, %fd375;
	@%p401 bra 	$L__BB0_236;
	bra.uni 	$L__BB0_229;
$L__BB0_227:
	sub.f64 	%fd1453, %fd351, %fd355;
	mul.f64 	%fd1454, %fd377, %fd1453;
	sub.f64 	%fd1455, %fd356, %fd352;
	mul.f64 	%fd1456, %fd382, %fd1455;
	sub.f64 	%fd1457, %fd1454, %fd1456;
	abs.f64 	%fd1458, %fd1457;
	setp.lt.f64 	%p402, %fd1458, 0d3DDB7CDFD9D7BDBB;
	@%p402 bra 	$L__BB0_236;
	sub.f64 	%fd1459, %fd351, %fd355;
	mul.f64 	%fd1460, %fd383, %fd1459;
	sub.f64 	%fd1461, %fd356, %fd352;
	mul.f64 	%fd1462, %fd351, %fd1461;
	fma.rn.f64 	%fd1463, %fd352, %fd1459, %fd1462;
	mul.f64 	%fd1464, %fd382, %fd1463;
	sub.f64 	%fd1465, %fd1460, %fd1464;
	mul.f64 	%fd1466, %fd377, %fd1459;
	mul.f64 	%fd1467, %fd382, %fd1461;
	sub.f64 	%fd1468, %fd1466, %fd1467;
	div.rn.f64 	%fd2137, %fd1465, %fd1468;
	mul.f64 	%fd1469, %fd377, %fd1463;
	mul.f64 	%fd1470, %fd383, %fd1461;
	sub.f64 	%fd1471, %fd1469, %fd1470;
	div.rn.f64 	%fd2136, %fd1471, %fd1468;
$L__BB0_229:
	setp.lt.s32 	%p404, %r346, 1;
	mov.pred 	%p403, -1;
	mov.pred 	%p608, %p403;
	@%p404 bra 	$L__BB0_234;
	mov.b32 	%r343, 0;
$L__BB0_231:
	mul.wide.u32 	%rd92, %r343, 16;
	add.s64 	%rd93, %rd4, %rd92;
	ld.local.f64 	%fd1472, [%rd93];
	sub.f64 	%fd1473, %fd1472, %fd2137;
	abs.f64 	%fd1474, %fd1473;
	setp.geu.f64 	%p405, %fd1474, 0d3DDB7CDFD9D7BDBB;
	@%p405 bra 	$L__BB0_233;
	mul.wide.u32 	%rd94, %r343, 16;
	add.s64 	%rd95, %rd4, %rd94;
	ld.local.f64 	%fd1475, [%rd95+8];
	sub.f64 	%fd1476, %fd1475, %fd2136;
	abs.f64 	%fd1477, %fd1476;
	setp.lt.f64 	%p407, %fd1477, 0d3DDB7CDFD9D7BDBB;
	mov.pred 	%p608, 0;
	@%p407 bra 	$L__BB0_234;
$L__BB0_233:
	add.s32 	%r343, %r343, 1;
	setp.ne.s32 	%p409, %r343, %r346;
	mov.pred 	%p608, %p403;
	@%p409 bra 	$L__BB0_231;
$L__BB0_234:
	setp.gt.s32 	%p410, %r346, 7;
	not.pred 	%p411, %p608;
	or.pred  	%p412, %p410, %p411;
	@%p412 bra 	$L__BB0_236;
	add.s32 	%r21, %r346, 1;
	mul.wide.s32 	%rd96, %r346, 16;
	add.s64 	%rd97, %rd4, %rd96;
	st.local.v2.f64 	[%rd97], {%fd2137, %fd2136};
	mov.u32 	%r346, %r21;
$L__BB0_236:
	sub.f64 	%fd1478, %fd373, %fd265;
	sub.f64 	%fd1479, %fd266, %fd356;
	mul.f64 	%fd1480, %fd1478, %fd1479;
	sub.f64 	%fd1481, %fd374, %fd266;
	sub.f64 	%fd1482, %fd265, %fd355;
	mul.f64 	%fd1483, %fd1482, %fd1481;
	sub.f64 	%fd1484, %fd1480, %fd1483;
	abs.f64 	%fd406, %fd1484;
	setp.lt.f64 	%p413, %fd406, 0d3DDB7CDFD9D7BDBB;
	setp.gt.f64 	%p414, %fd1484, 0d0000000000000000;
	selp.b32 	%r235, 1, 2, %p414;
	selp.b32 	%r236, 0, %r235, %p413;
	sub.f64 	%fd1485, %fd375, %fd265;
	mul.f64 	%fd1486, %fd1485, %fd1479;
	sub.f64 	%fd1487, %fd376, %fd266;
	mul.f64 	%fd1488, %fd1482, %fd1487;
	sub.f64 	%fd1489, %fd1486, %fd1488;
	abs.f64 	%fd407, %fd1489;
	setp.lt.f64 	%p415, %fd407, 0d3DDB7CDFD9D7BDBB;
	setp.gt.f64 	%p416, %fd1489, 0d0000000000000000;
	selp.b32 	%r238, 1, 2, %p416;
	selp.b32 	%r239, 0, %r238, %p415;
	setp.ne.s32 	%p417, %r18, %r7;
	setp.ne.s32 	%p418, %r236, %r239;
	and.pred  	%p419, %p417, %p418;
	@%p419 bra 	$L__BB0_245;
	setp.geu.f64 	%p420, %fd399, 0d3DDB7CDFD9D7BDBB;
	@%p420 bra 	$L__BB0_239;
	setp.le.f64 	%p421, %fd355, %fd378;
	setp.ge.f64 	%p422, %fd355, %fd379;
	setp.le.f64 	%p423, %fd356, %fd380;
	and.pred  	%p424, %p421, %p423;
	and.pred  	%p425, %p424, %p422;
	setp.ge.f64 	%p426, %fd356, %fd381;
	and.pred  	%p427, %p425, %p426;
	mov.f64 	%fd2138, %fd356;
	mov.f64 	%fd2139, %fd355;
	@%p427 bra 	$L__BB0_247;
$L__BB0_239:
	setp.geu.f64 	%p428, %fd384, 0d3DDB7CDFD9D7BDBB;
	@%p428 bra 	$L__BB0_241;
	setp.le.f64 	%p429, %fd265, %fd378;
	setp.ge.f64 	%p430, %fd265, %fd379;
	setp.le.f64 	%p431, %fd266, %fd380;
	and.pred  	%p432, %p429, %p431;
	and.pred  	%p433, %p432, %p430;
	setp.ge.f64 	%p434, %fd266, %fd381;
	and.pred  	%p435, %p433, %p434;
	mov.f64 	%fd2138, %fd266;
	mov.f64 	%fd2139, %fd265;
	@%p435 bra 	$L__BB0_247;
$L__BB0_241:
	setp.geu.f64 	%p436, %fd406, 0d3DDB7CDFD9D7BDBB;
	@%p436 bra 	$L__BB0_243;
	setp.le.f64 	%p437, %fd373, %fd369;
	setp.ge.f64 	%p438, %fd373, %fd370;
	setp.le.f64 	%p439, %fd374, %fd371;
	and.pred  	%p440, %p437, %p439;
	and.pred  	%p441, %p440, %p438;
	setp.ge.f64 	%p442, %fd374, %fd372;
	and.pred  	%p443, %p441, %p442;
	mov.f64 	%fd2138, %fd374;
	mov.f64 	%fd2139, %fd373;
	@%p443 bra 	$L__BB0_247;
$L__BB0_243:
	setp.geu.f64 	%p444, %fd407, 0d3DDB7CDFD9D7BDBB;
	@%p444 bra 	$L__BB0_254;
	setp.gtu.f64 	%p445, %fd375, %fd369;
	setp.ltu.f64 	%p446, %fd375, %fd370;
	setp.gtu.f64 	%p447, %fd376, %fd371;
	or.pred  	%p448, %p445, %p447;
	or.pred  	%p449, %p448, %p446;
	setp.ltu.f64 	%p450, %fd376, %fd372;
	or.pred  	%p451, %p449, %p450;
	mov.f64 	%fd2138, %fd376;
	mov.f64 	%fd2139, %fd375;
	@%p451 bra 	$L__BB0_254;
	bra.uni 	$L__BB0_247;
$L__BB0_245:
	sub.f64 	%fd1490, %fd355, %fd265;
	mul.f64 	%fd1491, %fd377, %fd1490;
	mul.f64 	%fd1493, %fd382, %fd1479;
	sub.f64 	%fd1494, %fd1491, %fd1493;
	abs.f64 	%fd1495, %fd1494;
	setp.lt.f64 	%p452, %fd1495, 0d3DDB7CDFD9D7BDBB;
	@%p452 bra 	$L__BB0_254;
	mul.f64 	%fd1497, %fd383, %fd1490;
	sub.f64 	%fd1498, %fd266, %fd356;
	mul.f64 	%fd1499, %fd355, %fd1498;
	fma.rn.f64 	%fd1500, %fd356, %fd1490, %fd1499;
	mul.f64 	%fd1501, %fd382, %fd1500;
	sub.f64 	%fd1502, %fd1497, %fd1501;
	mul.f64 	%fd1503, %fd377, %fd1490;
	mul.f64 	%fd1504, %fd382, %fd1498;
	sub.f64 	%fd1505, %fd1503, %fd1504;
	div.rn.f64 	%fd2139, %fd1502, %fd1505;
	mul.f64 	%fd1506, %fd377, %fd1500;
	mul.f64 	%fd1507, %fd383, %fd1498;
	sub.f64 	%fd1508, %fd1506, %fd1507;
	div.rn.f64 	%fd2138, %fd1508, %fd1505;
$L__BB0_247:
	setp.lt.s32 	%p454, %r346, 1;
	mov.pred 	%p453, -1;
	mov.pred 	%p609, %p453;
	@%p454 bra 	$L__BB0_252;
	mov.b32 	%r345, 0;
$L__BB0_249:
	mul.wide.u32 	%rd98, %r345, 16;
	add.s64 	%rd99, %rd4, %rd98;
	ld.local.f64 	%fd1509, [%rd99];
	sub.f64 	%fd1510, %fd1509, %fd2139;
	abs.f64 	%fd1511, %fd1510;
	setp.geu.f64 	%p455, %fd1511, 0d3DDB7CDFD9D7BDBB;
	@%p455 bra 	$L__BB0_251;
	ld.local.f64 	%fd1512, [%rd99+8];
	sub.f64 	%fd1513, %fd1512, %fd2138;
	abs.f64 	%fd1514, %fd1513;
	setp.lt.f64 	%p457, %fd1514, 0d3DDB7CDFD9D7BDBB;
	mov.pred 	%p609, 0;
	@%p457 bra 	$L__BB0_252;
$L__BB0_251:
	add.s32 	%r345, %r345, 1;
	setp.ne.s32 	%p459, %r345, %r346;
	mov.pred 	%p609, %p453;
	@%p459 bra 	$L__BB0_249;
$L__BB0_252:
	setp.gt.s32 	%p460, %r346, 7;
	not.pred 	%p461, %p609;
	or.pred  	%p462, %p460, %p461;
	@%p462 bra 	$L__BB0_254;
	add.s32 	%r25, %r346, 1;
	mul.wide.s32 	%rd102, %r346, 16;
	add.s64 	%rd103, %rd4, %rd102;
	st.local.v2.f64 	[%rd103], {%fd2139, %fd2138};
	mov.u32 	%r346, %r25;
$L__BB0_254:
	setp.ne.s32 	%p463, %r338, 4;
	@%p463 bra 	$L__BB0_182;
	cvt.rzi.s32.f64 	%r243, %fd265;
	cvt.rn.f64.s32 	%fd1515, %r243;
	setp.gt.f64 	%p464, %fd321, %fd1515;
	cvt.rzi.s32.f64 	%r244, %fd321;
	selp.b32 	%r245, %r244, %r243, %p464;
	cvt.rn.f64.s32 	%fd1516, %r245;
	setp.gt.f64 	%p465, %fd351, %fd1516;
	cvt.rzi.s32.f64 	%r246, %fd351;
	selp.b32 	%r247, %r246, %r245, %p465;
	cvt.rn.f64.s32 	%fd1517, %r247;
	setp.gt.f64 	%p466, %fd355, %fd1517;
	cvt.rzi.s32.f64 	%r248, %fd355;
	selp.b32 	%r249, %r248, %r247, %p466;
	cvt.rn.f64.s32 	%fd412, %r249;
	setp.gt.f64 	%p467, %fd97, %fd412;
	mov.b32 	%r348, 0;
	@%p467 bra 	$L__BB0_262;
	cvt.rzi.s32.f64 	%r251, %fd266;
	cvt.rn.f64.s32 	%fd1518, %r251;
	setp.gt.f64 	%p468, %fd322, %fd1518;
	cvt.rzi.s32.f64 	%r252, %fd322;
	selp.b32 	%r253, %r252, %r251, %p468;
	cvt.rn.f64.s32 	%fd1519, %r253;
	setp.gt.f64 	%p469, %fd352, %fd1519;
	cvt.rzi.s32.f64 	%r254, %fd352;
	selp.b32 	%r255, %r254, %r253, %p469;
	cvt.rn.f64.s32 	%fd1520, %r255;
	setp.gt.f64 	%p470, %fd356, %fd1520;
	cvt.rzi.s32.f64 	%r256, %fd356;
	selp.b32 	%r257, %r256, %r255, %p470;
	cvt.rn.f64.s32 	%fd1521, %r257;
	setp.gt.f64 	%p471, %fd98, %fd1521;
	@%p471 bra 	$L__BB0_262;
	sub.f64 	%fd413, %fd266, %fd98;
	sub.f64 	%fd414, %fd321, %fd97;
	mul.f64 	%fd1522, %fd413, %fd414;
	sub.f64 	%fd415, %fd265, %fd97;
	sub.f64 	%fd416, %fd322, %fd98;
	mul.f64 	%fd1523, %fd415, %fd416;
	sub.f64 	%fd1524, %fd1522, %fd1523;
	setp.ge.f64 	%p472, %fd1524, 0d0000000000000000;
	@%p472 bra 	$L__BB0_262;
	sub.f64 	%fd417, %fd351, %fd97;
	mul.f64 	%fd1525, %fd416, %fd417;
	sub.f64 	%fd418, %fd352, %fd98;
	mul.f64 	%fd1526, %fd414, %fd418;
	sub.f64 	%fd1527, %fd1525, %fd1526;
	setp.ge.f64 	%p473, %fd1527, 0d0000000000000000;
	@%p473 bra 	$L__BB0_262;
	sub.f64 	%fd419, %fd355, %fd97;
	mul.f64 	%fd1528, %fd418, %fd419;
	sub.f64 	%fd420, %fd356, %fd98;
	mul.f64 	%fd1529, %fd417, %fd420;
	sub.f64 	%fd1530, %fd1528, %fd1529;
	setp.ge.f64 	%p474, %fd1530, 0d0000000000000000;
	@%p474 bra 	$L__BB0_262;
	mul.f64 	%fd1531, %fd420, %fd415;
	mul.f64 	%fd1532, %fd419, %fd413;
	sub.f64 	%fd1533, %fd1531, %fd1532;
	setp.ge.f64 	%p475, %fd1533, 0d0000000000000000;
	@%p475 bra 	$L__BB0_262;
	st.local.v2.f64 	[%rd5], {%fd97, %fd98};
	mov.b32 	%r348, 1;
$L__BB0_262:
	cvt.rzi.s32.f64 	%r263, %fd97;
	cvt.rn.f64.s32 	%fd1534, %r263;
	setp.gt.f64 	%p476, %fd153, %fd1534;
	cvt.rzi.s32.f64 	%r264, %fd153;
	selp.b32 	%r265, %r264, %r263, %p476;
	cvt.rn.f64.s32 	%fd1535, %r265;
	setp.gt.f64 	%p477, %fd183, %fd1535;
	cvt.rzi.s32.f64 	%r266, %fd183;
	selp.b32 	%r267, %r266, %r265, %p477;
	cvt.rn.f64.s32 	%fd1536, %r267;
	setp.gt.f64 	%p478, %fd353, %fd1536;
	cvt.rzi.s32.f64 	%r268, %fd353;
	selp.b32 	%r269, %r268, %r267, %p478;
	cvt.rn.f64.s32 	%fd421, %r269;
	setp.gt.f64 	%p479, %fd265, %fd421;
	@%p479 bra 	$L__BB0_269;
	cvt.rzi.s32.f64 	%r270, %fd98;
	cvt.rn.f64.s32 	%fd1537, %r270;
	setp.gt.f64 	%p480, %fd154, %fd1537;
	cvt.rzi.s32.f64 	%r271, %fd154;
	selp.b32 	%r272, %r271, %r270, %p480;
	cvt.rn.f64.s32 	%fd1538, %r272;
	setp.gt.f64 	%p481, %fd184, %fd1538;
	cvt.rzi.s32.f64 	%r273, %fd184;
	selp.b32 	%r274, %r273, %r272, %p481;
	cvt.rn.f64.s32 	%fd1539, %r274;
	setp.gt.f64 	%p482, %fd354, %fd1539;
	cvt.rzi.s32.f64 	%r275, %fd354;
	selp.b32 	%r276, %r275, %r274, %p482;
	cvt.rn.f64.s32 	%fd1540, %r276;
	setp.gt.f64 	%p483, %fd266, %fd1540;
	@%p483 bra 	$L__BB0_269;
	sub.f64 	%fd422, %fd98, %fd266;
	sub.f64 	%fd423, %fd153, %fd265;
	mul.f64 	%fd1541, %fd422, %fd423;
	sub.f64 	%fd424, %fd97, %fd265;
	sub.f64 	%fd425, %fd154, %fd266;
	mul.f64 	%fd1542, %fd424, %fd425;
	sub.f64 	%fd1543, %fd1541, %fd1542;
	setp.ge.f64 	%p484, %fd1543, 0d0000000000000000;
	@%p484 bra 	$L__BB0_269;
	sub.f64 	%fd426, %fd183, %fd265;
	mul.f64 	%fd1544, %fd425, %fd426;
	sub.f64 	%fd427, %fd184, %fd266;
	mul.f64 	%fd1545, %fd423, %fd427;
	sub.f64 	%fd1546, %fd1544, %fd1545;
	setp.ge.f64 	%p485, %fd1546, 0d0000000000000000;
	@%p485 bra 	$L__BB0_269;
	sub.f64 	%fd428, %fd353, %fd265;
	mul.f64 	%fd1547, %fd427, %fd428;
	sub.f64 	%fd429, %fd354, %fd266;
	mul.f64 	%fd1548, %fd426, %fd429;
	sub.f64 	%fd1549, %fd1547, %fd1548;
	setp.ge.f64 	%p486, %fd1549, 0d0000000000000000;
	@%p486 bra 	$L__BB0_269;
	mul.f64 	%fd1550, %fd429, %fd424;
	mul.f64 	%fd1551, %fd428, %fd422;
	sub.f64 	%fd1552, %fd1550, %fd1551;
	setp.ge.f64 	%p487, %fd1552, 0d0000000000000000;
	@%p487 bra 	$L__BB0_269;
	add.s32 	%r28, %r348, 1;
	mul.wide.u32 	%rd104, %r348, 16;
	add.s64 	%rd105, %rd5, %rd104;
	st.local.v2.f64 	[%rd105], {%fd265, %fd266};
	mov.u32 	%r348, %r28;
$L__BB0_269:
	setp.gt.f64 	%p488, %fd153, %fd412;
	@%p488 bra 	$L__BB0_276;
	cvt.rzi.s32.f64 	%r277, %fd266;
	cvt.rn.f64.s32 	%fd1553, %r277;
	setp.gt.f64 	%p489, %fd322, %fd1553;
	cvt.rzi.s32.f64 	%r278, %fd322;
	selp.b32 	%r279, %r278, %r277, %p489;
	cvt.rn.f64.s32 	%fd1554, %r279;
	setp.gt.f64 	%p490, %fd352, %fd1554;
	cvt.rzi.s32.f64 	%r280, %fd352;
	selp.b32 	%r281, %r280, %r279, %p490;
	cvt.rn.f64.s32 	%fd1555, %r281;
	setp.gt.f64 	%p491, %fd356, %fd1555;
	cvt.rzi.s32.f64 	%r282, %fd356;
	selp.b32 	%r283, %r282, %r281, %p491;
	cvt.rn.f64.s32 	%fd1556, %r283;
	setp.gt.f64 	%p492, %fd154, %fd1556;
	@%p492 bra 	$L__BB0_276;
	sub.f64 	%fd430, %fd266, %fd154;
	sub.f64 	%fd431, %fd321, %fd153;
	mul.f64 	%fd1557, %fd430, %fd431;
	sub.f64 	%fd432, %fd265, %fd153;
	sub.f64 	%fd433, %fd322, %fd154;
	mul.f64 	%fd1558, %fd432, %fd433;
	sub.f64 	%fd1559, %fd1557, %fd1558;
	setp.ge.f64 	%p493, %fd1559, 0d0000000000000000;
	@%p493 bra 	$L__BB0_276;
	sub.f64 	%fd434, %fd351, %fd153;
	mul.f64 	%fd1560, %fd433, %fd434;
	sub.f64 	%fd435, %fd352, %fd154;
	mul.f64 	%fd1561, %fd431, %fd435;
	sub.f64 	%fd1562, %fd1560, %fd1561;
	setp.ge.f64 	%p494, %fd1562, 0d0000000000000000;
	@%p494 bra 	$L__BB0_276;
	sub.f64 	%fd436, %fd355, %fd153;
	mul.f64 	%fd1563, %fd435, %fd436;
	sub.f64 	%fd437, %fd356, %fd154;
	mul.f64 	%fd1564, %fd434, %fd437;
	sub.f64 	%fd1565, %fd1563, %fd1564;
	setp.ge.f64 	%p495, %fd1565, 0d0000000000000000;
	@%p495 bra 	$L__BB0_276;
	mul.f64 	%fd1566, %fd437, %fd432;
	mul.f64 	%fd1567, %fd436, %fd430;
	sub.f64 	%fd1568, %fd1566, %fd1567;
	setp.ge.f64 	%p496, %fd1568, 0d0000000000000000;
	@%p496 bra 	$L__BB0_276;
	add.s32 	%r30, %r348, 1;
	mul.wide.u32 	%rd106, %r348, 16;
	add.s64 	%rd107, %rd5, %rd106;
	st.local.v2.f64 	[%rd107], {%fd153, %fd154};
	mov.u32 	%r348, %r30;
$L__BB0_276:
	setp.gt.f64 	%p497, %fd321, %fd421;
	@%p497 bra 	$L__BB0_283;
	cvt.rzi.s32.f64 	%r284, %fd98;
	cvt.rn.f64.s32 	%fd1569, %r284;
	setp.gt.f64 	%p498, %fd154, %fd1569;
	cvt.rzi.s32.f64 	%r285, %fd154;
	selp.b32 	%r286, %r285, %r284, %p498;
	cvt.rn.f64.s32 	%fd1570, %r286;
	setp.gt.f64 	%p499, %fd184, %fd1570;
	cvt.rzi.s32.f64 	%r287, %fd184;
	selp.b32 	%r288, %r287, %r286, %p499;
	cvt.rn.f64.s32 	%fd1571, %r288;
	setp.gt.f64 	%p500, %fd354, %fd1571;
	cvt.rzi.s32.f64 	%r289, %fd354;
	selp.b32 	%r290, %r289, %r288, %p500;
	cvt.rn.f64.s32 	%fd1572, %r290;
	setp.gt.f64 	%p501, %fd322, %fd1572;
	@%p501 bra 	$L__BB0_283;
	sub.f64 	%fd438, %fd98, %fd322;
	sub.f64 	%fd439, %fd153, %fd321;
	mul.f64 	%fd1573, %fd438, %fd439;
	sub.f64 	%fd440, %fd97, %fd321;
	sub.f64 	%fd441, %fd154, %fd322;
	mul.f64 	%fd1574, %fd440, %fd441;
	sub.f64 	%fd1575, %fd1573, %fd1574;
	setp.ge.f64 	%p502, %fd1575, 0d0000000000000000;
	@%p502 bra 	$L__BB0_283;
	sub.f64 	%fd442, %fd183, %fd321;
	mul.f64 	%fd1576, %fd441, %fd442;
	sub.f64 	%fd443, %fd184, %fd322;
	mul.f64 	%fd1577, %fd439, %fd443;
	sub.f64 	%fd1578, %fd1576, %fd1577;
	setp.ge.f64 	%p503, %fd1578, 0d0000000000000000;
	@%p503 bra 	$L__BB0_283;
	sub.f64 	%fd444, %fd353, %fd321;
	mul.f64 	%fd1579, %fd443, %fd444;
	sub.f64 	%fd445, %fd354, %fd322;
	mul.f64 	%fd1580, %fd442, %fd445;
	sub.f64 	%fd1581, %fd1579, %fd1580;
	setp.ge.f64 	%p504, %fd1581, 0d0000000000000000;
	@%p504 bra 	$L__BB0_283;
	mul.f64 	%fd1582, %fd445, %fd440;
	mul.f64 	%fd1583, %fd444, %fd438;
	sub.f64 	%fd1584, %fd1582, %fd1583;
	setp.ge.f64 	%p505, %fd1584, 0d0000000000000000;
	@%p505 bra 	$L__BB0_283;
	add.s32 	%r32, %r348, 1;
	mul.wide.u32 	%rd108, %r348, 16;
	add.s64 	%rd109, %rd5, %rd108;
	st.local.v2.f64 	[%rd109], {%fd321, %fd322};
	mov.u32 	%r348, %r32;
$L__BB0_283:
	setp.gt.f64 	%p506, %fd183, %fd412;
	@%p506 bra 	$L__BB0_290;
	cvt.rzi.s32.f64 	%r291, %fd266;
	cvt.rn.f64.s32 	%fd1585, %r291;
	setp.gt.f64 	%p507, %fd322, %fd1585;
	cvt.rzi.s32.f64 	%r292, %fd322;
	selp.b32 	%r293, %r292, %r291, %p507;
	cvt.rn.f64.s32 	%fd1586, %r293;
	setp.gt.f64 	%p508, %fd352, %fd1586;
	cvt.rzi.s32.f64 	%r294, %fd352;
	selp.b32 	%r295, %r294, %r293, %p508;
	cvt.rn.f64.s32 	%fd1587, %r295;
	setp.gt.f64 	%p509, %fd356, %fd1587;
	cvt.rzi.s32.f64 	%r296, %fd356;
	selp.b32 	%r297, %r296, %r295, %p509;
	cvt.rn.f64.s32 	%fd1588, %r297;
	setp.gt.f64 	%p510, %fd184, %fd1588;
	@%p510 bra 	$L__BB0_290;
	sub.f64 	%fd446, %fd266, %fd184;
	sub.f64 	%fd447, %fd321, %fd183;
	mul.f64 	%fd1589, %fd446, %fd447;
	sub.f64 	%fd448, %fd265, %fd183;
	sub.f64 	%fd449, %fd322, %fd184;
	mul.f64 	%fd1590, %fd448, %fd449;
	sub.f64 	%fd1591, %fd1589, %fd1590;
	setp.ge.f64 	%p511, %fd1591, 0d0000000000000000;
	@%p511 bra 	$L__BB0_290;
	sub.f64 	%fd450, %fd351, %fd183;
	mul.f64 	%fd1592, %fd449, %fd450;
	sub.f64 	%fd451, %fd352, %fd184;
	mul.f64 	%fd1593, %fd447, %fd451;
	sub.f64 	%fd1594, %fd1592, %fd1593;
	setp.ge.f64 	%p512, %fd1594, 0d0000000000000000;
	@%p512 bra 	$L__BB0_290;
	sub.f64 	%fd452, %fd355, %fd183;
	mul.f64 	%fd1595, %fd451, %fd452;
	sub.f64 	%fd453, %fd356, %fd184;
	mul.f64 	%fd1596, %fd450, %fd453;
	sub.f64 	%fd1597, %fd1595, %fd1596;
	setp.ge.f64 	%p513, %fd1597, 0d0000000000000000;
	@%p513 bra 	$L__BB0_290;
	mul.f64 	%fd1598, %fd453, %fd448;
	mul.f64 	%fd1599, %fd452, %fd446;
	sub.f64 	%fd1600, %fd1598, %fd1599;
	setp.ge.f64 	%p514, %fd1600, 0d0000000000000000;
	@%p514 bra 	$L__BB0_290;
	add.s32 	%r34, %r348, 1;
	mul.wide.u32 	%rd110, %r348, 16;
	add.s64 	%rd111, %rd5, %rd110;
	st.local.v2.f64 	[%rd111], {%fd183, %fd184};
	mov.u32 	%r348, %r34;
$L__BB0_290:
	setp.gt.f64 	%p515, %fd351, %fd421;
	@%p515 bra 	$L__BB0_297;
	cvt.rzi.s32.f64 	%r298, %fd98;
	cvt.rn.f64.s32 	%fd1601, %r298;
	setp.gt.f64 	%p516, %fd154, %fd1601;
	cvt.rzi.s32.f64 	%r299, %fd154;
	selp.b32 	%r300, %r299, %r298, %p516;
	cvt.rn.f64.s32 	%fd1602, %r300;
	setp.gt.f64 	%p517, %fd184, %fd1602;
	cvt.rzi.s32.f64 	%r301, %fd184;
	selp.b32 	%r302, %r301, %r300, %p517;
	cvt.rn.f64.s32 	%fd1603, %r302;
	setp.gt.f64 	%p518, %fd354, %fd1603;
	cvt.rzi.s32.f64 	%r303, %fd354;
	selp.b32 	%r304, %r303, %r302, %p518;
	cvt.rn.f64.s32 	%fd1604, %r304;
	setp.gt.f64 	%p519, %fd352, %fd1604;
	@%p519 bra 	$L__BB0_297;
	sub.f64 	%fd454, %fd98, %fd352;
	sub.f64 	%fd455, %fd153, %fd351;
	mul.f64 	%fd1605, %fd454, %fd455;
	sub.f64 	%fd456, %fd97, %fd351;
	sub.f64 	%fd457, %fd154, %fd352;
	mul.f64 	%fd1606, %fd456, %fd457;
	sub.f64 	%fd1607, %fd1605, %fd1606;
	setp.ge.f64 	%p520, %fd1607, 0d0000000000000000;
	@%p520 bra 	$L__BB0_297;
	sub.f64 	%fd458, %fd183, %fd351;
	mul.f64 	%fd1608, %fd457, %fd458;
	sub.f64 	%fd459, %fd184, %fd352;
	mul.f64 	%fd1609, %fd455, %fd459;
	sub.f64 	%fd1610, %fd1608, %fd1609;
	setp.ge.f64 	%p521, %fd1610, 0d0000000000000000;
	@%p521 bra 	$L__BB0_297;
	sub.f64 	%fd460, %fd353, %fd351;
	mul.f64 	%fd1611, %fd459, %fd460;
	sub.f64 	%fd461, %fd354, %fd352;
	mul.f64 	%fd1612, %fd458, %fd461;
	sub.f64 	%fd1613, %fd1611, %fd1612;
	setp.ge.f64 	%p522, %fd1613, 0d0000000000000000;
	@%p522 bra 	$L__BB0_297;
	mul.f64 	%fd1614, %fd461, %fd456;
	mul.f64 	%fd1615, %fd460, %fd454;
	sub.f64 	%fd1616, %fd1614, %fd1615;
	setp.ge.f64 	%p523, %fd1616, 0d0000000000000000;
	@%p523 bra 	$L__BB0_297;
	add.s32 	%r36, %r348, 1;
	mul.wide.u32 	%rd112, %r348, 16;
	add.s64 	%rd113, %rd5, %rd112;
	st.local.v2.f64 	[%rd113], {%fd351, %fd352};
	mov.u32 	%r348, %r36;
$L__BB0_297:
	setp.gt.f64 	%p524, %fd353, %fd412;
	@%p524 bra 	$L__BB0_304;
	cvt.rzi.s32.f64 	%r305, %fd266;
	cvt.rn.f64.s32 	%fd1617, %r305;
	setp.gt.f64 	%p525, %fd322, %fd1617;
	cvt.rzi.s32.f64 	%r306, %fd322;
	selp.b32 	%r307, %r306, %r305, %p525;
	cvt.rn.f64.s32 	%fd1618, %r307;
	setp.gt.f64 	%p526, %fd352, %fd1618;
	cvt.rzi.s32.f64 	%r308, %fd352;
	selp.b32 	%r309, %r308, %r307, %p526;
	cvt.rn.f64.s32 	%fd1619, %r309;
	setp.gt.f64 	%p527, %fd356, %fd1619;
	cvt.rzi.s32.f64 	%r310, %fd356;
	selp.b32 	%r311, %r310, %r309, %p527;
	cvt.rn.f64.s32 	%fd1620, %r311;
	setp.gt.f64 	%p528, %fd354, %fd1620;
	@%p528 bra 	$L__BB0_304;
	sub.f64 	%fd462, %fd266, %fd354;
	sub.f64 	%fd463, %fd321, %fd353;
	mul.f64 	%fd1621, %fd462, %fd463;
	sub.f64 	%fd464, %fd265, %fd353;
	sub.f64 	%fd465, %fd322, %fd354;
	mul.f64 	%fd1622, %fd464, %fd465;
	sub.f64 	%fd1623, %fd1621, %fd1622;
	setp.ge.f64 	%p529, %fd1623, 0d0000000000000000;
	@%p529 bra 	$L__BB0_304;
	sub.f64 	%fd466, %fd351, %fd353;
	mul.f64 	%fd1624, %fd465, %fd466;
	sub.f64 	%fd467, %fd352, %fd354;
	mul.f64 	%fd1625, %fd463, %fd467;
	sub.f64 	%fd1626, %fd1624, %fd1625;
	setp.ge.f64 	%p530, %fd1626, 0d0000000000000000;
	@%p530 bra 	$L__BB0_304;
	sub.f64 	%fd468, %fd355, %fd353;
	mul.f64 	%fd1627, %fd467, %fd468;
	sub.f64 	%fd469, %fd356, %fd354;
	mul.f64 	%fd1628, %fd466, %fd469;
	sub.f64 	%fd1629, %fd1627, %fd1628;
	setp.ge.f64 	%p531, %fd1629, 0d0000000000000000;
	@%p531 bra 	$L__BB0_304;
	mul.f64 	%fd1630, %fd469, %fd464;
	mul.f64 	%fd1631, %fd468, %fd462;
	sub.f64 	%fd1632, %fd1630, %fd1631;
	setp.ge.f64 	%p532, %fd1632, 0d0000000000000000;
	@%p532 bra 	$L__BB0_304;
	add.s32 	%r38, %r348, 1;
	mul.wide.u32 	%rd114, %r348, 16;
	add.s64 	%rd115, %rd5, %rd114;
	st.local.v2.f64 	[%rd115], {%fd353, %fd354};
	mov.u32 	%r348, %r38;
$L__BB0_304:
	setp.gt.f64 	%p533, %fd355, %fd421;
	@%p533 bra 	$L__BB0_311;
	cvt.rzi.s32.f64 	%r312, %fd98;
	cvt.rn.f64.s32 	%fd1633, %r312;
	setp.gt.f64 	%p534, %fd154, %fd1633;
	cvt.rzi.s32.f64 	%r313, %fd154;
	selp.b32 	%r314, %r313, %r312, %p534;
	cvt.rn.f64.s32 	%fd1634, %r314;
	setp.gt.f64 	%p535, %fd184, %fd1634;
	cvt.rzi.s32.f64 	%r315, %fd184;
	selp.b32 	%r316, %r315, %r314, %p535;
	cvt.rn.f64.s32 	%fd1635, %r316;
	setp.gt.f64 	%p536, %fd354, %fd1635;
	cvt.rzi.s32.f64 	%r317, %fd354;
	selp.b32 	%r318, %r317, %r316, %p536;
	cvt.rn.f64.s32 	%fd1636, %r318;
	setp.gt.f64 	%p537, %fd356, %fd1636;
	@%p537 bra 	$L__BB0_311;
	sub.f64 	%fd470, %fd98, %fd356;
	sub.f64 	%fd471, %fd153, %fd355;
	mul.f64 	%fd1637, %fd470, %fd471;
	sub.f64 	%fd472, %fd97, %fd355;
	sub.f64 	%fd473, %fd154, %fd356;
	mul.f64 	%fd1638, %fd472, %fd473;
	sub.f64 	%fd1639, %fd1637, %fd1638;
	setp.ge.f64 	%p538, %fd1639, 0d0000000000000000;
	@%p538 bra 	$L__BB0_311;
	sub.f64 	%fd474, %fd183, %fd355;
	mul.f64 	%fd1640, %fd473, %fd474;
	sub.f64 	%fd475, %fd184, %fd356;
	mul.f64 	%fd1641, %fd471, %fd475;
	sub.f64 	%fd1642, %fd1640, %fd1641;
	setp.ge.f64 	%p539, %fd1642, 0d0000000000000000;
	@%p539 bra 	$L__BB0_311;
	sub.f64 	%fd476, %fd353, %fd355;
	mul.f64 	%fd1643, %fd475, %fd476;
	sub.f64 	%fd477, %fd354, %fd356;
	mul.f64 	%fd1644, %fd474, %fd477;
	sub.f64 	%fd1645, %fd1643, %fd1644;
	setp.ge.f64 	%p540, %fd1645, 0d0000000000000000;
	@%p540 bra 	$L__BB0_311;
	mul.f64 	%fd1646, %fd477, %fd472;
	mul.f64 	%fd1647, %fd476, %fd470;
	sub.f64 	%fd1648, %fd1646, %fd1647;
	setp.ge.f64 	%p541, %fd1648, 0d0000000000000000;
	@%p541 bra 	$L__BB0_311;
	add.s32 	%r40, %r348, 1;
	mul.wide.u32 	%rd116, %r348, 16;
	add.s64 	%rd117, %rd5, %rd116;
	st.local.v2.f64 	[%rd117], {%fd355, %fd356};
	mov.u32 	%r348, %r40;
$L__BB0_311:
	setp.lt.s32 	%p542, %r346, 1;
	mov.b32 	%r358, 0;
	@%p542 bra 	$L__BB0_318;
	and.b32  	%r42, %r346, 3;
	setp.lt.u32 	%p543, %r346, 4;
	mov.b32 	%r355, 0;
	@%p543 bra 	$L__BB0_315;
	and.b32  	%r355, %r346, 2147483644;
	mov.b32 	%r359, 0;
$L__BB0_314:
	mul.wide.u32 	%rd118, %r359, 16;
	add.s64 	%rd119, %rd4, %rd118;
	ld.local.v2.f64 	{%fd1649, %fd1650}, [%rd119];
	add.s64 	%rd120, %rd6, %rd118;
	st.local.v2.f64 	[%rd120], {%fd1649, %fd1650};
	ld.local.v2.f64 	{%fd1651, %fd1652}, [%rd119+16];
	st.local.v2.f64 	[%rd120+16], {%fd1651, %fd1652};
	ld.local.v2.f64 	{%fd1653, %fd1654}, [%rd119+32];
	st.local.v2.f64 	[%rd120+32], {%fd1653, %fd1654};
	ld.local.v2.f64 	{%fd1655, %fd1656}, [%rd119+48];
	add.s32 	%r359, %r359, 4;
	st.local.v2.f64 	[%rd120+48], {%fd1655, %fd1656};
	setp.eq.s32 	%p544, %r359, %r355;
	@%p544 bra 	$L__BB0_315;
	bra.uni 	$L__BB0_314;
$L__BB0_315:
	setp.eq.s32 	%p545, %r42, 0;
	mov.u32 	%r358, %r346;
	@%p545 bra 	$L__BB0_318;
	mov.b32 	%r357, 0;
$L__BB0_317:
	.pragma "nounroll";
	mul.wide.u32 	%rd121, %r355, 16;
	add.s64 	%rd122, %rd4, %rd121;
	ld.local.v2.f64 	{%fd1657, %fd1658}, [%rd122];
	add.s32 	%r355, %r355, 1;
	add.s64 	%rd123, %rd6, %rd121;
	st.local.v2.f64 	[%rd123], {%fd1657, %fd1658};
	add.s32 	%r357, %r357, 1;
	setp.ne.s32 	%p546, %r357, %r42;
	mov.u32 	%r358, %r346;
	@%p546 bra 	$L__BB0_317;
$L__BB0_318:
	setp.eq.s32 	%p547, %r348, 0;
	mov.u32 	%r360, %r358;
	@%p547 bra 	$L__BB0_327;
	ld.local.v2.f64 	{%fd1659, %fd1660}, [%rd5];
	add.s32 	%r360, %r358, 1;
	mul.wide.u32 	%rd124, %r358, 16;
	add.s64 	%rd11, %rd6, %rd124;
	st.local.v2.f64 	[%rd11], {%fd1659, %fd1660};
	setp.eq.s32 	%p548, %r348, 1;
	@%p548 bra 	$L__BB0_327;
	ld.local.v2.f64 	{%fd1661, %fd1662}, [%rd5+16];
	add.s32 	%r360, %r358, 2;
	st.local.v2.f64 	[%rd11+16], {%fd1661, %fd1662};
	setp.eq.s32 	%p549, %r348, 2;
	@%p549 bra 	$L__BB0_327;
	ld.local.v2.f64 	{%fd1663, %fd1664}, [%rd5+32];
	add.s32 	%r360, %r358, 3;
	st.local.v2.f64 	[%rd11+32], {%fd1663, %fd1664};
	setp.eq.s32 	%p550, %r348, 3;
	@%p550 bra 	$L__BB0_327;
	ld.local.v2.f64 	{%fd1665, %fd1666}, [%rd5+48];
	add.s32 	%r360, %r358, 4;
	st.local.v2.f64 	[%rd11+48], {%fd1665, %fd1666};
	setp.eq.s32 	%p551, %r348, 4;
	@%p551 bra 	$L__BB0_327;
	ld.local.v2.f64 	{%fd1667, %fd1668}, [%rd5+64];
	add.s32 	%r360, %r358, 5;
	st.local.v2.f64 	[%rd11+64], {%fd1667, %fd1668};
	setp.eq.s32 	%p552, %r348, 5;
	@%p552 bra 	$L__BB0_327;
	ld.local.v2.f64 	{%fd1669, %fd1670}, [%rd5+80];
	add.s32 	%r360, %r358, 6;
	st.local.v2.f64 	[%rd11+80], {%fd1669, %fd1670};
	setp.eq.s32 	%p553, %r348, 6;
	@%p553 bra 	$L__BB0_327;
	ld.local.v2.f64 	{%fd1671, %fd1672}, [%rd5+96];
	add.s32 	%r360, %r358, 7;
	st.local.v2.f64 	[%rd11+96], {%fd1671, %fd1672};
	setp.eq.s32 	%p554, %r348, 7;
	@%p554 bra 	$L__BB0_327;
	ld.local.v2.f64 	{%fd1673, %fd1674}, [%rd5+112];
	add.s32 	%r360, %r358, 8;
	st.local.v2.f64 	[%rd11+112], {%fd1673, %fd1674};
$L__BB0_327:
	setp.eq.s32 	%p555, %r360, 0;
	mov.f64 	%fd2158, 0d0000000000000000;
	mov.f64 	%fd2159, %fd2158;
	@%p555 bra 	$L__BB0_341;
	and.b32  	%r61, %r360, 15;
	setp.lt.u32 	%p556, %r360, 16;
	mov.f64 	%fd2157, 0d0000000000000000;
	mov.b32 	%r363, 0;
	mov.f64 	%fd2156, %fd2157;
	@%p556 bra 	$L__BB0_331;
	and.b32  	%r363, %r360, -16;
	mov.f64 	%fd2157, 0d0000000000000000;
	mov.b32 	%r361, 0;
$L__BB0_330:
	.pragma "nounroll";
	mul.wide.u32 	%rd125, %r361, 16;
	add.s64 	%rd126, %rd6, %rd125;
	ld.local.v2.f64 	{%fd1679, %fd1680}, [%rd126];
	add.f64 	%fd1681, %fd2156, %fd1679;
	add.f64 	%fd1682, %fd2157, %fd1680;
	ld.local.v2.f64 	{%fd1683, %fd1684}, [%rd126+16];
	add.f64 	%fd1685, %fd1681, %fd1683;
	add.f64 	%fd1686, %fd1682, %fd1684;
	ld.local.v2.f64 	{%fd1687, %fd1688}, [%rd126+32];
	add.f64 	%fd1689, %fd1685, %fd1687;
	add.f64 	%fd1690, %fd1686, %fd1688;
	ld.local.v2.f64 	{%fd1691, %fd1692}, [%rd126+48];
	add.f64 	%fd1693, %fd1689, %fd1691;
	add.f64 	%fd1694, %fd1690, %fd1692;
	ld.local.v2.f64 	{%fd1695, %fd1696}, [%rd126+64];
	add.f64 	%fd1697, %fd1693, %fd1695;
	add.f64 	%fd1698, %fd1694, %fd1696;
	ld.local.v2.f64 	{%fd1699, %fd1700}, [%rd126+80];
	add.f64 	%fd1701, %fd1697, %fd1699;
	add.f64 	%fd1702, %fd1698, %fd1700;
	ld.local.v2.f64 	{%fd1703, %fd1704}, [%rd126+96];
	add.f64 	%fd1705, %fd1701, %fd1703;
	add.f64 	%fd1706, %fd1702, %fd1704;
	ld.local.v2.f64 	{%fd1707, %fd1708}, [%rd126+112];
	add.f64 	%fd1709, %fd1705, %fd1707;
	add.f64 	%fd1710, %fd1706, %fd1708;
	ld.local.v2.f64 	{%fd1711, %fd1712}, [%rd126+128];
	add.f64 	%fd1713, %fd1709, %fd1711;
	add.f64 	%fd1714, %fd1710, %fd1712;
	ld.local.v2.f64 	{%fd1715, %fd1716}, [%rd126+144];
	add.f64 	%fd1717, %fd1713, %fd1715;
	add.f64 	%fd1718, %fd1714, %fd1716;
	ld.local.v2.f64 	{%fd1719, %fd1720}, [%rd126+160];
	add.f64 	%fd1721, %fd1717, %fd1719;
	add.f64 	%fd1722, %fd1718, %fd1720;
	ld.local.v2.f64 	{%fd1723, %fd1724}, [%rd126+176];
	add.f64 	%fd1725, %fd1721, %fd1723;
	add.f64 	%fd1726, %fd1722, %fd1724;
	ld.local.v2.f64 	{%fd1727, %fd1728}, [%rd126+192];
	add.f64 	%fd1729, %fd1725, %fd1727;
	add.f64 	%fd1730, %fd1726, %fd1728;
	ld.local.v2.f64 	{%fd1731, %fd1732}, [%rd126+208];
	add.f64 	%fd1733, %fd1729, %fd1731;
	add.f64 	%fd1734, %fd1730, %fd1732;
	ld.local.v2.f64 	{%fd1735, %fd1736}, [%rd126+224];
	add.f64 	%fd1737, %fd1733, %fd1735;
	add.f64 	%fd1738, %fd1734, %fd1736;
	ld.local.v2.f64 	{%fd1739, %fd1740}, [%rd126+240];
	add.f64 	%fd2156, %fd1737, %fd1739;
	add.f64 	%fd2157, %fd1738, %fd1740;
	add.s32 	%r361, %r361, 16;
	setp.ne.s32 	%p557, %r361, %r363;
	@%p557 bra 	$L__BB0_330;
$L__BB0_331:
	setp.eq.s32 	%p558, %r61, 0;
	@%p558 bra 	$L__BB0_340;
	and.b32  	%r66, %r360, 7;
	setp.lt.u32 	%p559, %r61, 8;
	@%p559 bra 	$L__BB0_334;
	mul.wide.u32 	%rd127, %r363, 16;
	add.s64 	%rd128, %rd6, %rd127;
	ld.local.v2.f64 	{%fd1742, %fd1743}, [%rd128];
	add.f64 	%fd1744, %fd2156, %fd1742;
	add.f64 	%fd1745, %fd2157, %fd1743;
	ld.local.f64 	%fd1746, [%rd128+16];
	add.f64 	%fd1747, %fd1744, %fd1746;
	ld.local.f64 	%fd1748, [%rd128+24];
	add.f64 	%fd1749, %fd1745, %fd1748;
	ld.local.f64 	%fd1750, [%rd128+32];
	add.f64 	%fd1751, %fd1747, %fd1750;
	ld.local.f64 	%fd1752, [%rd128+40];
	add.f64 	%fd1753, %fd1749, %fd1752;
	ld.local.f64 	%fd1754, [%rd128+48];
	add.f64 	%fd1755, %fd1751, %fd1754;
	ld.local.f64 	%fd1756, [%rd128+56];
	add.f64 	%fd1757, %fd1753, %fd1756;
	ld.local.f64 	%fd1758, [%rd128+64];
	add.f64 	%fd1759, %fd1755, %fd1758;
	ld.local.f64 	%fd1760, [%rd128+72];
	add.f64 	%fd1761, %fd1757, %fd1760;
	ld.local.f64 	%fd1762, [%rd128+80];
	add.f64 	%fd1763, %fd1759, %fd1762;
	ld.local.f64 	%fd1764, [%rd128+88];
	add.f64 	%fd1765, %fd1761, %fd1764;
	ld.local.f64 	%fd1766, [%rd128+96];
	add.f64 	%fd1767, %fd1763, %fd1766;
	ld.local.f64 	%fd1768, [%rd128+104];
	add.f64 	%fd1769, %fd1765, %fd1768;
	ld.local.f64 	%fd1770, [%rd128+112];
	add.f64 	%fd2156, %fd1767, %fd1770;
	ld.local.f64 	%fd1771, [%rd128+120];
	add.f64 	%fd2157, %fd1769, %fd1771;
	add.s32 	%r363, %r363, 8;
$L__BB0_334:
	setp.eq.s32 	%p560, %r66, 0;
	@%p560 bra 	$L__BB0_340;
	and.b32  	%r69, %r360, 3;
	setp.lt.u32 	%p561, %r66, 4;
	@%p561 bra 	$L__BB0_337;
	mul.wide.u32 	%rd129, %r363, 16;
	add.s64 	%rd130, %rd6, %rd129;
	ld.local.v2.f64 	{%fd1773, %fd1774}, [%rd130];
	add.f64 	%fd1775, %fd2156, %fd1773;
	add.f64 	%fd1776, %fd2157, %fd1774;
	ld.local.f64 	%fd1777, [%rd130+16];
	add.f64 	%fd1778, %fd1775, %fd1777;
	ld.local.f64 	%fd1779, [%rd130+24];
	add.f64 	%fd1780, %fd1776, %fd1779;
	ld.local.f64 	%fd1781, [%rd130+32];
	add.f64 	%fd1782, %fd1778, %fd1781;
	ld.local.f64 	%fd1783, [%rd130+40];
	add.f64 	%fd1784, %fd1780, %fd1783;
	ld.local.f64 	%fd1785, [%rd130+48];
	add.f64 	%fd2156, %fd1782, %fd1785;
	ld.local.f64 	%fd1786, [%rd130+56];
	add.f64 	%fd2157, %fd1784, %fd1786;
	add.s32 	%r363, %r363, 4;
$L__BB0_337:
	setp.eq.s32 	%p562, %r69, 0;
	@%p562 bra 	$L__BB0_340;
	mov.b32 	%r366, 0;
$L__BB0_339:
	.pragma "nounroll";
	mul.wide.u32 	%rd131, %r363, 16;
	add.s64 	%rd132, %rd6, %rd131;
	ld.local.v2.f64 	{%fd1787, %fd1788}, [%rd132];
	add.f64 	%fd2156, %fd2156, %fd1787;
	add.f64 	%fd2157, %fd2157, %fd1788;
	add.s32 	%r363, %r363, 1;
	add.s32 	%r366, %r366, 1;
	setp.ne.s32 	%p563, %r366, %r69;
	@%p563 bra 	$L__BB0_339;
$L__BB0_340:
	cvt.rn.f64.u32 	%fd1789, %r360;
	div.rn.f64 	%fd2158, %fd2156, %fd1789;
	div.rn.f64 	%fd2159, %fd2157, %fd1789;
$L__BB0_341:
	add.s32 	%r76, %r360, -1;
	setp.lt.u32 	%p564, %r360, 2;
	mov.f64 	%fd2176, 0d0000000000000000;
	@%p564 bra 	$L__BB0_358;
	neg.s32 	%r77, %r360;
	add.s64 	%rd12, %rd6, 16;
	mov.b32 	%r368, 0;
$L__BB0_343:
	add.s32 	%r79, %r368, 1;
	add.s32 	%r369, %r77, %r368;
	mul.wide.u32 	%rd133, %r368, 16;
	add.s64 	%rd152, %rd12, %rd133;
	mov.u32 	%r370, %r368;
$L__BB0_344:
	add.s32 	%r368, %r368, 1;
	ld.local.v2.f64 	{%fd1791, %fd1792}, [%rd152];
	sub.f64 	%fd510, %fd1792, %fd2159;
	sub.f64 	%fd511, %fd1791, %fd2158;
	abs.f64 	%fd512, %fd511;
	abs.f64 	%fd513, %fd510;
	setp.leu.f64 	%p565, %fd513, %fd512;
	setp.gt.f64 	%p566, %fd513, %fd512;
	selp.f64 	%fd514, %fd513, %fd512, %p566;
	selp.f64 	%fd1793, %fd512, %fd513, %p566;
	div.rn.f64 	%fd1794, %fd1793, %fd514;
	mul.f64 	%fd1795, %fd1794, %fd1794;
	fma.rn.f64 	%fd1796, %fd1795, 0dBEF53E1D2A25FF7E, 0d3F2D3B63DBB65B49;
	fma.rn.f64 	%fd1797, %fd1796, %fd1795, 0dBF5312788DDE082E;
	fma.rn.f64 	%fd1798, %fd1797, %fd1795, 0d3F6F9690C8249315;
	fma.rn.f64 	%fd1799, %fd1798, %fd1795, 0dBF82CF5AABC7CF0D;
	fma.rn.f64 	%fd1800, %fd1799, %fd1795, 0d3F9162B0B2A3BFDE;
	fma.rn.f64 	%fd1801, %fd1800, %fd1795, 0dBF9A7256FEB6FC6B;
	fma.rn.f64 	%fd1802, %fd1801, %fd1795, 0d3FA171560CE4A489;
	fma.rn.f64 	%fd1803, %fd1802, %fd1795, 0dBFA4F44D841450E4;
	fma.rn.f64 	%fd1804, %fd1803, %fd1795, 0d3FA7EE3D3F36BB95;
	fma.rn.f64 	%fd1805, %fd1804, %fd1795, 0dBFAAD32AE04A9FD1;
	fma.rn.f64 	%fd1806, %fd1805, %fd1795, 0d3FAE17813D66954F;
	fma.rn.f64 	%fd1807, %fd1806, %fd1795, 0dBFB11089CA9A5BCD;
	fma.rn.f64 	%fd1808, %fd1807, %fd1795, 0d3FB3B12B2DB51738;
	fma.rn.f64 	%fd1809, %fd1808, %fd1795, 0dBFB745D022F8DC5C;
	fma.rn.f64 	%fd1810, %fd1809, %fd1795, 0d3FBC71C709DFE927;
	fma.rn.f64 	%fd1811, %fd1810, %fd1795, 0dBFC2492491FA1744;
	fma.rn.f64 	%fd1812, %fd1811, %fd1795, 0d3FC99999999840D2;
	fma.rn.f64 	%fd1813, %fd1812, %fd1795, 0dBFD555555555544C;
	mul.f64 	%fd1814, %fd1795, %fd1813;
	fma.rn.f64 	%fd515, %fd1814, %fd1794, %fd1794;
	@%p565 bra 	$L__BB0_360;
	{
	.reg .b32 %temp; 
	mov.b64 	{%temp, %r328}, %fd511;
	}
	setp.lt.s32 	%p568, %r328, 0;
	neg.f64 	%fd1817, %fd515;
	selp.f64 	%fd1818, %fd515, %fd1817, %p568;
	add.f64 	%fd2160, %fd1818, 0d3FF921FB54442D18;
	bra.uni 	$L__BB0_361;
$L__BB0_346:
	add.s32 	%r336, %r360, -2;
	and.b32  	%r81, %r76, 15;
	setp.lt.u32 	%p586, %r336, 15;
	mov.f64 	%fd2176, 0d0000000000000000;
	mov.b32 	%r372, 0;
	@%p586 bra 	$L__BB0_349;
	and.b32  	%r372, %r76, -16;
	ld.local.v2.f64 	{%fd2165, %fd2164}, [%rd6];
	neg.s32 	%r371, %r372;
	add.s64 	%rd153, %rd6, 128;
	mov.f64 	%fd2176, 0d0000000000000000;
$L__BB0_348:
	.pragma "nounroll";
	ld.local.v2.f64 	{%fd1864, %fd1865}, [%rd153+-112];
	mul.f64 	%fd1866, %fd2165, %fd1865;
	mul.f64 	%fd1867, %fd1864, %fd2164;
	sub.f64 	%fd1868, %fd1866, %fd1867;
	add.f64 	%fd1869, %fd2176, %fd1868;
	ld.local.v2.f64 	{%fd1870, %fd1871}, [%rd153+-96];
	mul.f64 	%fd1872, %fd1864, %fd1871;
	mul.f64 	%fd1873, %fd1870, %fd1865;
	sub.f64 	%fd1874, %fd1872, %fd1873;
	add.f64 	%fd1875, %fd1869, %fd1874;
	ld.local.v2.f64 	{%fd1876, %fd1877}, [%rd153+-80];
	mul.f64 	%fd1878, %fd1870, %fd1877;
	mul.f64 	%fd1879, %fd1876, %fd1871;
	sub.f64 	%fd1880, %fd1878, %fd1879;
	add.f64 	%fd1881, %fd1875, %fd1880;
	ld.local.v2.f64 	{%fd1882, %fd1883}, [%rd153+-64];
	mul.f64 	%fd1884, %fd1876, %fd1883;
	mul.f64 	%fd1885, %fd1882, %fd1877;
	sub.f64 	%fd1886, %fd1884, %fd1885;
	add.f64 	%fd1887, %fd1881, %fd1886;
	ld.local.v2.f64 	{%fd1888, %fd1889}, [%rd153+-48];
	mul.f64 	%fd1890, %fd1882, %fd1889;
	mul.f64 	%fd1891, %fd1888, %fd1883;
	sub.f64 	%fd1892, %fd1890, %fd1891;
	add.f64 	%fd1893, %fd1887, %fd1892;
	ld.local.v2.f64 	{%fd1894, %fd1895}, [%rd153+-32];
	mul.f64 	%fd1896, %fd1888, %fd1895;
	mul.f64 	%fd1897, %fd1894, %fd1889;
	sub.f64 	%fd1898, %fd1896, %fd1897;
	add.f64 	%fd1899, %fd1893, %fd1898;
	ld.local.v2.f64 	{%fd1900, %fd1901}, [%rd153+-16];
	mul.f64 	%fd1902, %fd1894, %fd1901;
	mul.f64 	%fd1903, %fd1900, %fd1895;
	sub.f64 	%fd1904, %fd1902, %fd1903;
	add.f64 	%fd1905, %fd1899, %fd1904;
	ld.local.v2.f64 	{%fd1906, %fd1907}, [%rd153];
	mul.f64 	%fd1908, %fd1900, %fd1907;
	mul.f64 	%fd1909, %fd1906, %fd1901;
	sub.f64 	%fd1910, %fd1908, %fd1909;
	add.f64 	%fd1911, %fd1905, %fd1910;
	ld.local.v2.f64 	{%fd1912, %fd1913}, [%rd153+16];
	mul.f64 	%fd1914, %fd1906, %fd1913;
	mul.f64 	%fd1915, %fd1912, %fd1907;
	sub.f64 	%fd1916, %fd1914, %fd1915;
	add.f64 	%fd1917, %fd1911, %fd1916;
	ld.local.v2.f64 	{%fd1918, %fd1919}, [%rd153+32];
	mul.f64 	%fd1920, %fd1912, %fd1919;
	mul.f64 	%fd1921, %fd1918, %fd1913;
	sub.f64 	%fd1922, %fd1920, %fd1921;
	add.f64 	%fd1923, %fd1917, %fd1922;
	ld.local.v2.f64 	{%fd1924, %fd1925}, [%rd153+48];
	mul.f64 	%fd1926, %fd1918, %fd1925;
	mul.f64 	%fd1927, %fd1924, %fd1919;
	sub.f64 	%fd1928, %fd1926, %fd1927;
	add.f64 	%fd1929, %fd1923, %fd1928;
	ld.local.v2.f64 	{%fd1930, %fd1931}, [%rd153+64];
	mul.f64 	%fd1932, %fd1924, %fd1931;
	mul.f64 	%fd1933, %fd1930, %fd1925;
	sub.f64 	%fd1934, %fd1932, %fd1933;
	add.f64 	%fd1935, %fd1929, %fd1934;
	ld.local.v2.f64 	{%fd1936, %fd1937}, [%rd153+80];
	mul.f64 	%fd1938, %fd1930, %fd1937;
	mul.f64 	%fd1939, %fd1936, %fd1931;
	sub.f64 	%fd1940, %fd1938, %fd1939;
	add.f64 	%fd1941, %fd1935, %fd1940;
	ld.local.v2.f64 	{%fd1942, %fd1943}, [%rd153+96];
	mul.f64 	%fd1944, %fd1936, %fd1943;
	mul.f64 	%fd1945, %fd1942, %fd1937;
	sub.f64 	%fd1946, %fd1944, %fd1945;
	add.f64 	%fd1947, %fd1941, %fd1946;
	ld.local.v2.f64 	{%fd1948, %fd1949}, [%rd153+112];
	mul.f64 	%fd1950, %fd1942, %fd1949;
	mul.f64 	%fd1951, %fd1948, %fd1943;
	sub.f64 	%fd1952, %fd1950, %fd1951;
	add.f64 	%fd1953, %fd1947, %fd1952;
	ld.local.v2.f64 	{%fd2165, %fd2164}, [%rd153+128];
	mul.f64 	%fd1954, %fd1948, %fd2164;
	mul.f64 	%fd1955, %fd2165, %fd1949;
	sub.f64 	%fd1956, %fd1954, %fd1955;
	add.f64 	%fd2176, %fd1953, %fd1956;
	add.s32 	%r371, %r371, 16;
	add.s64 	%rd153, %rd153, 256;
	setp.ne.s32 	%p587, %r371, 0;
	@%p587 bra 	$L__BB0_348;
$L__BB0_349:
	setp.eq.s32 	%p588, %r81, 0;
	@%p588 bra 	$L__BB0_358;
	and.b32  	%r93, %r76, 7;
	setp.lt.u32 	%p589, %r81, 8;
	@%p589 bra 	$L__BB0_352;
	mul.wide.u32 	%rd140, %r372, 16;
	add.s64 	%rd141, %rd6, %rd140;
	ld.local.v2.f64 	{%fd1958, %fd1959}, [%rd141];
	ld.local.v2.f64 	{%fd1960, %fd1961}, [%rd141+16];
	mul.f64 	%fd1962, %fd1958, %fd1961;
	mul.f64 	%fd1963, %fd1960, %fd1959;
	sub.f64 	%fd1964, %fd1962, %fd1963;
	add.f64 	%fd1965, %fd2176, %fd1964;
	ld.local.v2.f64 	{%fd1966, %fd1967}, [%rd141+32];
	mul.f64 	%fd1968, %fd1960, %fd1967;
	mul.f64 	%fd1969, %fd1966, %fd1961;
	sub.f64 	%fd1970, %fd1968, %fd1969;
	add.f64 	%fd1971, %fd1965, %fd1970;
	ld.local.v2.f64 	{%fd1972, %fd1973}, [%rd141+48];
	mul.f64 	%fd1974, %fd1966, %fd1973;
	mul.f64 	%fd1975, %fd1972, %fd1967;
	sub.f64 	%fd1976, %fd1974, %fd1975;
	add.f64 	%fd1977, %fd1971, %fd1976;
	ld.local.v2.f64 	{%fd1978, %fd1979}, [%rd141+64];
	mul.f64 	%fd1980, %fd1972, %fd1979;
	mul.f64 	%fd1981, %fd1978, %fd1973;
	sub.f64 	%fd1982, %fd1980, %fd1981;
	add.f64 	%fd1983, %fd1977, %fd1982;
	ld.local.v2.f64 	{%fd1984, %fd1985}, [%rd141+80];
	mul.f64 	%fd1986, %fd1978, %fd1985;
	mul.f64 	%fd1987, %fd1984, %fd1979;
	sub.f64 	%fd1988, %fd1986, %fd1987;
	add.f64 	%fd1989, %fd1983, %fd1988;
	ld.local.v2.f64 	{%fd1990, %fd1991}, [%rd141+96];
	mul.f64 	%fd1992, %fd1984, %fd1991;
	mul.f64 	%fd1993, %fd1990, %fd1985;
	sub.f64 	%fd1994, %fd1992, %fd1993;
	add.f64 	%fd1995, %fd1989, %fd1994;
	ld.local.v2.f64 	{%fd1996, %fd1997}, [%rd141+112];
	mul.f64 	%fd1998, %fd1990, %fd1997;
	mul.f64 	%fd1999, %fd1996, %fd1991;
	sub.f64 	%fd2000, %fd1998, %fd1999;
	add.f64 	%fd2001, %fd1995, %fd2000;
	add.s32 	%r372, %r372, 8;
	ld.local.v2.f64 	{%fd2002, %fd2003}, [%rd141+128];
	mul.f64 	%fd2004, %fd1996, %fd2003;
	mul.f64 	%fd2005, %fd2002, %fd1997;
	sub.f64 	%fd2006, %fd2004, %fd2005;
	add.f64 	%fd2176, %fd2001, %fd2006;
$L__BB0_352:
	setp.eq.s32 	%p590, %r93, 0;
	@%p590 bra 	$L__BB0_358;
	and.b32  	%r96, %r76, 3;
	setp.lt.u32 	%p591, %r93, 4;
	@%p591 bra 	$L__BB0_355;
	mul.wide.u32 	%rd142, %r372, 16;
	add.s64 	%rd143, %rd6, %rd142;
	ld.local.v2.f64 	{%fd2008, %fd2009}, [%rd143];
	ld.local.v2.f64 	{%fd2010, %fd2011}, [%rd143+16];
	mul.f64 	%fd2012, %fd2008, %fd2011;
	mul.f64 	%fd2013, %fd2010, %fd2009;
	sub.f64 	%fd2014, %fd2012, %fd2013;
	add.f64 	%fd2015, %fd2176, %fd2014;
	ld.local.v2.f64 	{%fd2016, %fd2017}, [%rd143+32];
	mul.f64 	%fd2018, %fd2010, %fd2017;
	mul.f64 	%fd2019, %fd2016, %fd2011;
	sub.f64 	%fd2020, %fd2018, %fd2019;
	add.f64 	%fd2021, %fd2015, %fd2020;
	ld.local.v2.f64 	{%fd2022, %fd2023}, [%rd143+48];
	mul.f64 	%fd2024, %fd2016, %fd2023;
	mul.f64 	%fd2025, %fd2022, %fd2017;
	sub.f64 	%fd2026, %fd2024, %fd2025;
	add.f64 	%fd2027, %fd2021, %fd2026;
	add.s32 	%r372, %r372, 4;
	ld.local.v2.f64 	{%fd2028, %fd2029}, [%rd143+64];
	mul.f64 	%fd2030, %fd2022, %fd2029;
	mul.f64 	%fd2031, %fd2028, %fd2023;
	sub.f64 	%fd2032, %fd2030, %fd2031;
	add.f64 	%fd2176, %fd2027, %fd2032;
$L__BB0_355:
	setp.eq.s32 	%p592, %r96, 0;
	@%p592 bra 	$L__BB0_358;
	mul.wide.u32 	%rd144, %r372, 16;
	add.s64 	%rd145, %rd6, %rd144;
	ld.local.v2.f64 	{%fd2174, %fd2173}, [%rd145];
	add.s64 	%rd154, %rd145, 16;
	neg.s32 	%r375, %r96;
$L__BB0_357:
	.pragma "nounroll";
	ld.local.v2.f64 	{%fd555, %fd556}, [%rd154];
	mul.f64 	%fd2033, %fd2174, %fd556;
	mul.f64 	%fd2034, %fd555, %fd2173;
	sub.f64 	%fd2035, %fd2033, %fd2034;
	add.f64 	%fd2176, %fd2176, %fd2035;
	add.s64 	%rd154, %rd154, 16;
	add.s32 	%r375, %r375, 1;
	setp.ne.s32 	%p593, %r375, 0;
	mov.f64 	%fd2173, %fd556;
	mov.f64 	%fd2174, %fd555;
	@%p593 bra 	$L__BB0_357;
$L__BB0_358:
	ld.param.u64 	%rd151, [_Z16computeIoUKernelP13QuadrilateralS0_Pdii_param_2];
	mul.wide.s32 	%rd146, %r360, 16;
	add.s64 	%rd147, %rd6, %rd146;
	ld.local.v2.f64 	{%fd2036, %fd2037}, [%rd147+-16];
	ld.local.v2.f64 	{%fd2038, %fd2039}, [%rd6];
	mul.f64 	%fd2040, %fd2036, %fd2039;
	mul.f64 	%fd2041, %fd2038, %fd2037;
	sub.f64 	%fd2042, %fd2040, %fd2041;
	add.f64 	%fd2043, %fd2176, %fd2042;
	abs.f64 	%fd2044, %fd2043;
	mul.f64 	%fd2045, %fd2044, 0d3FE0000000000000;
	mul.f64 	%fd2046, %fd1, %fd4;
	mul.f64 	%fd2047, %fd3, %fd2;
	sub.f64 	%fd2048, %fd2046, %fd2047;
	add.f64 	%fd2049, %fd2048, 0d0000000000000000;
	mul.f64 	%fd2050, %fd3, %fd6;
	mul.f64 	%fd2051, %fd5, %fd4;
	sub.f64 	%fd2052, %fd2050, %fd2051;
	add.f64 	%fd2053, %fd2049, %fd2052;
	mul.f64 	%fd2054, %fd5, %fd8;
	mul.f64 	%fd2055, %fd7, %fd6;
	sub.f64 	%fd2056, %fd2054, %fd2055;
	add.f64 	%fd2057, %fd2053, %fd2056;
	mul.f64 	%fd2058, %fd7, %fd2;
	mul.f64 	%fd2059, %fd1, %fd8;
	sub.f64 	%fd2060, %fd2058, %fd2059;
	add.f64 	%fd2061, %fd2057, %fd2060;
	mul.f64 	%fd2062, %fd9, %fd12;
	mul.f64 	%fd2063, %fd11, %fd10;
	sub.f64 	%fd2064, %fd2062, %fd2063;
	add.f64 	%fd2065, %fd2064, 0d0000000000000000;
	mul.f64 	%fd2066, %fd11, %fd14;
	mul.f64 	%fd2067, %fd13, %fd12;
	sub.f64 	%fd2068, %fd2066, %fd2067;
	add.f64 	%fd2069, %fd2065, %fd2068;
	mul.f64 	%fd2070, %fd13, %fd16;
	mul.f64 	%fd2071, %fd15, %fd14;
	sub.f64 	%fd2072, %fd2070, %fd2071;
	add.f64 	%fd2073, %fd2069, %fd2072;
	abs.f64 	%fd2074, %fd2061;
	mul.f64 	%fd2075, %fd15, %fd10;
	mul.f64 	%fd2076, %fd9, %fd16;
	sub.f64 	%fd2077, %fd2075, %fd2076;
	add.f64 	%fd2078, %fd2073, %fd2077;
	abs.f64 	%fd2079, %fd2078;
	mul.f64 	%fd2080, %fd2079, 0d3FE0000000000000;
	fma.rn.f64 	%fd2081, %fd2074, 0d3FE0000000000000, %fd2080;
	sub.f64 	%fd2082, %fd2081, %fd2045;
	div.rn.f64 	%fd2083, %fd2045, %fd2082;
	cvta.to.global.u64 	%rd148, %rd151;
	mul.wide.s32 	%rd149, %r3, 8;
	add.s64 	%rd150, %rd148, %rd149;
	st.global.f64 	[%rd150], %fd2083;
$L__BB0_359:
	ret;
$L__BB0_360:
	{
	.reg .b32 %temp; 
	mov.b64 	{%temp, %r327}, %fd511;
	}
	setp.lt.s32 	%p567, %r327, 0;
	mov.f64 	%fd1815, 0d400921FB54442D18;
	sub.f64 	%fd1816, %fd1815, %fd515;
	selp.f64 	%fd2160, %fd1816, %fd515, %p567;
$L__BB0_361:
	setp.neu.f64 	%p569, %fd514, 0d0000000000000000;
	@%p569 bra 	$L__BB0_363;
	{
	.reg .b32 %temp; 
	mov.b64 	{%temp, %r330}, %fd511;
	}
	setp.lt.s32 	%p572, %r330, 0;
	selp.f64 	%fd2161, 0d400921FB54442D18, 0d0000000000000000, %p572;
	bra.uni 	$L__BB0_364;
$L__BB0_363:
	setp.eq.f64 	%p570, %fd512, %fd513;
	{
	.reg .b32 %temp; 
	mov.b64 	{%temp, %r329}, %fd511;
	}
	setp.lt.s32 	%p571, %r329, 0;
	selp.f64 	%fd1819, 0d4002D97C7F3321D2, 0d3FE921FB54442D18, %p571;
	selp.f64 	%fd2161, %fd1819, %fd2160, %p570;
$L__BB0_364:
	add.rn.f64 	%fd1820, %fd512, %fd513;
	setp.nan.f64 	%p573, %fd1820, %fd1820;
	copysign.f64 	%fd1821, %fd510, %fd2161;
	selp.f64 	%fd522, %fd1820, %fd1821, %p573;
	mul.wide.s32 	%rd134, %r370, 16;
	add.s64 	%rd135, %rd6, %rd134;
	ld.local.v2.f64 	{%fd1822, %fd1823}, [%rd135];
	sub.f64 	%fd523, %fd1823, %fd2159;
	sub.f64 	%fd524, %fd1822, %fd2158;
	abs.f64 	%fd525, %fd524;
	abs.f64 	%fd526, %fd523;
	setp.leu.f64 	%p574, %fd526, %fd525;
	setp.gt.f64 	%p575, %fd526, %fd525;
	selp.f64 	%fd527, %fd526, %fd525, %p575;
	selp.f64 	%fd1824, %fd525, %fd526, %p575;
	div.rn.f64 	%fd1825, %fd1824, %fd527;
	mul.f64 	%fd1826, %fd1825, %fd1825;
	fma.rn.f64 	%fd1827, %fd1826, 0dBEF53E1D2A25FF7E, 0d3F2D3B63DBB65B49;
	fma.rn.f64 	%fd1828, %fd1827, %fd1826, 0dBF5312788DDE082E;
	fma.rn.f64 	%fd1829, %fd1828, %fd1826, 0d3F6F9690C8249315;
	fma.rn.f64 	%fd1830, %fd1829, %fd1826, 0dBF82CF5AABC7CF0D;
	fma.rn.f64 	%fd1831, %fd1830, %fd1826, 0d3F9162B0B2A3BFDE;
	fma.rn.f64 	%fd1832, %fd1831, %fd1826, 0dBF9A7256FEB6FC6B;
	fma.rn.f64 	%fd1833, %fd1832, %fd1826, 0d3FA171560CE4A489;
	fma.rn.f64 	%fd1834, %fd1833, %fd1826, 0dBFA4F44D841450E4;
	fma.rn.f64 	%fd1835, %fd1834, %fd1826, 0d3FA7EE3D3F36BB95;
	fma.rn.f64 	%fd1836, %fd1835, %fd1826, 0dBFAAD32AE04A9FD1;
	fma.rn.f64 	%fd1837, %fd1836, %fd1826, 0d3FAE17813D66954F;
	fma.rn.f64 	%fd1838, %fd1837, %fd1826, 0dBFB11089CA9A5BCD;
	fma.rn.f64 	%fd1839, %fd1838, %fd1826, 0d3FB3B12B2DB51738;
	fma.rn.f64 	%fd1840, %fd1839, %fd1826, 0dBFB745D022F8DC5C;
	fma.rn.f64 	%fd1841, %fd1840, %fd1826, 0d3FBC71C709DFE927;
	fma.rn.f64 	%fd1842, %fd1841, %fd1826, 0dBFC2492491FA1744;
	fma.rn.f64 	%fd1843, %fd1842, %fd1826, 0d3FC99999999840D2;
	fma.rn.f64 	%fd1844, %fd1843, %fd1826, 0dBFD555555555544C;
	mul.f64 	%fd1845, %fd1826, %fd1844;
	fma.rn.f64 	%fd528, %fd1845, %fd1825, %fd1825;
	@%p574 bra 	$L__BB0_366;
	{
	.reg .b32 %temp; 
	mov.b64 	{%temp, %r332}, %fd524;
	}
	setp.lt.s32 	%p577, %r332, 0;
	neg.f64 	%fd1848, %fd528;
	selp.f64 	%fd1849, %fd528, %fd1848, %p577;
	add.f64 	%fd2162, %fd1849, 0d3FF921FB54442D18;
	bra.uni 	$L__BB0_367;
$L__BB0_366:
	{
	.reg .b32 %temp; 
	mov.b64 	{%temp, %r331}, %fd524;
	}
	setp.lt.s32 	%p576, %r331, 0;
	mov.f64 	%fd1846, 0d400921FB54442D18;
	sub.f64 	%fd1847, %fd1846, %fd528;
	selp.f64 	%fd2162, %fd1847, %fd528, %p576;
$L__BB0_367:
	setp.neu.f64 	%p578, %fd527, 0d0000000000000000;
	@%p578 bra 	$L__BB0_369;
	{
	.reg .b32 %temp; 
	mov.b64 	{%temp, %r334}, %fd524;
	}
	setp.lt.s32 	%p581, %r334, 0;
	selp.f64 	%fd2163, 0d400921FB54442D18, 0d0000000000000000, %p581;
	bra.uni 	$L__BB0_370;
$L__BB0_369:
	setp.eq.f64 	%p579, %fd525, %fd526;
	{
	.reg .b32 %temp; 
	mov.b64 	{%temp, %r333}, %fd524;
	}
	setp.lt.s32 	%p580, %r333, 0;
	selp.f64 	%fd1850, 0d4002D97C7F3321D2, 0d3FE921FB54442D18, %p580;
	selp.f64 	%fd2163, %fd1850, %fd2162, %p579;
$L__BB0_370:
	add.rn.f64 	%fd1851, %fd525, %fd526;
	setp.nan.f64 	%p582, %fd1851, %fd1851;
	copysign.f64 	%fd1852, %fd523, %fd2163;
	selp.f64 	%fd535, %fd1851, %fd1852, %p582;
	setp.neu.f64 	%p583, %fd522, %fd535;
	@%p583 bra 	$L__BB0_372;
	mul.f64 	%fd1853, %fd510, %fd510;
	fma.rn.f64 	%fd1854, %fd511, %fd511, %fd1853;
	mul.f64 	%fd1855, %fd523, %fd523;
	fma.rn.f64 	%fd1856, %fd524, %fd524, %fd1855;
	setp.lt.f64 	%p610, %fd1854, %fd1856;
	bra.uni 	$L__BB0_373;
$L__BB0_372:
	setp.lt.f64 	%p610, %fd522, %fd535;
$L__BB0_373:
	selp.b32 	%r370, %r368, %r370, %p610;
	add.s32 	%r369, %r369, 1;
	add.s64 	%rd152, %rd152, 16;
	setp.ne.s32 	%p584, %r369, -1;
	@%p584 bra 	$L__BB0_344;
	mul.wide.s32 	%rd136, %r370, 16;
	add.s64 	%rd137, %rd6, %rd136;
	ld.local.v2.f64 	{%fd1857, %fd1858}, [%rd137];
	add.s64 	%rd139, %rd6, %rd133;
	ld.local.v2.f64 	{%fd1859, %fd1860}, [%rd139];
	st.local.v2.f64 	[%rd137], {%fd1859, %fd1860};
	st.local.v2.f64 	[%rd139], {%fd1857, %fd1858};
	setp.eq.s32 	%p585, %r79, %r76;
	mov.u32 	%r368, %r79;
	@%p585 bra 	$L__BB0_346;
	bra.uni 	$L__BB0_343;

}


// ===== COMPILED SASS (sm_100) =====

	.target	sm_100

	.elftype	@"ET_EXEC"


//--------------------- .note.nv.tkinfo           --------------------------
	.section	.note.nv.tkinfo,"",@"SHT_NOTE"
	.sectionflags	@"SHF_NOTE_NV_TKINFO"
	.tkinfo
        /*0018*/ 	.word	0x00000002
        /*0030*/ 	.string	""
        /*0030*/ 	.string	"ptxas"
        /*0030*/ 	.string	"Cuda compilation tools, release 13.0, V13.0.88"
        /*0030*/ 	.string	"Build cuda_13.0.r13.0/compiler.36424714_0"
        /*0030*/ 	.string	"-arch sm_100 -m 64 "



//--------------------- .note.nv.cuinfo           --------------------------
	.section	.note.nv.cuinfo,"",@"SHT_NOTE"
	.sectionflags	@"SHF_NOTE_NV_CUINFO"
        /*0018*/ 	.short	0x0002
        /*001a*/ 	.short	0x0064
        /*001c*/ 	.short	0x0082
	.zero		2


//--------------------- .nv.info                  --------------------------
	.section	.nv.info,"",@"SHT_CUDA_INFO"
	.align	4


	//----- nvinfo : EIATTR_REGCOUNT
	.align		4
        /*0000*/ 	.byte	0x04, 0x2f
        /*0002*/ 	.short	(.L_1 - .L_0)
	.align		4
.L_0:
        /*0004*/ 	.word	index@(_Z16computeIoUKernelP13QuadrilateralS0_Pdii)
        /*0008*/ 	.word	0x000000a0


	//----- nvinfo : EIATTR_FRAME_SIZE
	.align		4
.L_1:
        /*000c*/ 	.byte	0x04, 0x11
        /*000e*/ 	.short	(.L_3 - .L_2)
	.align		4
.L_2:
        /*0010*/ 	.word	index@($__internal_0_$__cuda_sm20_div_rn_f64_full)
        /*0014*/ 	.word	0x000002c0


	//----- nvinfo : EIATTR_FRAME_SIZE
	.align		4
.L_3:
        /*0018*/ 	.byte	0x04, 0x11
        /*001a*/ 	.short	(.L_5 - .L_4)
	.align		4
.L_4:
        /*001c*/ 	.word	index@(_Z16computeIoUKernelP13QuadrilateralS0_Pdii)
        /*0020*/ 	.word	0x000002c0


	//----- nvinfo : EIATTR_MIN_STACK_SIZE
	.align		4
.L_5:
        /*0024*/ 	.byte	0x04, 0x12
        /*0026*/ 	.short	(.L_7 - .L_6)
	.align		4
.L_6:
        /*0028*/ 	.word	index@(_Z16computeIoUKernelP13QuadrilateralS0_Pdii)
        /*002c*/ 	.word	0x000002c0
.L_7:


//--------------------- .nv.compat                --------------------------
	.section	.nv.compat,"",@"SHT_CUDA_COMPAT_INFO"
	.align	4
        /*0000*/ 	.byte	0x02, 0x09, 0x00, 0x00, 0x02, 0x02, 0x01, 0x00, 0x02, 0x05, 0x05, 0x00, 0x03, 0x07, 0x01, 0x01
        /*0010*/ 	.byte	0x02, 0x03, 0x00, 0x00, 0x02, 0x06, 0x01, 0x00, 0x04, 0x0b, 0x08, 0x00, 0x01, 0x00, 0x00, 0x00
        /*0020*/ 	.byte	0x00, 0x00, 0x00, 0x00


//--------------------- .nv.info._Z16computeIoUKernelP13QuadrilateralS0_Pdii --------------------------
	.section	.nv.info._Z16computeIoUKernelP13QuadrilateralS0_Pdii,"",@"SHT_CUDA_INFO"
	.sectionflags	@""
	.align	4


	//----- nvinfo : EIATTR_CUDA_API_VERSION
	.align		4
        /*0000*/ 	.byte	0x04, 0x37
        /*0002*/ 	.short	(.L_9 - .L_8)
.L_8:
        /*0004*/ 	.word	0x00000082


	//----- nvinfo : EIATTR_KPARAM_INFO
	.align		4
.L_9:
        /*0008*/ 	.byte	0x04, 0x17
        /*000a*/ 	.short	(.L_11 - .L_10)
.L_10:
        /*000c*/ 	.word	0x00000000
        /*0010*/ 	.short	0x0004
        /*0012*/ 	.short	0x001c
        /*0014*/ 	.byte	0x00, 0xf0, 0x11, 0x00


	//----- nvinfo : EIATTR_KPARAM_INFO
	.align		4
.L_11:
        /*0018*/ 	.byte	0x04, 0x17
        /*001a*/ 	.short	(.L_13 - .L_12)
.L_12:
        /*001c*/ 	.word	0x00000000
        /*0020*/ 	.short	0x0003
        /*0022*/ 	.short	0x0018
        /*0024*/ 	.byte	0x00, 0xf0, 0x11, 0x00


	//----- nvinfo : EIATTR_KPARAM_INFO
	.align		4
.L_13:
        /*0028*/ 	.byte	0x04, 0x17
        /*002a*/ 	.short	(.L_15 - .L_14)
.L_14:
        /*002c*/ 	.word	0x00000000
        /*0030*/ 	.short	0x0002
        /*0032*/ 	.short	0x0010
        /*0034*/ 	.byte	0x00, 0xf5, 0x21, 0x00


	//----- nvinfo : EIATTR_KPARAM_INFO
	.align		4
.L_15:
        /*0038*/ 	.byte	0x04, 0x17
        /*003a*/ 	.short	(.L_17 - .L_16)
.L_16:
        /*003c*/ 	.word	0x00000000
        /*0040*/ 	.short	0x0001
        /*0042*/ 	.short	0x0008
        /*0044*/ 	.byte	0x00, 0xf5, 0x21, 0x00


	//----- nvinfo : EIATTR_KPARAM_INFO
	.align		4
.L_17:
        /*0048*/ 	.byte	0x04, 0x17
        /*004a*/ 	.short	(.L_19 - .L_18)
.L_18:
        /*004c*/ 	.word	0x00000000
        /*0050*/ 	.short	0x0000
        /*0052*/ 	.short	0x0000
        /*0054*/ 	.byte	0x00, 0xf5, 0x21, 0x00


	//----- nvinfo : EIATTR_SPARSE_MMA_MASK
	.align		4
.L_19:
        /*0058*/ 	.byte	0x03, 0x50
        /*005a*/ 	.short	0x0000


	//----- nvinfo : EIATTR_MAXREG_COUNT
	.align		4
        /*005c*/ 	.byte	0x03, 0x1b
        /*005e*/ 	.short	0x00ff


	//----- nvinfo : EIATTR_MERCURY_ISA_VERSION
	.align		4
        /*0060*/ 	.byte	0x03, 0x5f
        /*0062*/ 	.short	0x0101


	//----- nvinfo : EIATTR_VRC_CTA_INIT_COUNT
	.align		4
        /*0064*/ 	.byte	0x02, 0x4a
	.zero		1
	.zero		1


	//----- nvinfo : EIATTR_EXIT_INSTR_OFFSETS
	.align		4
        /*0068*/ 	.byte	0x04, 0x1c
        /*006a*/ 	.short	(.L_21 - .L_20)


	//   ....[0]....
.L_20:
        /*006c*/ 	.word	0x000000d0


	//   ....[1]....
        /*0070*/ 	.word	0x00014290


	//----- nvinfo : EIATTR_CRS_STACK_SIZE
	.align		4
.L_21:
        /*0074*/ 	.byte	0x04, 0x1e
        /*0076*/ 	.short	(.L_23 - .L_22)
.L_22:
        /*0078*/ 	.word	0x00000000


	//----- nvinfo : EIATTR_CBANK_PARAM_SIZE
	.align		4
.L_23:
        /*007c*/ 	.byte	0x03, 0x19
        /*007e*/ 	.short	0x0020


	//----- nvinfo : EIATTR_PARAM_CBANK
	.align		4
        /*0080*/ 	.byte	0x04, 0x0a
        /*0082*/ 	.short	(.L_25 - .L_24)
	.align		4
.L_24:
        /*0084*/ 	.word	index@(.nv.constant0._Z16computeIoUKernelP13QuadrilateralS0_Pdii)
        /*0088*/ 	.short	0x0380
        /*008a*/ 	.short	0x0020


	//----- nvinfo : EIATTR_SW_WAR
	.align		4
.L_25:
        /*008c*/ 	.byte	0x04, 0x36
        /*008e*/ 	.short	(.L_27 - .L_26)
.L_26:
        /*0090*/ 	.word	0x00000008
.L_27:


//--------------------- .nv.callgraph             --------------------------
	.section	.nv.callgraph,"",@"SHT_CUDA_CALLGRAPH"
	.align	4
	.sectionentsize	8
	.align		4
        /*0000*/ 	.word	0x00000000
	.align		4
        /*0004*/ 	.word	0xffffffff
	.align		4
        /*0008*/ 	.word	0x00000000
	.align		4
        /*000c*/ 	.word	0xfffffffe
	.align		4
        /*0010*/ 	.word	0x00000000
	.align		4
        /*0014*/ 	.word	0xfffffffd
	.align		4
        /*0018*/ 	.word	0x00000000
	.align		4
        /*001c*/ 	.word	0xfffffffc


//--------------------- .text._Z16computeIoUKernelP13QuadrilateralS0_Pdii --------------------------
	.section	.text._Z16computeIoUKernelP13QuadrilateralS0_Pdii,"ax",@progbits
	.align	128
        .global         _Z16computeIoUKernelP13QuadrilateralS0_Pdii
        .type           _Z16computeIoUKernelP13QuadrilateralS0_Pdii,@function
        .size           _Z16computeIoUKernelP13QuadrilateralS0_Pdii,(.L_x_210 - _Z16computeIoUKernelP13QuadrilateralS0_Pdii)
        .other          _Z16computeIoUKernelP13QuadrilateralS0_Pdii,@"STO_CUDA_ENTRY STV_DEFAULT"
_Z16computeIoUKernelP13QuadrilateralS0_Pdii:
.text._Z16computeIoUKernelP13QuadrilateralS0_Pdii:
[----:B------:R-:W0:Y:S01]  /*0000*/  LDC R1, c[0x0][0x37c] ;  /* 0x0000df00ff017b82 */ /* 0x000e220000000800 */
[----:B------:R-:W1:Y:S07]  /*0010*/  S2R R3, SR_TID.Y ;  /* 0x0000000000037919 */ /* 0x000e6e0000002200 */
[----:B------:R-:W2:Y:S01]  /*0020*/  LDC R17, c[0x0][0x360] ;  /* 0x0000d800ff117b82 */ /* 0x000ea20000000800 */
[----:B------:R-:W3:Y:S01]  /*0030*/  LDCU.64 UR6, c[0x0][0x398] ;  /* 0x00007300ff0677ac */ /* 0x000ee20008000a00 */
[----:B0-----:R-:W-:Y:S01]  /*0040*/  VIADD R1, R1, 0xfffffd40 ;  /* 0xfffffd4001017836 */ /* 0x001fe20000000000 */
[----:B------:R-:W2:Y:S05]  /*0050*/  S2R R0, SR_TID.X ;  /* 0x0000000000007919 */ /* 0x000eaa0000002100 */
[----:B------:R-:W1:Y:S08]  /*0060*/  S2UR UR5, SR_CTAID.Y ;  /* 0x00000000000579c3 */ /* 0x000e700000002600 */
[----:B------:R-:W1:Y:S08]  /*0070*/  LDC R68, c[0x0][0x364] ;  /* 0x0000d900ff447b82 */ /* 0x000e700000000800 */
[----:B------:R-:W2:Y:S01]  /*0080*/  S2UR UR4, SR_CTAID.X ;  /* 0x00000000000479c3 */ /* 0x000ea20000002500 */
[----:B-1----:R-:W-:-:S05]  /*0090*/  IMAD R68, R68, UR5, R3 ;  /* 0x0000000544447c24 */ /* 0x002fca000f8e0203 */
[----:B---3--:R-:W-:Y:S01]  /*00a0*/  ISETP.GE.AND P0, PT, R68, UR7, PT ;  /* 0x0000000744007c0c */ /* 0x008fe2000bf06270 */
[----:B--2---:R-:W-:-:S05]  /*00b0*/  IMAD R17, R17, UR4, R0 ;  /* 0x0000000411117c24 */ /* 0x004fca000f8e0200 */
[----:B------:R-:W-:-:S13]  /*00c0*/  ISETP.GE.OR P0, PT, R17, UR6, P0 ;  /* 0x0000000611007c0c */ /* 0x000fda0008706670 */
[----:B------:R-:W-:Y:S05]  /*00d0*/  @P0 EXIT ;  /* 0x000000000000094d */ /* 0x000fea0003800000 */
[----:B------:R-:W0:Y:S01]  /*00e0*/  LDC.64 R2, c[0x0][0x380] ;  /* 0x0000e000ff027b82 */ /* 0x000e220000000a00 */
[----:B------:R-:W1:Y:S07]  /*00f0*/  LDCU.64 UR4, c[0x0][0x358] ;  /* 0x00006b00ff0477ac */ /* 0x000e6e0008000a00 */
[----:B------:R-:W2:Y:S01]  /*0100*/  LDC.64 R4, c[0x0][0x388] ;  /* 0x0000e200ff047b82 */ /* 0x000ea20000000a00 */
[----:B0-----:R-:W-:-:S05]  /*0110*/  IMAD.WIDE R2, R17, 0x40, R2 ;  /* 0x0000004011027825 */ /* 0x001fca00078e0202 */
[----:B-1----:R-:W3:Y:S04]  /*0120*/  LDG.E.64 R60, desc[UR4][R2.64] ;  /* 0x00000004023c7981 */ /* 0x002ee8000c1e1b00 */
[----:B------:R-:W4:Y:S04]  /*0130*/  LDG.E.64 R62, desc[UR4][R2.64+0x8] ;  /* 0x00000804023e7981 */ /* 0x000f28000c1e1b00 */
[----:B------:R-:W5:Y:S04]  /*0140*/  LDG.E.64 R56, desc[UR4][R2.64+0x10] ;  /* 0x0000100402387981 */ /* 0x000f68000c1e1b00 */
[----:B------:R-:W5:Y:S04]  /*0150*/  LDG.E.64 R58, desc[UR4][R2.64+0x18] ;  /* 0x00001804023a7981 */ /* 0x000f68000c1e1b00 */
[----:B------:R-:W5:Y:S04]  /*0160*/  LDG.E.64 R52, desc[UR4][R2.64+0x20] ;  /* 0x0000200402347981 */ /* 0x000f68000c1e1b00 */
[----:B------:R-:W5:Y:S04]  /*0170*/  LDG.E.64 R54, desc[UR4][R2.64+0x28] ;  /* 0x0000280402367981 */ /* 0x000f68000c1e1b00 */
[----:B------:R-:W5:Y:S04]  /*0180*/  LDG.E.64 R48, desc[UR4][R2.64+0x30] ;  /* 0x0000300402307981 */ /* 0x000f68000c1e1b00 */
[----:B------:R-:W5:Y:S01]  /*0190*/  LDG.E.64 R50, desc[UR4][R2.64+0x38] ;  /* 0x0000380402327981 */ /* 0x000f62000c1e1b00 */
[----:B--2---:R-:W-:-:S05]  /*01a0*/  IMAD.WIDE.U32 R4, R68, 0x40, R4 ;  /* 0x0000004044047825 */ /* 0x004fca00078e0004 */
[----:B------:R-:W2:Y:S04]  /*01b0*/  LDG.E.64 R44, desc[UR4][R4.64] ;  /* 0x00000004042c7981 */ /* 0x000ea8000c1e1b00 */
[----:B------:R-:W2:Y:S04]  /*01c0*/  LDG.E.64 R46, desc[UR4][R4.64+0x8] ;  /* 0x00000804042e7981 */ /* 0x000ea8000c1e1b00 */
[----:B------:R-:W2:Y:S04]  /*01d0*/  LDG.E.64 R40, desc[UR4][R4.64+0x10] ;  /* 0x0000100404287981 */ /* 0x000ea8000c1e1b00 */
[----:B------:R-:W2:Y:S04]  /*01e0*/  LDG.E.64 R42, desc[UR4][R4.64+0x18] ;  /* 0x00001804042a7981 */ /* 0x000ea8000c1e1b00 */
[----:B------:R-:W2:Y:S04]  /*01f0*/  LDG.E.64 R36, desc[UR4][R4.64+0x20] ;  /* 0x0000200404247981 */ /* 0x000ea8000c1e1b00 */
[----:B------:R-:W2:Y:S04]  /*0200*/  LDG.E.64 R38, desc[UR4][R4.64+0x28] ;  /* 0x0000280404267981 */ /* 0x000ea8000c1e1b00 */
[----:B------:R-:W2:Y:S04]  /*0210*/  LDG.E.64 R32, desc[UR4][R4.64+0x30] ;  /* 0x0000300404207981 */ /* 0x000ea8000c1e1b00 */
[----:B------:R0:W2:Y:S01]  /*0220*/  LDG.E.64 R34, desc[UR4][R4.64+0x38] ;  /* 0x0000380404227981 */ /* 0x0000a2000c1e1b00 */
[----:B------:R-:W-:Y:S01]  /*0230*/  BSSY.RECONVERGENT B1, `(.L_x_0) ;  /* 0x000002f000017945 */ /* 0x000fe20003800200 */
[----:B------:R-:W-:-:S02]  /*0240*/  IMAD R68, R17, UR7, R68 ;  /* 0x0000000711447c24 */ /* 0x000fc4000f8e0244 */
[----:B0-----:R-:W-:Y:S01]  /*0250*/  IMAD.MOV.U32 R4, RZ, RZ, 0x1 ;  /* 0x00000001ff047424 */ /* 0x001fe200078e00ff */
[----:B---3--:R-:W-:Y:S02]  /*0260*/  DADD R2, RZ, R60 ;  /* 0x00000000ff027229 */ /* 0x008fe4000000003c */
[----:B----4-:R-:W-:Y:S01]  /*0270*/  DADD R6, RZ, R62 ;  /* 0x00000000ff067229 */ /* 0x010fe2000000003e */
[----:B------:R0:W-:Y:S05]  /*0280*/  STL.128 [R1+0x40], R60 ;  /* 0x0000403c01007387 */ /* 0x0001ea0000100c00 */
[----:B-----5:R-:W-:Y:S02]  /*0290*/  DADD R2, R56, R2 ;  /* 0x0000000038027229 */ /* 0x020fe40000000002 */
[----:B------:R-:W-:Y:S01]  /*02a0*/  DADD R6, R58, R6 ;  /* 0x000000003a067229 */ /* 0x000fe20000000006 */
[----:B------:R0:W-:Y:S05]  /*02b0*/  STL.128 [R1+0x50], R56 ;  /* 0x0000503801007387 */ /* 0x0001ea0000100c00 */
[----:B------:R-:W-:-:S02]  /*02c0*/  DADD R2, R52, R2 ;  /* 0x0000000034027229 */ /* 0x000fc40000000002 */
[----:B------:R-:W-:Y:S01]  /*02d0*/  DADD R6, R54, R6 ;  /* 0x0000000036067229 */ /* 0x000fe20000000006 */
[----:B------:R0:W-:Y:S05]  /*02e0*/  STL.128 [R1+0x60], R52 ;  /* 0x0000603401007387 */ /* 0x0001ea0000100c00 */
[----:B------:R-:W-:Y:S02]  /*02f0*/  DADD R8, R48, R2 ;  /* 0x0000000030087229 */ /* 0x000fe40000000002 */
[----:B------:R-:W-:Y:S01]  /*0300*/  DADD R2, R50, R6 ;  /* 0x0000000032027229 */ /* 0x000fe20000000006 */
[----:B------:R0:W-:Y:S05]  /*0310*/  STL.128 [R1+0x70], R48 ;  /* 0x0000703001007387 */ /* 0x0001ea0000100c00 */
[----:B------:R-:W-:-:S02]  /*0320*/  DFMA R20, R8, -0.25, R56 ;  /* 0xbfd000000814782b */ /* 0x000fc40000000038 */
[----:B------:R-:W-:Y:S01]  /*0330*/  DFMA R22, R2, -0.25, R58 ;  /* 0xbfd000000216782b */ /* 0x000fe2000000003a */
[----:B--2---:R0:W-:Y:S05]  /*0340*/  STL.128 [R1+0x80], R44 ;  /* 0x0000802c01007387 */ /* 0x0041ea0000100c00 */
[----:B------:R-:W-:Y:S02]  /*0350*/  DADD R14, -RZ, |R20| ;  /* 0x00000000ff0e7229 */ /* 0x000fe40000000514 */
[----:B------:R-:W-:Y:S02]  /*0360*/  DADD R10, -RZ, |R22| ;  /* 0x00000000ff0a7229 */ /* 0x000fe40000000516 */
[----:B------:R-:W-:Y:S01]  /*0370*/  DSETP.GT.AND P5, PT, |R22|, |R20|, PT ;  /* 0x400000141600722a */ /* 0x000fe20003fa4200 */
[----:B------:R0:W-:Y:S07]  /*0380*/  STL.128 [R1+0x90], R40 ;  /* 0x0000902801007387 */ /* 0x0001ee0000100c00 */
[----:B------:R-:W-:Y:S01]  /*0390*/  FSEL R13, R11, R15, P5 ;  /* 0x0000000f0b0d7208 */ /* 0x000fe20002800000 */
[----:B------:R0:W-:Y:S01]  /*03a0*/  STL.128 [R1+0xa0], R36 ;  /* 0x0000a02401007387 */ /* 0x0001e20000100c00 */
[----:B------:R-:W-:-:S02]  /*03b0*/  FSEL R12, R10, R14, P5 ;  /* 0x0000000e0a0c7208 */ /* 0x000fc40002800000 */
[----:B------:R-:W1:Y:S01]  /*03c0*/  MUFU.RCP64H R5, R13 ;  /* 0x0000000d00057308 */ /* 0x000e620000001800 */
[----:B------:R-:W-:Y:S02]  /*03d0*/  FSEL R72, R14, R10, P5 ;  /* 0x0000000a0e487208 */ /* 0x000fe40002800000 */
[----:B------:R-:W-:Y:S01]  /*03e0*/  FSEL R73, R15, R11, P5 ;  /* 0x0000000b0f497208 */ /* 0x000fe20002800000 */
[----:B------:R0:W-:Y:S03]  /*03f0*/  STL.128 [R1+0xb0], R32 ;  /* 0x0000b02001007387 */ /* 0x0001e60000100c00 */
[----:B------:R-:W-:Y:S01]  /*0400*/  FSETP.GEU.AND P1, PT, |R73|, 6.5827683646048100446e-37, PT ;  /* 0x036000004900780b */ /* 0x000fe20003f2e200 */
[----:B-1----:R-:W-:-:S08]  /*0410*/  DFMA R6, -R12, R4, 1 ;  /* 0x3ff000000c06742b */ /* 0x002fd00000000104 */
[----:B------:R-:W-:-:S08]  /*0420*/  DFMA R6, R6, R6, R6 ;  /* 0x000000060606722b */ /* 0x000fd00000000006 */
[----:B------:R-:W-:-:S08]  /*0430*/  DFMA R6, R4, R6, R4 ;  /* 0x000000060406722b */ /* 0x000fd00000000004 */
[----:B------:R-:W-:-:S08]  /*0440*/  DFMA R4, -R12, R6, 1 ;  /* 0x3ff000000c04742b */ /* 0x000fd00000000106 */
[----:B------:R-:W-:-:S08]  /*0450*/  DFMA R4, R6, R4, R6 ;  /* 0x000000040604722b */ /* 0x000fd00000000006 */
[----:B------:R-:W-:-:S08]  /*0460*/  DMUL R74, R4, R72 ;  /* 0x00000048044a7228 */ /* 0x000fd00000000000 */
[----:B------:R-:W-:-:S08]  /*0470*/  DFMA R6, -R12, R74, R72 ;  /* 0x0000004a0c06722b */ /* 0x000fd00000000148 */
[----:B------:R-:W-:-:S10]  /*0480*/  DFMA R74, R4, R6, R74 ;  /* 0x00000006044a722b */ /* 0x000fd4000000004a */
[----:B------:R-:W-:-:S05]  /*0490*/  FFMA R0, RZ, R13, R75 ;  /* 0x0000000dff007223 */ /* 0x000fca000000004b */
[----:B------:R-:W-:-:S13]  /*04a0*/  FSETP.GT.AND P0, PT, |R0|, 1.469367938527859385e-39, PT ;  /* 0x001000000000780b */ /* 0x000fda0003f04200 */
[----:B0-----:R-:W-:Y:S05]  /*04b0*/  @P0 BRA P1, `(.L_x_1) ;  /* 0x0000000000180947 */ /* 0x001fea0000800000 */
[----:B------:R-:W-:Y:S01]  /*04c0*/  IMAD.MOV.U32 R74, RZ, RZ, R72 ;  /* 0x000000ffff4a7224 */ /* 0x000fe200078e0048 */
[----:B------:R-:W-:Y:S01]  /*04d0*/  MOV R70, 0x510 ;  /* 0x0000051000467802 */ /* 0x000fe20000000f00 */
[----:B------:R-:W-:Y:S02]  /*04e0*/  IMAD.MOV.U32 R116, RZ, RZ, R12 ;  /* 0x000000ffff747224 */ /* 0x000fe400078e000c */
[----:B------:R-:W-:-:S07]  /*04f0*/  IMAD.MOV.U32 R117, RZ, RZ, R13 ;  /* 0x000000ffff757224 */ /* 0x000fce00078e000d */
[----:B------:R-:W-:Y:S05]  /*0500*/  CALL.REL.NOINC `($__internal_0_$__cuda_sm20_div_rn_f64_full) ;  /* 0x0000013c00647944 */ /* 0x000fea0003c00000 */
[----:B------:R-:W-:-:S07]  /*0510*/  IMAD.MOV.U32 R75, RZ, RZ, R73 ;  /* 0x000000ffff4b7224 */ /* 0x000fce00078e0049 */
.L_x_1:
[----:B------:R-:W-:Y:S05]  /*0520*/  BSYNC.RECONVERGENT B1 ;  /* 0x0000000000017941 */ /* 0x000fea0003800200 */
.L_x_0:
[----:B------:R-:W-:Y:S01]  /*0530*/  DMUL R14, R74, R74 ;  /* 0x0000004a4a0e7228 */ /* 0x000fe20000000000 */
[----:B------:R-:W-:Y:S01]  /*0540*/  IMAD.MOV.U32 R4, RZ, RZ, -0x2449a4b7 ;  /* 0xdbb65b49ff047424 */ /* 0x000fe200078e00ff */
[----:B------:R-:W-:Y:S01]  /*0550*/  UMOV UR6, 0x2a25ff7e ;  /* 0x2a25ff7e00067882 */ /* 0x000fe20000000000 */
[----:B------:R-:W-:Y:S01]  /*0560*/  IMAD.MOV.U32 R5, RZ, RZ, 0x3f2d3b63 ;  /* 0x3f2d3b63ff057424 */ /* 0x000fe200078e00ff */
[----:B------:R-:W-:Y:S01]  /*0570*/  UMOV UR7, 0x3ef53e1d ;  /* 0x3ef53e1d00077882 */ /* 0x000fe20000000000 */
[----:B------:R-:W-:Y:S01]  /*0580*/  DFMA R6, R8, -0.25, R60 ;  /* 0xbfd000000806782b */ /* 0x000fe2000000003c */
[----:B------:R-:W-:Y:S01]  /*0590*/  IMAD.MOV.U32 R18, RZ, RZ, 0x1 ;  /* 0x00000001ff127424 */ /* 0x000fe200078e00ff */
[----:B------:R-:W-:Y:S01]  /*05a0*/  ISETP.GE.AND P1, PT, R21, RZ, PT ;  /* 0x000000ff1500720c */ /* 0x000fe20003f26270 */
[----:B------:R-:W-:Y:S01]  /*05b0*/  DSETP.NEU.AND P2, PT, R12, RZ, PT ;  /* 0x000000ff0c00722a */ /* 0x000fe20003f4d000 */
[----:B------:R-:W-:Y:S01]  /*05c0*/  BSSY.RECONVERGENT B1, `(.L_x_2) ;  /* 0x000006f000017945 */ /* 0x000fe20003800200 */
[----:B------:R-:W-:Y:S01]  /*05d0*/  DFMA R4, R14, -UR6, R4 ;  /* 0x800000060e047c2b */ /* 0x000fe20008000004 */
[----:B------:R-:W-:Y:S01]  /*05e0*/  UMOV UR6, 0x8dde082e ;  /* 0x8dde082e00067882 */ /* 0x000fe20000000000 */
[----:B------:R-:W-:Y:S01]  /*05f0*/  UMOV UR7, 0x3f531278 ;  /* 0x3f53127800077882 */ /* 0x000fe20000000000 */
[----:B------:R-:W-:Y:S01]  /*0600*/  DADD R28, -RZ, |R6| ;  /* 0x00000000ff1c7229 */ /* 0x000fe20000000506 */
[----:B------:R-:W-:-:S04]  /*0610*/  @P5 PLOP3.LUT P0, PT, P1, PT, PT, 0x80, 0x8 ;  /* 0x000000000008581c */ /* 0x000fc80000f0f070 */
[----:B------:R-:W-:Y:S01]  /*0620*/  DFMA R4, R14, R4, -UR6 ;  /* 0x800000060e047e2b */ /* 0x000fe20008000004 */
[----:B------:R-:W-:Y:S01]  /*0630*/  UMOV UR6, 0xc8249315 ;  /* 0xc824931500067882 */ /* 0x000fe20000000000 */
[----:B------:R-:W-:-:S06]  /*0640*/  UMOV UR7, 0x3f6f9690 ;  /* 0x3f6f969000077882 */ /* 0x000fcc0000000000 */
[----:B------:R-:W-:Y:S01]  /*0650*/  DFMA R4, R14, R4, UR6 ;  /* 0x000000060e047e2b */ /* 0x000fe20008000004 */
[----:B------:R-:W-:Y:S01]  /*0660*/  UMOV UR6, 0xabc7cf0d ;  /* 0xabc7cf0d00067882 */ /* 0x000fe20000000000 */
[----:B------:R-:W-:-:S06]  /*0670*/  UMOV UR7, 0x3f82cf5a ;  /* 0x3f82cf5a00077882 */ /* 0x000fcc0000000000 */
        /* <DEDUP_REMOVED lines=23> */
[----:B------:R-:W-:Y:S01]  /*07f0*/  UMOV UR7, 0x3fb11089 ;  /* 0x3fb1108900077882 */ /* 0x000fe20000000000 */
[----:B------:R-:W-:-:S05]  /*0800*/  DFMA R4, R2, -0.25, R62 ;  /* 0xbfd000000204782b */ /* 0x000fca000000003e */
[----:B------:R-:W-:Y:S01]  /*0810*/  DFMA R10, R14, R10, -UR6 ;  /* 0x800000060e0a7e2b */ /* 0x000fe2000800000a */
[----:B------:R-:W-:Y:S01]  /*0820*/  UMOV UR6, 0x2db51738 ;  /* 0x2db5173800067882 */ /* 0x000fe20000000000 */
[----:B------:R-:W-:Y:S01]  /*0830*/  UMOV UR7, 0x3fb3b12b ;  /* 0x3fb3b12b00077882 */ /* 0x000fe20000000000 */
[----:B------:R-:W-:Y:S02]  /*0840*/  DADD R26, -RZ, |R4| ;  /* 0x00000000ff1a7229 */ /* 0x000fe40000000504 */
[----:B------:R-:W-:-:S03]  /*0850*/  DSETP.GT.AND P4, PT, |R4|, |R6|, PT ;  /* 0x400000060400722a */ /* 0x000fc60003f84200 */
[----:B------:R-:W-:Y:S01]  /*0860*/  DFMA R10, R14, R10, UR6 ;  /* 0x000000060e0a7e2b */ /* 0x000fe2000800000a */
[----:B------:R-:W-:Y:S01]  /*0870*/  UMOV UR6, 0x22f8dc5c ;  /* 0x22f8dc5c00067882 */ /* 0x000fe20000000000 */
[----:B------:R-:W-:-:S03]  /*0880*/  UMOV UR7, 0x3fb745d0 ;  /* 0x3fb745d000077882 */ /* 0x000fc60000000000 */
[----:B------:R-:W-:Y:S02]  /*0890*/  FSEL R72, R28, R26, P4 ;  /* 0x0000001a1c487208 */ /* 0x000fe40002000000 */
[----:B------:R-:W-:Y:S01]  /*08a0*/  FSEL R73, R29, R27, P4 ;  /* 0x0000001b1d497208 */ /* 0x000fe20002000000 */
[C---:B------:R-:W-:Y:S01]  /*08b0*/  DFMA R16, R14.reuse, R10, -UR6 ;  /* 0x800000060e107e2b */ /* 0x040fe2000800000a */
[----:B------:R-:W-:Y:S01]  /*08c0*/  UMOV UR6, 0x9dfe927 ;  /* 0x09dfe92700067882 */ /* 0x000fe20000000000 */
[----:B------:R-:W-:Y:S01]  /*08d0*/  FSEL R11, R27, R29, P4 ;  /* 0x0000001d1b0b7208 */ /* 0x000fe20002000000 */
[----:B------:R-:W-:Y:S01]  /*08e0*/  UMOV UR7, 0x3fbc71c7 ;  /* 0x3fbc71c700077882 */ /* 0x000fe20000000000 */
[----:B------:R-:W-:Y:S01]  /*08f0*/  FSEL R10, R26, R28, P4 ;  /* 0x0000001c1a0a7208 */ /* 0x000fe20002000000 */
[----:B------:R-:W-:Y:S01]  /*0900*/  @P5 IMAD.MOV.U32 R26, RZ, RZ, 0x54442d18 ;  /* 0x54442d18ff1a5424 */ /* 0x000fe200078e00ff */
[----:B------:R-:W0:Y:S01]  /*0910*/  MUFU.RCP64H R19, R11 ;  /* 0x0000000b00137308 */ /* 0x000e220000001800 */
[----:B------:R-:W-:Y:S01]  /*0920*/  @P5 IMAD.MOV.U32 R27, RZ, RZ, 0x3ff921fb ;  /* 0x3ff921fbff1b5424 */ /* 0x000fe200078e00ff */
[----:B------:R-:W-:Y:S01]  /*0930*/  DFMA R16, R14, R16, UR6 ;  /* 0x000000060e107e2b */ /* 0x000fe20008000010 */
[----:B------:R-:W-:Y:S01]  /*0940*/  UMOV UR6, 0x91fa1744 ;  /* 0x91fa174400067882 */ /* 0x000fe20000000000 */
[----:B------:R-:W-:-:S06]  /*0950*/  UMOV UR7, 0x3fc24924 ;  /* 0x3fc2492400077882 */ /* 0x000fcc0000000000 */
[----:B------:R-:W-:Y:S01]  /*0960*/  DFMA R16, R14, R16, -UR6 ;  /* 0x800000060e107e2b */ /* 0x000fe20008000010 */
[----:B------:R-:W-:Y:S01]  /*0970*/  UMOV UR6, 0x999840d2 ;  /* 0x999840d200067882 */ /* 0x000fe20000000000 */
[----:B------:R-:W-:Y:S01]  /*0980*/  UMOV UR7, 0x3fc99999 ;  /* 0x3fc9999900077882 */ /* 0x000fe20000000000 */
[----:B0-----:R-:W-:-:S05]  /*0990*/  DFMA R24, -R10, R18, 1 ;  /* 0x3ff000000a18742b */ /* 0x001fca0000000112 */
[----:B------:R-:W-:Y:S01]  /*09a0*/  DFMA R16, R14, R16, UR6 ;  /* 0x000000060e107e2b */ /* 0x000fe20008000010 */
[----:B------:R-:W-:Y:S01]  /*09b0*/  UMOV UR6, 0x5555544c ;  /* 0x5555544c00067882 */ /* 0x000fe20000000000 */
[----:B------:R-:W-:Y:S01]  /*09c0*/  UMOV UR7, 0x3fd55555 ;  /* 0x3fd5555500077882 */ /* 0x000fe20000000000 */
[----:B------:R-:W-:-:S05]  /*09d0*/  DFMA R24, R24, R24, R24 ;  /* 0x000000181818722b */ /* 0x000fca0000000018 */
[----:B------:R-:W-:-:S03]  /*09e0*/  DFMA R16, R14, R16, -UR6 ;  /* 0x800000060e107e2b */ /* 0x000fc60008000010 */
[----:B------:R-:W-:-:S05]  /*09f0*/  DFMA R24, R18, R24, R18 ;  /* 0x000000181218722b */ /* 0x000fca0000000012 */
[----:B------:R-:W-:-:S03]  /*0a00*/  DMUL R16, R14, R16 ;  /* 0x000000100e107228 */ /* 0x000fc60000000000 */
[----:B------:R-:W-:-:S05]  /*0a10*/  DFMA R14, -R10, R24, 1 ;  /* 0x3ff000000a0e742b */ /* 0x000fca0000000118 */
[----:B------:R-:W-:Y:S01]  /*0a20*/  DFMA R30, R16, R74, R74 ;  /* 0x0000004a101e722b */ /* 0x000fe2000000004a */
[----:B------:R-:W-:Y:S02]  /*0a30*/  @!P5 IMAD.MOV.U32 R16, RZ, RZ, 0x54442d18 ;  /* 0x54442d18ff10d424 */ /* 0x000fe400078e00ff */
[----:B------:R-:W-:Y:S01]  /*0a40*/  @!P5 IMAD.MOV.U32 R17, RZ, RZ, 0x400921fb ;  /* 0x400921fbff11d424 */ /* 0x000fe200078e00ff */
[----:B------:R-:W-:-:S04]  /*0a50*/  DFMA R24, R24, R14, R24 ;  /* 0x0000000e1818722b */ /* 0x000fc80000000018 */
[----:B------:R-:W-:-:S04]  /*0a60*/  @P5 DADD R14, -RZ, -R30 ;  /* 0x00000000ff0e5229 */ /* 0x000fc8000000091e */
[----:B------:R-:W-:-:S06]  /*0a70*/  DMUL R74, R24, R72 ;  /* 0x00000048184a7228 */ /* 0x000fcc0000000000 */
[----:B------:R-:W-:Y:S02]  /*0a80*/  @P5 FSEL R18, R30, R14, !P0 ;  /* 0x0000000e1e125208 */ /* 0x000fe40004000000 */
[----:B------:R-:W-:Y:S01]  /*0a90*/  @P5 FSEL R19, R31, R15, !P0 ;  /* 0x0000000f1f135208 */ /* 0x000fe20004000000 */
[----:B------:R-:W-:Y:S01]  /*0aa0*/  @!P5 DADD R14, -R30, R16 ;  /* 0x000000001e0ed229 */ /* 0x000fe20000000110 */
[----:B------:R-:W-:Y:S01]  /*0ab0*/  @!P5 PLOP3.LUT P0, PT, P1, PT, PT, 0x80, 0x8 ;  /* 0x000000000008d81c */ /* 0x000fe20000f0f070 */
[----:B------:R-:W-:Y:S02]  /*0ac0*/  DFMA R16, -R10, R74, R72 ;  /* 0x0000004a0a10722b */ /* 0x000fe40000000148 */
[----:B------:R-:W-:Y:S02]  /*0ad0*/  @P2 DSETP.NEU.AND P1, PT, |R20|, |R22|, PT ;  /* 0x400000161400222a */ /* 0x000fe40003f2d200 */
[----:B------:R-:W-:Y:S01]  /*0ae0*/  @P5 DADD R12, R18, R26 ;  /* 0x00000000120c5229 */ /* 0x000fe2000000001a */
[----:B------:R-:W-:-:S03]  /*0af0*/  @P2 IMAD.MOV.U32 R19, RZ, RZ, 0x7f3321d2 ;  /* 0x7f3321d2ff132424 */ /* 0x000fc600078e00ff */
[----:B------:R-:W-:Y:S01]  /*0b00*/  DFMA R74, R24, R16, R74 ;  /* 0x00000010184a722b */ /* 0x000fe2000000004a */
[----:B------:R-:W-:Y:S01]  /*0b10*/  @P2 IMAD.MOV.U32 R25, RZ, RZ, 0x4002d97c ;  /* 0x4002d97cff192424 */ /* 0x000fe200078e00ff */
[----:B------:R-:W-:Y:S01]  /*0b20*/  @!P5 FSEL R12, R14, R30, !P0 ;  /* 0x0000001e0e0cd208 */ /* 0x000fe20004000000 */
[----:B------:R-:W-:Y:S01]  /*0b30*/  DADD R16, |R22|, |R20| ;  /* 0x0000000016107229 */ /* 0x000fe20000000614 */
[----:B------:R-:W-:Y:S02]  /*0b40*/  @!P5 FSEL R13, R15, R31, !P0 ;  /* 0x0000001f0f0dd208 */ /* 0x000fe40004000000 */
[----:B------:R-:W-:Y:S02]  /*0b50*/  @P2 FSEL R19, R19, 3.37028055040000000000e+12, !P0 ;  /* 0x54442d1813132808 */ /* 0x000fe40004000000 */
[----:B------:R-:W-:Y:S02]  /*0b60*/  @P2 FSEL R25, R25, 1.8213495016098022461, !P0 ;  /* 0x3fe921fb19192808 */ /* 0x000fe40004000000 */
[----:B------:R-:W-:Y:S01]  /*0b70*/  FFMA R18, RZ, R11, R75 ;  /* 0x0000000bff127223 */ /* 0x000fe2000000004b */
[----:B------:R-:W-:-:S02]  /*0b80*/  @P2 FSEL R0, R19, R12, !P1 ;  /* 0x0000000c13002208 */ /* 0x000fc40004800000 */
[----:B------:R-:W-:Y:S02]  /*0b90*/  @P2 FSEL R13, R25, R13, !P1 ;  /* 0x0000000d190d2208 */ /* 0x000fe40004800000 */
[----:B------:R-:W-:Y:S01]  /*0ba0*/  @!P2 FSEL R14, RZ, 3.37028055040000000000e+12, P0 ;  /* 0x54442d18ff0ea808 */ /* 0x000fe20000000000 */
[----:B------:R-:W-:Y:S01]  /*0bb0*/  @P2 IMAD.MOV.U32 R14, RZ, RZ, R0 ;  /* 0x000000ffff0e2224 */ /* 0x000fe200078e0000 */
[----:B------:R-:W-:Y:S01]  /*0bc0*/  @!P2 FSEL R15, RZ, 2.1426990032196044922, P0 ;  /* 0x400921fbff0fa808 */ /* 0x000fe20000000000 */
[----:B------:R-:W-:Y:S01]  /*0bd0*/  @P2 IMAD.MOV.U32 R15, RZ, RZ, R13 ;  /* 0x000000ffff0f2224 */ /* 0x000fe200078e000d */
[----:B------:R-:W-:Y:S01]  /*0be0*/  FSETP.GT.AND P1, PT, |R18|, 1.469367938527859385e-39, PT ;  /* 0x001000001200780b */ /* 0x000fe20003f24200 */
[----:B------:R-:W-:Y:S01]  /*0bf0*/  DSETP.NAN.AND P0, PT, R16, R16, PT ;  /* 0x000000101000722a */ /* 0x000fe20003f08000 */
[----:B------:R-:W-:Y:S02]  /*0c00*/  FSETP.GEU.AND P2, PT, |R73|, 6.5827683646048100446e-37, PT ;  /* 0x036000004900780b */ /* 0x000fe40003f4e200 */
[----:B------:R-:W-:-:S03]  /*0c10*/  LOP3.LUT R13, R15, 0x80000000, R23, 0xb8, !PT ;  /* 0x800000000f0d7812 */ /* 0x000fc600078eb817 */
[----:B------:R-:W-:Y:S02]  /*0c20*/  FSEL R12, R16, R14, P0 ;  /* 0x0000000e100c7208 */ /* 0x000fe40000000000 */
[----:B------:R-:W-:-:S06]  /*0c30*/  FSEL R13, R17, R13, P0 ;  /* 0x0000000d110d7208 */ /* 0x000fcc0000000000 */
[----:B------:R-:W-:Y:S05]  /*0c40*/  @P1 BRA P2, `(.L_x_3) ;  /* 0x0000000000181947 */ /* 0x000fea0001000000 */
[----:B------:R-:W-:Y:S01]  /*0c50*/  IMAD.MOV.U32 R74, RZ, RZ, R72 ;  /* 0x000000ffff4a7224 */ /* 0x000fe200078e0048 */
[----:B------:R-:W-:Y:S01]  /*0c60*/  MOV R70, 0xca0 ;  /* 0x00000ca000467802 */ /* 0x000fe20000000f00 */
[----:B------:R-:W-:Y:S02]  /*0c70*/  IMAD.MOV.U32 R116, RZ, RZ, R10 ;  /* 0x000000ffff747224 */ /* 0x000fe400078e000a */
[----:B------:R-:W-:-:S07]  /*0c80*/  IMAD.MOV.U32 R117, RZ, RZ, R11 ;  /* 0x000000ffff757224 */ /* 0x000fce00078e000b */
[----:B------:R-:W-:Y:S05]  /*0c90*/  CALL.REL.NOINC `($__internal_0_$__cuda_sm20_div_rn_f64_full) ;  /* 0x0000013400807944 */ /* 0x000fea0003c00000 */
[----:B------:R-:W-:-:S07]  /*0ca0*/  IMAD.MOV.U32 R75, RZ, RZ, R73 ;  /* 0x000000ffff4b7224 */ /* 0x000fce00078e0049 */
.L_x_3:
[----:B------:R-:W-:Y:S05]  /*0cb0*/  BSYNC.RECONVERGENT B1 ;  /* 0x0000000000017941 */ /* 0x000fea0003800200 */
.L_x_2:
[----:B------:R-:W-:Y:S01]  /*0cc0*/  DMUL R18, R74, R74 ;  /* 0x0000004a4a127228 */ /* 0x000fe20000000000 */
[----:B------:R-:W-:Y:S01]  /*0cd0*/  IMAD.MOV.U32 R14, RZ, RZ, -0x2449a4b7 ;  /* 0xdbb65b49ff0e7424 */ /* 0x000fe200078e00ff */
[----:B------:R-:W-:Y:S01]  /*0ce0*/  UMOV UR6, 0x2a25ff7e ;  /* 0x2a25ff7e00067882 */ /* 0x000fe20000000000 */
[----:B------:R-:W-:Y:S01]  /*0cf0*/  IMAD.MOV.U32 R15, RZ, RZ, 0x3f2d3b63 ;  /* 0x3f2d3b63ff0f7424 */ /* 0x000fe200078e00ff */
[----:B------:R-:W-:Y:S01]  /*0d00*/  UMOV UR7, 0x3ef53e1d ;  /* 0x3ef53e1d00077882 */ /* 0x000fe20000000000 */
[----:B------:R-:W-:Y:S01]  /*0d10*/  DFMA R16, R8, -0.25, R52 ;  /* 0xbfd000000810782b */ /* 0x000fe20000000034 */
[----:B------:R-:W-:Y:S01]  /*0d20*/  ISETP.GE.AND P1, PT, R7, RZ, PT ;  /* 0x000000ff0700720c */ /* 0x000fe20003f26270 */
[----:B------:R-:W-:Y:S01]  /*0d30*/  IMAD.MOV.U32 R26, RZ, RZ, 0x1 ;  /* 0x00000001ff1a7424 */ /* 0x000fe200078e00ff */
[----:B------:R-:W-:Y:S01]  /*0d40*/  DSETP.NEU.AND P2, PT, R10, RZ, PT ;  /* 0x000000ff0a00722a */ /* 0x000fe20003f4d000 */
[----:B------:R-:W-:Y:S01]  /*0d50*/  @!P4 IMAD.MOV.U32 R70, RZ, RZ, 0x54442d18 ;  /* 0x54442d18ff46c424 */ /* 0x000fe200078e00ff */
[C---:B------:R-:W-:Y:S01]  /*0d60*/  DFMA R14, R18.reuse, -UR6, R14 ;  /* 0x80000006120e7c2b */ /* 0x040fe2000800000e */
[----:B------:R-:W-:Y:S01]  /*0d70*/  UMOV UR6, 0x8dde082e ;  /* 0x8dde082e00067882 */ /* 0x000fe20000000000 */
[----:B------:R-:W-:Y:S01]  /*0d80*/  UMOV UR7, 0x3f531278 ;  /* 0x3f53127800077882 */ /* 0x000fe20000000000 */
[----:B------:R-:W-:Y:S01]  /*0d90*/  DADD R64, -RZ, |R16| ;  /* 0x00000000ff407229 */ /* 0x000fe20000000510 */
[----:B------:R-:W-:Y:S01]  /*0da0*/  @P4 PLOP3.LUT P0, PT, P1, PT, PT, 0x80, 0x8 ;  /* 0x000000000008481c */ /* 0x000fe20000f0f070 */
[----:B------:R-:W-:Y:S01]  /*0db0*/  @!P4 IMAD.MOV.U32 R71, RZ, RZ, 0x400921fb ;  /* 0x400921fbff47c424 */ /* 0x000fe200078e00ff */
[----:B------:R-:W-:Y:S01]  /*0dc0*/  BSSY.RECONVERGENT B1, `(.L_x_4) ;  /* 0x0000070000017945 */ /* 0x000fe20003800200 */
[----:B------:R-:W-:Y:S01]  /*0dd0*/  @P4 IMAD.MOV.U32 R66, RZ, RZ, 0x54442d18 ;  /* 0x54442d18ff424424 */ /* 0x000fe200078e00ff */
[----:B------:R-:W-:Y:S01]  /*0de0*/  DFMA R14, R18, R14, -UR6 ;  /* 0x80000006120e7e2b */ /* 0x000fe2000800000e */
[----:B------:R-:W-:Y:S01]  /*0df0*/  UMOV UR6, 0xc8249315 ;  /* 0xc824931500067882 */ /* 0x000fe20000000000 */
[----:B------:R-:W-:Y:S01]  /*0e00*/  UMOV UR7, 0x3f6f9690 ;  /* 0x3f6f969000077882 */ /* 0x000fe20000000000 */
[----:B------:R-:W-:-:S02]  /*0e10*/  @P4 IMAD.MOV.U32 R67, RZ, RZ, 0x3ff921fb ;  /* 0x3ff921fbff434424 */ /* 0x000fc400078e00ff */
[----:B------:R-:W-:-:S03]  /*0e20*/  @P2 IMAD.MOV.U32 R69, RZ, RZ, 0x4002d97c ;  /* 0x4002d97cff452424 */ /* 0x000fc600078e00ff */
        /* <DEDUP_REMOVED lines=41> */
[----:B------:R-:W-:Y:S01]  /*10c0*/  UMOV UR7, 0x3fc99999 ;  /* 0x3fc9999900077882 */ /* 0x000fe20000000000 */
[----:B------:R-:W-:-:S05]  /*10d0*/  DFMA R14, R2, -0.25, R54 ;  /* 0xbfd00000020e782b */ /* 0x000fca0000000036 */
[----:B------:R-:W-:Y:S01]  /*10e0*/  DFMA R24, R18, R24, UR6 ;  /* 0x0000000612187e2b */ /* 0x000fe20008000018 */
[----:B------:R-:W-:Y:S01]  /*10f0*/  UMOV UR6, 0x5555544c ;  /* 0x5555544c00067882 */ /* 0x000fe20000000000 */
[----:B------:R-:W-:Y:S01]  /*1100*/  UMOV UR7, 0x3fd55555 ;  /* 0x3fd5555500077882 */ /* 0x000fe20000000000 */
[----:B------:R-:W-:Y:S02]  /*1110*/  DADD R30, -RZ, |R14| ;  /* 0x00000000ff1e7229 */ /* 0x000fe4000000050e */
[----:B------:R-:W-:-:S03]  /*1120*/  DSETP.GT.AND P5, PT, |R14|, |R16|, PT ;  /* 0x400000100e00722a */ /* 0x000fc60003fa4200 */
[----:B------:R-:W-:-:S05]  /*1130*/  DFMA R24, R18, R24, -UR6 ;  /* 0x8000000612187e2b */ /* 0x000fca0008000018 */
[----:B------:R-:W-:Y:S02]  /*1140*/  FSEL R72, R64, R30, P5 ;  /* 0x0000001e40487208 */ /* 0x000fe40002800000 */
[----:B------:R-:W-:Y:S01]  /*1150*/  FSEL R73, R65, R31, P5 ;  /* 0x0000001f41497208 */ /* 0x000fe20002800000 */
[----:B------:R-:W-:Y:S01]  /*1160*/  DMUL R24, R18, R24 ;  /* 0x0000001812187228 */ /* 0x000fe20000000000 */
[----:B------:R-:W-:Y:S02]  /*1170*/  FSEL R19, R31, R65, P5 ;  /* 0x000000411f137208 */ /* 0x000fe40002800000 */
[----:B------:R-:W-:Y:S02]  /*1180*/  FSEL R18, R30, R64, P5 ;  /* 0x000000401e127208 */ /* 0x000fe40002800000 */
[----:B------:R-:W0:Y:S03]  /*1190*/  MUFU.RCP64H R27, R19 ;  /* 0x00000013001b7308 */ /* 0x000e260000001800 */
[----:B------:R-:W-:-:S08]  /*11a0*/  DFMA R74, R24, R74, R74 ;  /* 0x0000004a184a722b */ /* 0x000fd0000000004a */
[----:B------:R-:W-:Y:S02]  /*11b0*/  @P4 DADD R24, -RZ, -R74 ;  /* 0x00000000ff184229 */ /* 0x000fe4000000094a */
[----:B0-----:R-:W-:-:S08]  /*11c0*/  DFMA R28, -R18, R26, 1 ;  /* 0x3ff00000121c742b */ /* 0x001fd0000000011a */
[----:B------:R-:W-:Y:S02]  /*11d0*/  @P4 FSEL R10, R74, R24, !P0 ;  /* 0x000000184a0a4208 */ /* 0x000fe40004000000 */
[----:B------:R-:W-:Y:S01]  /*11e0*/  @P4 FSEL R11, R75, R25, !P0 ;  /* 0x000000194b0b4208 */ /* 0x000fe20004000000 */
[----:B------:R-:W-:Y:S01]  /*11f0*/  @!P4 DADD R24, -R74, R70 ;  /* 0x000000004a18c229 */ /* 0x000fe20000000146 */
[----:B------:R-:W-:Y:S01]  /*1200*/  @!P4 PLOP3.LUT P0, PT, P1, PT, PT, 0x80, 0x8 ;  /* 0x000000000008c81c */ /* 0x000fe20000f0f070 */
[----:B------:R-:W-:Y:S02]  /*1210*/  DFMA R28, R28, R28, R28 ;  /* 0x0000001c1c1c722b */ /* 0x000fe4000000001c */
[----:B------:R-:W-:Y:S01]  /*1220*/  @P2 DSETP.NEU.AND P1, PT, |R6|, |R4|, PT ;  /* 0x400000040600222a */ /* 0x000fe20003f2d200 */
[----:B------:R-:W-:Y:S01]  /*1230*/  @P2 FSEL R69, R69, 1.8213495016098022461, !P0 ;  /* 0x3fe921fb45452808 */ /* 0x000fe20004000000 */
[----:B------:R-:W-:Y:S01]  /*1240*/  @P4 DADD R10, R10, R66 ;  /* 0x000000000a0a4229 */ /* 0x000fe20000000042 */
[----:B------:R-:W-:-:S03]  /*1250*/  @P2 IMAD.MOV.U32 R67, RZ, RZ, 0x7f3321d2 ;  /* 0x7f3321d2ff432424 */ /* 0x000fc600078e00ff */
[----:B------:R-:W-:Y:S02]  /*1260*/  DFMA R28, R26, R28, R26 ;  /* 0x0000001c1a1c722b */ /* 0x000fe4000000001a */
[----:B------:R-:W-:Y:S01]  /*1270*/  @!P4 FSEL R10, R24, R74, !P0 ;  /* 0x0000004a180ac208 */ /* 0x000fe20004000000 */
[----:B------:R-:W-:Y:S01]  /*1280*/  DADD R26, |R4|, |R6| ;  /* 0x00000000041a7229 */ /* 0x000fe20000000606 */
[----:B------:R-:W-:Y:S02]  /*1290*/  @P2 FSEL R67, R67, 3.37028055040000000000e+12, !P0 ;  /* 0x54442d1843432808 */ /* 0x000fe40004000000 */
[----:B------:R-:W-:Y:S02]  /*12a0*/  @!P4 FSEL R11, R25, R75, !P0 ;  /* 0x0000004b190bc208 */ /* 0x000fe40004000000 */
[----:B------:R-:W-:Y:S02]  /*12b0*/  @P2 FSEL R0, R67, R10, !P1 ;  /* 0x0000000a43002208 */ /* 0x000fe40004800000 */
[----:B------:R-:W-:Y:S01]  /*12c0*/  @P2 FSEL R67, R69, R11, !P1 ;  /* 0x0000000b45432208 */ /* 0x000fe20004800000 */
[----:B------:R-:W-:Y:S01]  /*12d0*/  DFMA R10, -R18, R28, 1 ;  /* 0x3ff00000120a742b */ /* 0x000fe2000000011c */
[----:B------:R-:W-:-:S02]  /*12e0*/  @!P2 FSEL R25, RZ, 2.1426990032196044922, P0 ;  /* 0x400921fbff19a808 */ /* 0x000fc40000000000 */
[----:B------:R-:W-:Y:S01]  /*12f0*/  @!P2 FSEL R24, RZ, 3.37028055040000000000e+12, P0 ;  /* 0x54442d18ff18a808 */ /* 0x000fe20000000000 */
[----:B------:R-:W-:Y:S01]  /*1300*/  @P2 IMAD.MOV.U32 R25, RZ, RZ, R67 ;  /* 0x000000ffff192224 */ /* 0x000fe200078e0043 */
[----:B------:R-:W-:Y:S01]  /*1310*/  DSETP.NAN.AND P0, PT, R26, R26, PT ;  /* 0x0000001a1a00722a */ /* 0x000fe20003f08000 */
[----:B------:R-:W-:Y:S01]  /*1320*/  @P2 IMAD.MOV.U32 R24, RZ, RZ, R0 ;  /* 0x000000ffff182224 */ /* 0x000fe200078e0000 */
[----:B------:R-:W-:Y:S01]  /*1330*/  FSETP.GEU.AND P2, PT, |R73|, 6.5827683646048100446e-37, PT ;  /* 0x036000004900780b */ /* 0x000fe20003f4e200 */
[----:B------:R-:W-:Y:S01]  /*1340*/  DFMA R10, R28, R10, R28 ;  /* 0x0000000a1c0a722b */ /* 0x000fe2000000001c */
[----:B------:R-:W-:Y:S02]  /*1350*/  LOP3.LUT R25, R25, 0x80000000, R5, 0xb8, !PT ;  /* 0x8000000019197812 */ /* 0x000fe400078eb805 */
[----:B------:R-:W-:Y:S02]  /*1360*/  FSEL R26, R26, R24, P0 ;  /* 0x000000181a1a7208 */ /* 0x000fe40000000000 */
[----:B------:R-:W-:-:S03]  /*1370*/  FSEL R27, R27, R25, P0 ;  /* 0x000000191b1b7208 */ /* 0x000fc60000000000 */
[----:B------:R-:W-:-:S03]  /*1380*/  DMUL R74, R10, R72 ;  /* 0x000000480a4a7228 */ /* 0x000fc60000000000 */
[----:B------:R-:W-:-:S05]  /*1390*/  DSETP.NEU.AND P1, PT, R12, R26, PT ;  /* 0x0000001a0c00722a */ /* 0x000fca0003f2d000 */
[----:B------:R-:W-:-:S08]  /*13a0*/  DFMA R24, -R18, R74, R72 ;  /* 0x0000004a1218722b */ /* 0x000fd00000000148 */
[----:B------:R-:W-:Y:S02]  /*13b0*/  DFMA R74, R10, R24, R74 ;  /* 0x000000180a4a722b */ /* 0x000fe4000000004a */
[----:B------:R-:W-:Y:S02]  /*13c0*/  @!P1 DMUL R22, R22, R22 ;  /* 0x0000001616169228 */ /* 0x000fe40000000000 */
[----:B------:R-:W-:-:S06]  /*13d0*/  @!P1 DMUL R4, R4, R4 ;  /* 0x0000000404049228 */ /* 0x000fcc0000000000 */
[----:B------:R-:W-:Y:S01]  /*13e0*/  @!P1 DFMA R22, R20, R20, R22 ;  /* 0x000000141416922b */ /* 0x000fe20000000016 */
[----:B------:R-:W-:Y:S01]  /*13f0*/  FFMA R0, RZ, R19, R75 ;  /* 0x00000013ff007223 */ /* 0x000fe2000000004b */
[----:B------:R-:W-:-:S08]  /*1400*/  @!P1 DFMA R4, R6, R6, R4 ;  /* 0x000000060604922b */ /* 0x000fd00000000004 */
[----:B------:R-:W-:Y:S02]  /*1410*/  @!P1 DSETP.LT.AND P0, PT, R22, R4, PT ;  /* 0x000000041600922a */ /* 0x000fe40003f01000 */
[----:B------:R-:W-:Y:S01]  /*1420*/  @P1 DSETP.LT.AND P0, PT, R12, R26, PT ;  /* 0x0000001a0c00122a */ /* 0x000fe20003f01000 */
[----:B------:R-:W-:-:S05]  /*1430*/  FSETP.GT.AND P1, PT, |R0|, 1.469367938527859385e-39, PT ;  /* 0x001000000000780b */ /* 0x000fca0003f24200 */
[----:B------:R-:W-:-:S08]  /*1440*/  SEL R0, RZ, 0x1, !P0 ;  /* 0x00000001ff007807 */ /* 0x000fd00004000000 */
[----:B------:R-:W-:Y:S05]  /*1450*/  @P1 BRA P2, `(.L_x_5) ;  /* 0x0000000000181947 */ /* 0x000fea0001000000 */
[----:B------:R-:W-:Y:S01]  /*1460*/  IMAD.MOV.U32 R74, RZ, RZ, R72 ;  /* 0x000000ffff4a7224 */ /* 0x000fe200078e0048 */
[----:B------:R-:W-:Y:S01]  /*1470*/  MOV R70, 0x14b0 ;  /* 0x000014b000467802 */ /* 0x000fe20000000f00 */
[----:B------:R-:W-:Y:S02]  /*1480*/  IMAD.MOV.U32 R116, RZ, RZ, R18 ;  /* 0x000000ffff747224 */ /* 0x000fe400078e0012 */
[----:B------:R-:W-:-:S07]  /*1490*/  IMAD.MOV.U32 R117, RZ, RZ, R19 ;  /* 0x000000ffff757224 */ /* 0x000fce00078e0013 */
[----:B------:R-:W-:Y:S05]  /*14a0*/  CALL.REL.NOINC `($__internal_0_$__cuda_sm20_div_rn_f64_full) ;  /* 0x0000012c007c7944 */ /* 0x000fea0003c00000 */
[----:B------:R-:W-:-:S07]  /*14b0*/  IMAD.MOV.U32 R75, RZ, RZ, R73 ;  /* 0x000000ffff4b7224 */ /* 0x000fce00078e0049 */
.L_x_5:
[----:B------:R-:W-:Y:S05]  /*14c0*/  BSYNC.RECONVERGENT B1 ;  /* 0x0000000000017941 */ /* 0x000fea0003800200 */
.L_x_4:
[----:B------:R-:W-:-:S06]  /*14d0*/  IMAD.U32 R20, R0, 0x10, R1 ;  /* 0x0000001000147824 */ /* 0x000fcc00078e0001 */
[----:B------:R-:W2:Y:S01]  /*14e0*/  LDL.128 R20, [R20+0x40] ;  /* 0x0000400014147983 */ /* 0x000ea20000100c00 */
[----:B------:R-:W-:Y:S01]  /*14f0*/  DMUL R4, R74, R74 ;  /* 0x0000004a4a047228 */ /* 0x000fe20000000000 */
[----:B------:R-:W-:Y:S01]  /*1500*/  IMAD.MOV.U32 R6, RZ, RZ, -0x2449a4b7 ;  /* 0xdbb65b49ff067424 */ /* 0x000fe200078e00ff */
[----:B------:R-:W-:Y:S01]  /*1510*/  UMOV UR6, 0x2a25ff7e ;  /* 0x2a25ff7e00067882 */ /* 0x000fe20000000000 */
[----:B------:R-:W-:Y:S01]  /*1520*/  IMAD.MOV.U32 R7, RZ, RZ, 0x3f2d3b63 ;  /* 0x3f2d3b63ff077424 */ /* 0x000fe200078e00ff */
[----:B------:R-:W-:Y:S01]  /*1530*/  UMOV UR7, 0x3ef53e1d ;  /* 0x3ef53e1d00077882 */ /* 0x000fe20000000000 */
[----:B------:R-:W-:Y:S01]  /*1540*/  ISETP.GE.AND P1, PT, R17, RZ, PT ;  /* 0x000000ff1100720c */ /* 0x000fe20003f26270 */
[----:B------:R-:W-:Y:S01]  /*1550*/  DSETP.NEU.AND P2, PT, R18, RZ, PT ;  /* 0x000000ff1200722a */ /* 0x000fe20003f4d000 */
[----:B------:R-:W-:Y:S02]  /*1560*/  BSSY.RECONVERGENT B1, `(.L_x_6) ;  /* 0x0000071000017945 */ /* 0x000fe40003800200 */
[----:B------:R-:W-:Y:S01]  /*1570*/  DFMA R6, R4, -UR6, R6 ;  /* 0x8000000604067c2b */ /* 0x000fe20008000006 */
[----:B------:R-:W-:Y:S01]  /*1580*/  UMOV UR6, 0x8dde082e ;  /* 0x8dde082e00067882 */ /* 0x000fe20000000000 */
[----:B------:R-:W-:Y:S01]  /*1590*/  UMOV UR7, 0x3f531278 ;  /* 0x3f53127800077882 */ /* 0x000fe20000000000 */
[----:B------:R-:W-:-:S05]  /*15a0*/  @!P5 PLOP3.LUT P0, PT, P1, PT, PT, 0x80, 0x8 ;  /* 0x000000000008d81c */ /* 0x000fca0000f0f070 */
        /* <DEDUP_REMOVED lines=33> */
[----:B--2---:R-:W-:Y:S02]  /*17c0*/  DFMA R12, R2, -0.25, R22 ;  /* 0xbfd00000020c782b */ /* 0x004fe40000000016 */
[----:B------:R-:W-:Y:S01]  /*17d0*/  DFMA R10, R8, -0.25, R20 ;  /* 0xbfd00000080a782b */ /* 0x000fe20000000014 */
[----:B------:R-:W-:Y:S02]  /*17e0*/  IMAD.MOV.U32 R22, RZ, RZ, 0x1 ;  /* 0x00000001ff167424 */ /* 0x000fe400078e00ff */
[----:B------:R-:W-:Y:S01]  /*17f0*/  DFMA R20, R4, R6, UR6 ;  /* 0x0000000604147e2b */ /* 0x000fe20008000006 */
[----:B------:R-:W-:Y:S01]  /*1800*/  UMOV UR6, 0x22f8dc5c ;  /* 0x22f8dc5c00067882 */ /* 0x000fe20000000000 */
[----:B------:R-:W-:Y:S01]  /*1810*/  UMOV UR7, 0x3fb745d0 ;  /* 0x3fb745d000077882 */ /* 0x000fe20000000000 */
[----:B------:R-:W-:-:S02]  /*1820*/  DADD R26, -RZ, |R12| ;  /* 0x00000000ff1a7229 */ /* 0x000fc4000000050c */
[--C-:B------:R-:W-:Y:S02]  /*1830*/  DADD R28, -RZ, |R10|.reuse ;  /* 0x00000000ff1c7229 */ /* 0x100fe4000000050a */
[----:B------:R-:W-:Y:S02]  /*1840*/  DSETP.GT.AND P4, PT, |R12|, |R10|, PT ;  /* 0x4000000a0c00722a */ /* 0x000fe40003f84200 */
[----:B------:R-:W-:Y:S01]  /*1850*/  DFMA R20, R4, R20, -UR6 ;  /* 0x8000000604147e2b */ /* 0x000fe20008000014 */
[----:B------:R-:W-:Y:S01]  /*1860*/  UMOV UR6, 0x9dfe927 ;  /* 0x09dfe92700067882 */ /* 0x000fe20000000000 */
[----:B------:R-:W-:-:S04]  /*1870*/  UMOV UR7, 0x3fbc71c7 ;  /* 0x3fbc71c700077882 */ /* 0x000fc80000000000 */
[----:B------:R-:W-:Y:S02]  /*1880*/  FSEL R7, R27, R29, P4 ;  /* 0x0000001d1b077208 */ /* 0x000fe40002000000 */
[C---:B------:R-:W-:Y:S01]  /*1890*/  DFMA R20, R4.reuse, R20, UR6 ;  /* 0x0000000604147e2b */ /* 0x040fe20008000014 */
[----:B------:R-:W-:Y:S01]  /*18a0*/  UMOV UR6, 0x91fa1744 ;  /* 0x91fa174400067882 */ /* 0x000fe20000000000 */
[----:B------:R-:W0:Y:S01]  /*18b0*/  MUFU.RCP64H R23, R7 ;  /* 0x0000000700177308 */ /* 0x000e220000001800 */
[----:B------:R-:W-:Y:S01]  /*18c0*/  UMOV UR7, 0x3fc24924 ;  /* 0x3fc2492400077882 */ /* 0x000fe20000000000 */
[----:B------:R-:W-:Y:S02]  /*18d0*/  FSEL R6, R26, R28, P4 ;  /* 0x0000001c1a067208 */ /* 0x000fe40002000000 */
[----:B------:R-:W-:Y:S02]  /*18e0*/  FSEL R72, R28, R26, P4 ;  /* 0x0000001a1c487208 */ /* 0x000fe40002000000 */
[----:B------:R-:W-:Y:S01]  /*18f0*/  DFMA R20, R4, R20, -UR6 ;  /* 0x8000000604147e2b */ /* 0x000fe20008000014 */
[----:B------:R-:W-:Y:S01]  /*1900*/  UMOV UR6, 0x999840d2 ;  /* 0x999840d200067882 */ /* 0x000fe20000000000 */
[----:B------:R-:W-:Y:S01]  /*1910*/  UMOV UR7, 0x3fc99999 ;  /* 0x3fc9999900077882 */ /* 0x000fe20000000000 */
[----:B------:R-:W-:-:S05]  /*1920*/  FSEL R73, R29, R27, P4 ;  /* 0x0000001b1d497208 */ /* 0x000fca0002000000 */
[----:B------:R-:W-:Y:S01]  /*1930*/  DFMA R20, R4, R20, UR6 ;  /* 0x0000000604147e2b */ /* 0x000fe20008000014 */
[----:B------:R-:W-:Y:S01]  /*1940*/  UMOV UR6, 0x5555544c ;  /* 0x5555544c00067882 */ /* 0x000fe20000000000 */
[----:B------:R-:W-:Y:S01]  /*1950*/  UMOV UR7, 0x3fd55555 ;  /* 0x3fd5555500077882 */ /* 0x000fe20000000000 */
[----:B0-----:R-:W-:-:S05]  /*1960*/  DFMA R24, -R6, R22, 1 ;  /* 0x3ff000000618742b */ /* 0x001fca0000000116 */
[----:B------:R-:W-:-:S03]  /*1970*/  DFMA R20, R4, R20, -UR6 ;  /* 0x8000000604147e2b */ /* 0x000fc60008000014 */
[----:B------:R-:W-:-:S05]  /*1980*/  DFMA R24, R24, R24, R24 ;  /* 0x000000181818722b */ /* 0x000fca0000000018 */
[----:B------:R-:W-:-:S03]  /*1990*/  DMUL R20, R4, R20 ;  /* 0x0000001404147228 */ /* 0x000fc60000000000 */
[----:B------:R-:W-:-:S05]  /*19a0*/  DFMA R24, R22, R24, R22 ;  /* 0x000000181618722b */ /* 0x000fca0000000016 */
[----:B------:R-:W-:Y:S01]  /*19b0*/  DFMA R22, R20, R74, R74 ;  /* 0x0000004a1416722b */ /* 0x000fe2000000004a */
[----:B------:R-:W-:Y:S02]  /*19c0*/  @!P5 IMAD.MOV.U32 R20, RZ, RZ, 0x54442d18 ;  /* 0x54442d18ff14d424 */ /* 0x000fe400078e00ff */
[----:B------:R-:W-:Y:S01]  /*19d0*/  DFMA R4, -R6, R24, 1 ;  /* 0x3ff000000604742b */ /* 0x000fe20000000118 */
[----:B------:R-:W-:-:S07]  /*19e0*/  @!P5 IMAD.MOV.U32 R21, RZ, RZ, 0x400921fb ;  /* 0x400921fbff15d424 */ /* 0x000fce00078e00ff */
[----:B------:R-:W-:Y:S02]  /*19f0*/  DFMA R24, R24, R4, R24 ;  /* 0x000000041818722b */ /* 0x000fe40000000018 */
[----:B------:R-:W-:Y:S02]  /*1a00*/  @!P5 DADD R4, -R22, R20 ;  /* 0x000000001604d229 */ /* 0x000fe40000000114 */
[----:B------:R-:W-:-:S04]  /*1a10*/  @P5 DADD R20, -RZ, -R22 ;  /* 0x00000000ff145229 */ /* 0x000fc80000000916 */
[----:B------:R-:W-:-:S04]  /*1a20*/  DMUL R74, R24, R72 ;  /* 0x00000048184a7228 */ /* 0x000fc80000000000 */
[----:B------:R-:W-:Y:S02]  /*1a30*/  @!P5 FSEL R4, R4, R22, !P0 ;  /* 0x000000160404d208 */ /* 0x000fe40004000000 */
[----:B------:R-:W-:Y:S02]  /*1a40*/  @!P5 FSEL R5, R5, R23, !P0 ;  /* 0x000000170505d208 */ /* 0x000fe40004000000 */
[----:B------:R-:W-:Y:S01]  /*1a50*/  @P5 PLOP3.LUT P0, PT, P1, PT, PT, 0x80, 0x8 ;  /* 0x000000000008581c */ /* 0x000fe20000f0f070 */
[----:B------:R-:W-:Y:S02]  /*1a60*/  DFMA R18, -R6, R74, R72 ;  /* 0x0000004a0612722b */ /* 0x000fe40000000148 */
[----:B------:R-:W-:Y:S01]  /*1a70*/  @P2 DSETP.NEU.AND P1, PT, |R16|, |R14|, PT ;  /* 0x4000000e1000222a */ /* 0x000fe20003f2d200 */
[----:B------:R-:W-:Y:S01]  /*1a80*/  @P5 FSEL R20, R22, R20, !P0 ;  /* 0x0000001416145208 */ /* 0x000fe20004000000 */
[----:B------:R-:W-:Y:S01]  /*1a90*/  @P5 IMAD.MOV.U32 R22, RZ, RZ, 0x54442d18 ;  /* 0x54442d18ff165424 */ /* 0x000fe200078e00ff */
[----:B------:R-:W-:Y:S01]  /*1aa0*/  @P5 FSEL R21, R23, R21, !P0 ;  /* 0x0000001517155208 */ /* 0x000fe20004000000 */
[----:B------:R-:W-:-:S02]  /*1ab0*/  @P5 IMAD.MOV.U32 R23, RZ, RZ, 0x3ff921fb ;  /* 0x3ff921fbff175424 */ /* 0x000fc400078e00ff */
[----:B------:R-:W-:Y:S02]  /*1ac0*/  DFMA R74, R24, R18, R74 ;  /* 0x00000012184a722b */ /* 0x000fe4000000004a */
[----:B------:R-:W-:Y:S02]  /*1ad0*/  DADD R18, |R14|, |R16| ;  /* 0x000000000e127229 */ /* 0x000fe40000000610 */
[----:B------:R-:W-:Y:S01]  /*1ae0*/  @P5 DADD R4, R20, R22 ;  /* 0x0000000014045229 */ /* 0x000fe20000000016 */
[----:B------:R-:W-:Y:S01]  /*1af0*/  @P2 IMAD.MOV.U32 R21, RZ, RZ, 0x7f3321d2 ;  /* 0x7f3321d2ff152424 */ /* 0x000fe200078e00ff */
[----:B------:R-:W-:Y:S01]  /*1b00*/  @!P2 FSEL R20, RZ, 3.37028055040000000000e+12, P0 ;  /* 0x54442d18ff14a808 */ /* 0x000fe20000000000 */
[----:B------:R-:W-:-:S03]  /*1b10*/  @P2 IMAD.MOV.U32 R23, RZ, RZ, 0x4002d97c ;  /* 0x4002d97cff172424 */ /* 0x000fc600078e00ff */
[----:B------:R-:W-:Y:S01]  /*1b20*/  FFMA R22, RZ, R7, R75 ;  /* 0x00000007ff167223 */ /* 0x000fe2000000004b */
[----:B------:R-:W-:Y:S02]  /*1b30*/  @P2 FSEL R21, R21, 3.37028055040000000000e+12, !P0 ;  /* 0x54442d1815152808 */ /* 0x000fe40004000000 */
[----:B------:R-:W-:Y:S02]  /*1b40*/  @P2 FSEL R23, R23, 1.8213495016098022461, !P0 ;  /* 0x3fe921fb17172808 */ /* 0x000fe40004000000 */
[----:B------:R-:W-:Y:S01]  /*1b50*/  @P2 FSEL R4, R21, R4, !P1 ;  /* 0x0000000415042208 */ /* 0x000fe20004800000 */
[----:B------:R-:W-:Y:S01]  /*1b60*/  @!P2 IMAD.MOV.U32 R4, RZ, RZ, R20 ;  /* 0x000000ffff04a224 */ /* 0x000fe200078e0014 */
[----:B------:R-:W-:Y:S01]  /*1b70*/  @!P2 FSEL R21, RZ, 2.1426990032196044922, P0 ;  /* 0x400921fbff15a808 */ /* 0x000fe20000000000 */
[----:B------:R-:W-:Y:S01]  /*1b80*/  DSETP.NAN.AND P0, PT, R18, R18, PT ;  /* 0x000000121200722a */ /* 0x000fe20003f08000 */
[----:B------:R-:W-:Y:S02]  /*1b90*/  @P2 FSEL R5, R23, R5, !P1 ;  /* 0x0000000517052208 */ /* 0x000fe40004800000 */
[----:B------:R-:W-:Y:S01]  /*1ba0*/  FSETP.GT.AND P1, PT, |R22|, 1.469367938527859385e-39, PT ;  /* 0x001000001600780b */ /* 0x000fe20003f24200 */
[----:B------:R-:W-:Y:S01]  /*1bb0*/  @!P2 IMAD.MOV.U32 R5, RZ, RZ, R21 ;  /* 0x000000ffff05a224 */ /* 0x000fe200078e0015 */
[----:B------:R-:W-:-:S02]  /*1bc0*/  FSETP.GEU.AND P2, PT, |R73|, 6.5827683646048100446e-37, PT ;  /* 0x036000004900780b */ /* 0x000fc40003f4e200 */
[----:B------:R-:W-:Y:S02]  /*1bd0*/  FSEL R4, R18, R4, P0 ;  /* 0x0000000412047208 */ /* 0x000fe40000000000 */
[----:B------:R-:W-:-:S04]  /*1be0*/  LOP3.LUT R5, R5, 0x80000000, R15, 0xb8, !PT ;  /* 0x8000000005057812 */ /* 0x000fc800078eb80f */
[----:B------:R-:W-:-:S05]  /*1bf0*/  FSEL R5, R19, R5, P0 ;  /* 0x0000000513057208 */ /* 0x000fca0000000000 */
[----:B------:R-:W-:Y:S05]  /*1c00*/  @P1 BRA P2, `(.L_x_7) ;  /* 0x0000000000181947 */ /* 0x000fea0001000000 */
[----:B------:R-:W-:Y:S01]  /*1c10*/  IMAD.MOV.U32 R74, RZ, RZ, R72 ;  /* 0x000000ffff4a7224 */ /* 0x000fe200078e0048 */
[----:B------:R-:W-:Y:S01]  /*1c20*/  MOV R70, 0x1c60 ;  /* 0x00001c6000467802 */ /* 0x000fe20000000f00 */
[----:B------:R-:W-:Y:S02]  /*1c30*/  IMAD.MOV.U32 R116, RZ, RZ, R6 ;  /* 0x000000ffff747224 */ /* 0x000fe400078e0006 */
[----:B------:R-:W-:-:S07]  /*1c40*/  IMAD.MOV.U32 R117, RZ, RZ, R7 ;  /* 0x000000ffff757224 */ /* 0x000fce00078e0007 */
[----:B------:R-:W-:Y:S05]  /*1c50*/  CALL.REL.NOINC `($__internal_0_$__cuda_sm20_div_rn_f64_full) ;  /* 0x0000012400907944 */ /* 0x000fea0003c00000 */
[----:B------:R-:W-:-:S07]  /*1c60*/  IMAD.MOV.U32 R75, RZ, RZ, R73 ;  /* 0x000000ffff4b7224 */ /* 0x000fce00078e0049 */
.L_x_7:
[----:B------:R-:W-:Y:S05]  /*1c70*/  BSYNC.RECONVERGENT B1 ;  /* 0x0000000000017941 */ /* 0x000fea0003800200 */
.L_x_6:
[----:B------:R-:W-:Y:S01]  /*1c80*/  DMUL R18, R74, R74 ;  /* 0x0000004a4a127228 */ /* 0x000fe20000000000 */
[----:B------:R-:W-:Y:S01]  /*1c90*/  IMAD.MOV.U32 R20, RZ, RZ, -0x2449a4b7 ;  /* 0xdbb65b49ff147424 */ /* 0x000fe200078e00ff */
[----:B------:R-:W-:Y:S01]  /*1ca0*/  UMOV UR6, 0x2a25ff7e ;  /* 0x2a25ff7e00067882 */ /* 0x000fe20000000000 */
[----:B------:R-:W-:Y:S01]  /*1cb0*/  IMAD.MOV.U32 R21, RZ, RZ, 0x3f2d3b63 ;  /* 0x3f2d3b63ff157424 */ /* 0x000fe200078e00ff */
[----:B------:R-:W-:Y:S01]  /*1cc0*/  UMOV UR7, 0x3ef53e1d ;  /* 0x3ef53e1d00077882 */ /* 0x000fe20000000000 */
[----:B------:R-:W-:Y:S01]  /*1cd0*/  ISETP.GE.AND P1, PT, R11, RZ, PT ;  /* 0x000000ff0b00720c */ /* 0x000fe20003f26270 */
[----:B------:R-:W-:Y:S01]  /*1ce0*/  @P4 IMAD.MOV.U32 R22, RZ, RZ, 0x54442d18 ;  /* 0x54442d18ff164424 */ /* 0x000fe200078e00ff */
[----:B------:R-:W-:Y:S01]  /*1cf0*/  BSSY.RECONVERGENT B0, `(.L_x_8) ;  /* 0x000004f000007945 */ /* 0x000fe20003800200 */
[----:B------:R-:W-:Y:S01]  /*1d00*/  @P4 IMAD.MOV.U32 R23, RZ, RZ, 0x3ff921fb ;  /* 0x3ff921fbff174424 */ /* 0x000fe200078e00ff */
        /* <DEDUP_REMOVED lines=52> */
[----:B------:R-:W-:-:S08]  /*2050*/  DFMA R20, R18, R20, -UR6 ;  /* 0x8000000612147e2b */ /* 0x000fd00008000014 */
[----:B------:R-:W-:Y:S01]  /*2060*/  DMUL R20, R18, R20 ;  /* 0x0000001412147228 */ /* 0x000fe20000000000 */
[----:B------:R-:W-:Y:S02]  /*2070*/  @!P4 IMAD.MOV.U32 R18, RZ, RZ, 0x54442d18 ;  /* 0x54442d18ff12c424 */ /* 0x000fe400078e00ff */
[----:B------:R-:W-:-:S05]  /*2080*/  @!P4 IMAD.MOV.U32 R19, RZ, RZ, 0x400921fb ;  /* 0x400921fbff13c424 */ /* 0x000fca00078e00ff */
[----:B------:R-:W-:-:S08]  /*2090*/  DFMA R74, R20, R74, R74 ;  /* 0x0000004a144a722b */ /* 0x000fd0000000004a */
[----:B------:R-:W-:Y:S02]  /*20a0*/  @!P4 DADD R18, -R74, R18 ;  /* 0x000000004a12c229 */ /* 0x000fe40000000112 */
[----:B------:R-:W-:-:S08]  /*20b0*/  @P4 DADD R20, -RZ, -R74 ;  /* 0x00000000ff144229 */ /* 0x000fd0000000094a */
[----:B------:R-:W-:Y:S02]  /*20c0*/  @!P4 FSEL R18, R18, R74, !P0 ;  /* 0x0000004a1212c208 */ /* 0x000fe40004000000 */
[----:B------:R-:W-:Y:S02]  /*20d0*/  @!P4 FSEL R19, R19, R75, !P0 ;  /* 0x0000004b1313c208 */ /* 0x000fe40004000000 */
[----:B------:R-:W-:Y:S01]  /*20e0*/  @P4 PLOP3.LUT P0, PT, P1, PT, PT, 0x80, 0x8 ;  /* 0x000000000008481c */ /* 0x000fe20000f0f070 */
[----:B------:R-:W-:-:S03]  /*20f0*/  DSETP.NEU.AND P1, PT, R6, RZ, PT ;  /* 0x000000ff0600722a */ /* 0x000fc60003f2d000 */
[----:B------:R-:W-:Y:S02]  /*2100*/  @P4 FSEL R20, R74, R20, !P0 ;  /* 0x000000144a144208 */ /* 0x000fe40004000000 */
[----:B------:R-:W-:-:S06]  /*2110*/  @P4 FSEL R21, R75, R21, !P0 ;  /* 0x000000154b154208 */ /* 0x000fcc0004000000 */
[----:B------:R-:W-:-:S03]  /*2120*/  @P4 DADD R18, R20, R22 ;  /* 0x0000000014124229 */ /* 0x000fc60000000016 */
[----:B------:R-:W-:Y:S08]  /*2130*/  @!P1 BRA `(.L_x_9) ;  /* 0x0000000000209947 */ /* 0x000ff00003800000 */
[----:B------:R-:W-:Y:S01]  /*2140*/  IMAD.MOV.U32 R23, RZ, RZ, 0x7f3321d2 ;  /* 0x7f3321d2ff177424 */ /* 0x000fe200078e00ff */
[----:B------:R-:W-:Y:S01]  /*2150*/  DSETP.NEU.AND P1, PT, |R10|, |R12|, PT ;  /* 0x4000000c0a00722a */ /* 0x000fe20003f2d200 */
[----:B------:R-:W-:-:S03]  /*2160*/  IMAD.MOV.U32 R7, RZ, RZ, 0x4002d97c ;  /* 0x4002d97cff077424 */ /* 0x000fc600078e00ff */
[----:B------:R-:W-:Y:S02]  /*2170*/  FSEL R23, R23, 3.37028055040000000000e+12, !P0 ;  /* 0x54442d1817177808 */ /* 0x000fe40004000000 */
[----:B------:R-:W-:Y:S02]  /*2180*/  FSEL R7, R7, 1.8213495016098022461, !P0 ;  /* 0x3fe921fb07077808 */ /* 0x000fe40004000000 */
[----:B------:R-:W-:Y:S02]  /*2190*/  FSEL R22, R23, R18, !P1 ;  /* 0x0000001217167208 */ /* 0x000fe40004800000 */
[----:B------:R-:W-:Y:S01]  /*21a0*/  FSEL R23, R7, R19, !P1 ;  /* 0x0000001307177208 */ /* 0x000fe20004800000 */
[----:B------:R-:W-:Y:S06]  /*21b0*/  BRA `(.L_x_10) ;  /* 0x0000000000087947 */ /* 0x000fec0003800000 */
.L_x_9:
[----:B------:R-:W-:Y:S02]  /*21c0*/  FSEL R22, RZ, 3.37028055040000000000e+12, P0 ;  /* 0x54442d18ff167808 */ /* 0x000fe40000000000 */
[----:B------:R-:W-:-:S07]  /*21d0*/  FSEL R23, RZ, 2.1426990032196044922, P0 ;  /* 0x400921fbff177808 */ /* 0x000fce0000000000 */
.L_x_10:
[----:B------:R-:W-:Y:S05]  /*21e0*/  BSYNC.RECONVERGENT B0 ;  /* 0x0000000000007941 */ /* 0x000fea0003800200 */
.L_x_8:
[----:B------:R-:W-:Y:S01]  /*21f0*/  DFMA R20, R2, -0.25, R50 ;  /* 0xbfd000000214782b */ /* 0x000fe20000000032 */
[----:B------:R-:W-:Y:S01]  /*2200*/  IMAD.MOV.U32 R26, RZ, RZ, 0x1 ;  /* 0x00000001ff1a7424 */ /* 0x000fe200078e00ff */
[----:B------:R-:W-:Y:S01]  /*2210*/  DFMA R6, R8, -0.25, R48 ;  /* 0xbfd000000806782b */ /* 0x000fe20000000030 */
[----:B------:R-:W-:Y:S01]  /*2220*/  LOP3.LUT R23, R23, 0x80000000, R13, 0xb8, !PT ;  /* 0x8000000017177812 */ /* 0x000fe200078eb80d */
[----:B------:R-:W-:Y:S04]  /*2230*/  BSSY.RECONVERGENT B1, `(.L_x_11) ;  /* 0x0000027000017945 */ /* 0x000fe80003800200 */
[----:B------:R-:W-:Y:S02]  /*2240*/  DADD R30, -RZ, |R20| ;  /* 0x00000000ff1e7229 */ /* 0x000fe40000000514 */
[----:B------:R-:W-:-:S02]  /*2250*/  DADD R64, -RZ, |R6| ;  /* 0x00000000ff407229 */ /* 0x000fc40000000506 */
[----:B------:R-:W-:-:S08]  /*2260*/  DSETP.GT.AND P5, PT, |R20|, |R6|, PT ;  /* 0x400000061400722a */ /* 0x000fd00003fa4200 */
[----:B------:R-:W-:Y:S02]  /*2270*/  FSEL R19, R31, R65, P5 ;  /* 0x000000411f137208 */ /* 0x000fe40002800000 */
[----:B------:R-:W-:Y:S02]  /*2280*/  FSEL R18, R30, R64, P5 ;  /* 0x000000401e127208 */ /* 0x000fe40002800000 */
[----:B------:R-:W0:Y:S01]  /*2290*/  MUFU.RCP64H R27, R19 ;  /* 0x00000013001b7308 */ /* 0x000e220000001800 */
[----:B------:R-:W-:Y:S02]  /*22a0*/  FSEL R72, R64, R30, P5 ;  /* 0x0000001e40487208 */ /* 0x000fe40002800000 */
[----:B------:R-:W-:-:S04]  /*22b0*/  FSEL R73, R65, R31, P5 ;  /* 0x0000001f41497208 */ /* 0x000fc80002800000 */
[----:B------:R-:W-:Y:S01]  /*22c0*/  FSETP.GEU.AND P2, PT, |R73|, 6.5827683646048100446e-37, PT ;  /* 0x036000004900780b */ /* 0x000fe20003f4e200 */
[----:B0-----:R-:W-:-:S08]  /*22d0*/  DFMA R24, -R18, R26, 1 ;  /* 0x3ff000001218742b */ /* 0x001fd0000000011a */
[----:B------:R-:W-:Y:S02]  /*22e0*/  DFMA R28, R24, R24, R24 ;  /* 0x00000018181c722b */ /* 0x000fe40000000018 */
[----:B------:R-:W-:-:S06]  /*22f0*/  DADD R24, |R12|, |R10| ;  /* 0x000000000c187229 */ /* 0x000fcc000000060a */
[----:B------:R-:W-:Y:S02]  /*2300*/  DFMA R28, R26, R28, R26 ;  /* 0x0000001c1a1c722b */ /* 0x000fe4000000001a */
[----:B------:R-:W-:-:S06]  /*2310*/  DSETP.NAN.AND P0, PT, R24, R24, PT ;  /* 0x000000181800722a */ /* 0x000fcc0003f08000 */
[----:B------:R-:W-:Y:S01]  /*2320*/  DFMA R26, -R18, R28, 1 ;  /* 0x3ff00000121a742b */ /* 0x000fe2000000011c */
[----:B------:R-:W-:Y:S02]  /*2330*/  FSEL R24, R24, R22, P0 ;  /* 0x0000001618187208 */ /* 0x000fe40000000000 */
[----:B------:R-:W-:-:S05]  /*2340*/  FSEL R25, R25, R23, P0 ;  /* 0x0000001719197208 */ /* 0x000fca0000000000 */
[----:B------:R-:W-:Y:S02]  /*2350*/  DFMA R26, R28, R26, R28 ;  /* 0x0000001a1c1a722b */ /* 0x000fe4000000001c */
[----:B------:R-:W-:-:S06]  /*2360*/  DSETP.NEU.AND P1, PT, R4, R24, PT ;  /* 0x000000180400722a */ /* 0x000fcc0003f2d000 */
[----:B------:R-:W-:-:S08]  /*2370*/  DMUL R74, R26, R72 ;  /* 0x000000481a4a7228 */ /* 0x000fd00000000000 */
[----:B------:R-:W-:Y:S02]  /*2380*/  DFMA R22, -R18, R74, R72 ;  /* 0x0000004a1216722b */ /* 0x000fe40000000148 */
[----:B------:R-:W-:Y:S02]  /*2390*/  @!P1 DMUL R14, R14, R14 ;  /* 0x0000000e0e0e9228 */ /* 0x000fe40000000000 */
[----:B------:R-:W-:Y:S02]  /*23a0*/  @!P1 DMUL R12, R12, R12 ;  /* 0x0000000c0c0c9228 */ /* 0x000fe40000000000 */
[----:B------:R-:W-:Y:S02]  /*23b0*/  @P1 DSETP.LT.AND P0, PT, R4, R24, PT ;  /* 0x000000180400122a */ /* 0x000fe40003f01000 */
[----:B------:R-:W-:Y:S02]  /*23c0*/  DFMA R74, R26, R22, R74 ;  /* 0x000000161a4a722b */ /* 0x000fe4000000004a */
[----:B------:R-:W-:-:S02]  /*23d0*/  @!P1 DFMA R14, R16, R16, R14 ;  /* 0x00000010100e922b */ /* 0x000fc4000000000e */
[----:B------:R-:W-:-:S06]  /*23e0*/  @!P1 DFMA R12, R10, R10, R12 ;  /* 0x0000000a0a0c922b */ /* 0x000fcc000000000c */
[----:B------:R-:W-:Y:S02]  /*23f0*/  FFMA R10, RZ, R19, R75 ;  /* 0x00000013ff0a7223 */ /* 0x000fe4000000004b */
[----:B------:R-:W-:-:S03]  /*2400*/  @!P1 DSETP.LT.AND P0, PT, R14, R12, PT ;  /* 0x0000000c0e00922a */ /* 0x000fc60003f01000 */
[----:B------:R-:W-:-:S03]  /*2410*/  FSETP.GT.AND P1, PT, |R10|, 1.469367938527859385e-39, PT ;  /* 0x001000000a00780b */ /* 0x000fc60003f24200 */
[----:B------:R-:W-:-:S10]  /*2420*/  SEL R0, R0, 0x2, !P0 ;  /* 0x0000000200007807 */ /* 0x000fd40004000000 */
[----:B------:R-:W-:Y:S05]  /*2430*/  @P1 BRA P2, `(.L_x_12) ;  /* 0x0000000000181947 */ /* 0x000fea0001000000 */
[----:B------:R-:W-:Y:S01]  /*2440*/  IMAD.MOV.U32 R74, RZ, RZ, R72 ;  /* 0x000000ffff4a7224 */ /* 0x000fe200078e0048 */
[----:B------:R-:W-:Y:S01]  /*2450*/  MOV R70, 0x2490 ;  /* 0x0000249000467802 */ /* 0x000fe20000000f00 */
[----:B------:R-:W-:Y:S02]  /*2460*/  IMAD.MOV.U32 R116, RZ, RZ, R18 ;  /* 0x000000ffff747224 */ /* 0x000fe400078e0012 */
[----:B------:R-:W-:-:S07]  /*2470*/  IMAD.MOV.U32 R117, RZ, RZ, R19 ;  /* 0x000000ffff757224 */ /* 0x000fce00078e0013 */
[----:B------:R-:W-:Y:S05]  /*2480*/  CALL.REL.NOINC `($__internal_0_$__cuda_sm20_div_rn_f64_full) ;  /* 0x0000011c00847944 */ /* 0x000fea0003c00000 */
[----:B------:R-:W-:-:S07]  /*2490*/  IMAD.MOV.U32 R75, RZ, RZ, R73 ;  /* 0x000000ffff4b7224 */ /* 0x000fce00078e0049 */
.L_x_12:
[----:B------:R-:W-:Y:S05]  /*24a0*/  BSYNC.RECONVERGENT B1 ;  /* 0x0000000000017941 */ /* 0x000fea0003800200 */
.L_x_11:
[----:B------:R-:W-:-:S06]  /*24b0*/  IMAD.U32 R24, R0, 0x10, R1 ;  /* 0x0000001000187824 */ /* 0x000fcc00078e0001 */
[----:B------:R-:W2:Y:S01]  /*24c0*/  LDL.128 R24, [R24+0x40] ;  /* 0x0000400018187983 */ /* 0x000ea20000100c00 */
[----:B------:R-:W-:Y:S01]  /*24d0*/  DMUL R14, R74, R74 ;  /* 0x0000004a4a0e7228 */ /* 0x000fe20000000000 */
[----:B------:R-:W-:Y:S01]  /*24e0*/  IMAD.MOV.U32 R4, RZ, RZ, -0x2449a4b7 ;  /* 0xdbb65b49ff047424 */ /* 0x000fe200078e00ff */
[----:B------:R-:W-:Y:S01]  /*24f0*/  UMOV UR6, 0x2a25ff7e ;  /* 0x2a25ff7e00067882 */ /* 0x000fe20000000000 */
[----:B------:R-:W-:Y:S01]  /*2500*/  IMAD.MOV.U32 R5, RZ, RZ, 0x3f2d3b63 ;  /* 0x3f2d3b63ff057424 */ /* 0x000fe200078e00ff */
[----:B------:R-:W-:Y:S01]  /*2510*/  UMOV UR7, 0x3ef53e1d ;  /* 0x3ef53e1d00077882 */ /* 0x000fe20000000000 */
[----:B------:R-:W-:Y:S01]  /*2520*/  IMAD.MOV.U32 R22, RZ, RZ, 0x1 ;  /* 0x00000001ff167424 */ /* 0x000fe200078e00ff */
[----:B------:R-:W-:Y:S01]  /*2530*/  ISETP.GE.AND P1, PT, R7, RZ, PT ;  /* 0x000000ff0700720c */ /* 0x000fe20003f26270 */
[----:B------:R-:W-:Y:S01]  /*2540*/  DSETP.NEU.AND P2, PT, R18, RZ, PT ;  /* 0x000000ff1200722a */ /* 0x000fe20003f4d000 */
[----:B------:R-:W-:Y:S01]  /*2550*/  BSSY.RECONVERGENT B1, `(.L_x_13) ;  /* 0x0000070000017945 */ /* 0x000fe20003800200 */
        /* <DEDUP_REMOVED lines=53> */
[----:B------:R-:W-:-:S08]  /*28b0*/  DMUL R16, R14, R16 ;  /* 0x000000100e107228 */ /* 0x000fd00000000000 */
[----:B------:R-:W-:Y:S01]  /*28c0*/  DFMA R30, R16, R74, R74 ;  /* 0x0000004a101e722b */ /* 0x000fe2000000004a */
[----:B------:R-:W-:Y:S02]  /*28d0*/  @!P5 IMAD.MOV.U32 R16, RZ, RZ, 0x54442d18 ;  /* 0x54442d18ff10d424 */ /* 0x000fe400078e00ff */
[----:B------:R-:W-:Y:S01]  /*28e0*/  @!P5 IMAD.MOV.U32 R17, RZ, RZ, 0x400921fb ;  /* 0x400921fbff11d424 */ /* 0x000fe200078e00ff */
[----:B--2---:R-:W-:Y:S02]  /*28f0*/  DFMA R4, R2, -0.25, R26 ;  /* 0xbfd000000204782b */ /* 0x004fe4000000001a */
[----:B------:R-:W-:-:S06]  /*2900*/  DFMA R10, R8, -0.25, R24 ;  /* 0xbfd00000080a782b */ /* 0x000fcc0000000018 */
[----:B------:R-:W-:Y:S02]  /*2910*/  DADD R26, -RZ, |R4| ;  /* 0x00000000ff1a7229 */ /* 0x000fe40000000504 */
[--C-:B------:R-:W-:Y:S02]  /*2920*/  DADD R28, -RZ, |R10|.reuse ;  /* 0x00000000ff1c7229 */ /* 0x100fe4000000050a */
[----:B------:R-:W-:-:S08]  /*2930*/  DSETP.GT.AND P4, PT, |R4|, |R10|, PT ;  /* 0x4000000a0400722a */ /* 0x000fd00003f84200 */
[----:B------:R-:W-:Y:S02]  /*2940*/  FSEL R13, R27, R29, P4 ;  /* 0x0000001d1b0d7208 */ /* 0x000fe40002000000 */
[----:B------:R-:W-:Y:S02]  /*2950*/  FSEL R12, R26, R28, P4 ;  /* 0x0000001c1a0c7208 */ /* 0x000fe40002000000 */
[----:B------:R-:W0:Y:S01]  /*2960*/  MUFU.RCP64H R23, R13 ;  /* 0x0000000d00177308 */ /* 0x000e220000001800 */
[----:B------:R-:W-:Y:S02]  /*2970*/  FSEL R72, R28, R26, P4 ;  /* 0x0000001a1c487208 */ /* 0x000fe40002000000 */
[----:B------:R-:W-:Y:S01]  /*2980*/  FSEL R73, R29, R27, P4 ;  /* 0x0000001b1d497208 */ /* 0x000fe20002000000 */
[----:B0-----:R-:W-:-:S08]  /*2990*/  DFMA R24, -R12, R22, 1 ;  /* 0x3ff000000c18742b */ /* 0x001fd00000000116 */
[----:B------:R-:W-:-:S08]  /*29a0*/  DFMA R24, R24, R24, R24 ;  /* 0x000000181818722b */ /* 0x000fd00000000018 */
[----:B------:R-:W-:Y:S02]  /*29b0*/  DFMA R24, R22, R24, R22 ;  /* 0x000000181618722b */ /* 0x000fe40000000016 */
[----:B------:R-:W-:-:S06]  /*29c0*/  @P5 DADD R22, -RZ, -R30 ;  /* 0x00000000ff165229 */ /* 0x000fcc000000091e */
[----:B------:R-:W-:-:S08]  /*29d0*/  DFMA R14, -R12, R24, 1 ;  /* 0x3ff000000c0e742b */ /* 0x000fd00000000118 */
[----:B------:R-:W-:Y:S02]  /*29e0*/  DFMA R24, R24, R14, R24 ;  /* 0x0000000e1818722b */ /* 0x000fe40000000018 */
[----:B------:R-:W-:-:S06]  /*29f0*/  @!P5 DADD R14, -R30, R16 ;  /* 0x000000001e0ed229 */ /* 0x000fcc0000000110 */
        /* <DEDUP_REMOVED lines=37> */
.L_x_14:
[----:B------:R-:W-:Y:S05]  /*2c50*/  BSYNC.RECONVERGENT B1 ;  /* 0x0000000000017941 */ /* 0x000fea0003800200 */
.L_x_13:
        /* <DEDUP_REMOVED lines=84> */
.L_x_16:
[----:B------:R-:W-:Y:S02]  /*31a0*/  FSEL R12, RZ, 3.37028055040000000000e+12, P0 ;  /* 0x54442d18ff0c7808 */ /* 0x000fe40000000000 */
[----:B------:R-:W-:-:S07]  /*31b0*/  FSEL R13, RZ, 2.1426990032196044922, P0 ;  /* 0x400921fbff0d7808 */ /* 0x000fce0000000000 */
.L_x_17:
[----:B------:R-:W-:Y:S05]  /*31c0*/  BSYNC.RECONVERGENT B0 ;  /* 0x0000000000007941 */ /* 0x000fea0003800200 */
.L_x_15:
[----:B------:R-:W-:Y:S01]  /*31d0*/  DADD R16, |R4|, |R10| ;  /* 0x0000000004107229 */ /* 0x000fe2000000060a */
[----:B------:R-:W-:-:S07]  /*31e0*/  LOP3.LUT R13, R13, 0x80000000, R5, 0xb8, !PT ;  /* 0x800000000d0d7812 */ /* 0x000fce00078eb805 */
[----:B------:R-:W-:-:S06]  /*31f0*/  DSETP.NAN.AND P0, PT, R16, R16, PT ;  /* 0x000000101000722a */ /* 0x000fcc0003f08000 */
[----:B------:R-:W-:Y:S02]  /*3200*/  FSEL R12, R16, R12, P0 ;  /* 0x0000000c100c7208 */ /* 0x000fe40000000000 */
[----:B------:R-:W-:-:S06]  /*3210*/  FSEL R13, R17, R13, P0 ;  /* 0x0000000d110d7208 */ /* 0x000fcc0000000000 */
[----:B------:R-:W-:-:S14]  /*3220*/  DSETP.NEU.AND P1, PT, R14, R12, PT ;  /* 0x0000000c0e00722a */ /* 0x000fdc0003f2d000 */
[----:B------:R-:W-:Y:S02]  /*3230*/  @!P1 DMUL R20, R20, R20 ;  /* 0x0000001414149228 */ /* 0x000fe40000000000 */
[----:B------:R-:W-:Y:S02]  /*3240*/  @!P1 DMUL R4, R4, R4 ;  /* 0x0000000404049228 */ /* 0x000fe40000000000 */
[----:B------:R-:W-:-:S04]  /*3250*/  @P1 DSETP.LT.AND P0, PT, R14, R12, PT ;  /* 0x0000000c0e00122a */ /* 0x000fc80003f01000 */
[----:B------:R-:W-:Y:S02]  /*3260*/  @!P1 DFMA R20, R6, R6, R20 ;  /* 0x000000060614922b */ /* 0x000fe40000000014 */
[----:B------:R-:W-:-:S08]  /*3270*/  @!P1 DFMA R4, R10, R10, R4 ;  /* 0x0000000a0a04922b */ /* 0x000fd00000000004 */
[----:B------:R-:W-:-:S06]  /*3280*/  @!P1 DSETP.LT.AND P0, PT, R20, R4, PT ;  /* 0x000000041400922a */ /* 0x000fcc0003f01000 */
[----:B------:R-:W-:-:S05]  /*3290*/  SEL R0, R0, 0x3, !P0 ;  /* 0x0000000300007807 */ /* 0x000fca0004000000 */
[----:B------:R-:W-:-:S05]  /*32a0*/  IMAD.U32 R17, R0, 0x10, R1 ;  /* 0x0000001000117824 */ /* 0x000fca00078e0001 */
[----:B------:R-:W2:Y:S04]  /*32b0*/  LDL.128 R28, [R17+0x40] ;  /* 0x00004000111c7983 */ /* 0x000ea80000100c00 */
[----:B------:R0:W-:Y:S04]  /*32c0*/  STL.128 [R17+0x40], R60 ;  /* 0x0000403c11007387 */ /* 0x0001e80000100c00 */
[----:B------:R-:W3:Y:S01]  /*32d0*/  LDL.128 R4, [R1+0x60] ;  /* 0x0000600001047983 */ /* 0x000ee20000100c00 */
[----:B------:R-:W-:Y:S03]  /*32e0*/  BSSY.RECONVERGENT B1, `(.L_x_18) ;  /* 0x000001f000017945 */ /* 0x000fe60003800200 */
[----:B--2---:R0:W-:Y:S01]  /*32f0*/  STL.128 [R1+0x40], R28 ;  /* 0x0000401c01007387 */ /* 0x0041e20000100c00 */
[----:B---3--:R-:W-:-:S02]  /*3300*/  DFMA R24, R2, -0.25, R6 ;  /* 0xbfd000000218782b */ /* 0x008fc40000000006 */
[----:B------:R-:W-:Y:S01]  /*3310*/  DFMA R22, R8, -0.25, R4 ;  /* 0xbfd000000816782b */ /* 0x000fe20000000004 */
[----:B------:R-:W-:-:S05]  /*3320*/  IMAD.MOV.U32 R4, RZ, RZ, 0x1 ;  /* 0x00000001ff047424 */ /* 0x000fca00078e00ff */
[----:B------:R-:W-:Y:S02]  /*3330*/  DADD R10, -RZ, |R24| ;  /* 0x00000000ff0a7229 */ /* 0x000fe40000000518 */
[--C-:B------:R-:W-:Y:S02]  /*3340*/  DADD R14, -RZ, |R22|.reuse ;  /* 0x00000000ff0e7229 */ /* 0x100fe40000000516 */
[----:B------:R-:W-:-:S08]  /*3350*/  DSETP.GT.AND P5, PT, |R24|, |R22|, PT ;  /* 0x400000161800722a */ /* 0x000fd00003fa4200 */
[----:B------:R-:W-:Y:S02]  /*3360*/  FSEL R13, R11, R15, P5 ;  /* 0x0000000f0b0d7208 */ /* 0x000fe40002800000 */
[----:B------:R-:W-:Y:S02]  /*3370*/  FSEL R12, R10, R14, P5 ;  /* 0x0000000e0a0c7208 */ /* 0x000fe40002800000 */
[----:B------:R-:W1:Y:S01]  /*3380*/  MUFU.RCP64H R5, R13 ;  /* 0x0000000d00057308 */ /* 0x000e620000001800 */
[----:B------:R-:W-:Y:S02]  /*3390*/  FSEL R72, R14, R10, P5 ;  /* 0x0000000a0e487208 */ /* 0x000fe40002800000 */
[----:B------:R-:W-:-:S04]  /*33a0*/  FSEL R73, R15, R11, P5 ;  /* 0x0000000b0f497208 */ /* 0x000fc80002800000 */
        /* <DEDUP_REMOVED lines=18> */
.L_x_19:
[----:B------:R-:W-:Y:S05]  /*34d0*/  BSYNC.RECONVERGENT B1 ;  /* 0x0000000000017941 */ /* 0x000fea0003800200 */
.L_x_18:
        /* <DEDUP_REMOVED lines=63> */
[----:B------:R-:W-:Y:S02]  /*38d0*/  DMUL R16, R14, R16 ;  /* 0x000000100e107228 */ /* 0x000fe40000000000 */
        /* <DEDUP_REMOVED lines=13> */
[----:B------:R-:W-:Y:S01]  /*39b0*/  DFMA R26, R16, R74, R74 ;  /* 0x0000004a101a722b */ /* 0x000fe2000000004a */
[----:B------:R-:W-:Y:S02]  /*39c0*/  @!P5 IMAD.MOV.U32 R16, RZ, RZ, 0x54442d18 ;  /* 0x54442d18ff10d424 */ /* 0x000fe400078e00ff */
[----:B------:R-:W-:-:S03]  /*39d0*/  @!P5 IMAD.MOV.U32 R17, RZ, RZ, 0x400921fb ;  /* 0x400921fbff11d424 */ /* 0x000fc600078e00ff */
[----:B------:R-:W-:-:S08]  /*39e0*/  DFMA R14, -R10, R64, 1 ;  /* 0x3ff000000a0e742b */ /* 0x000fd00000000140 */
        /* <DEDUP_REMOVED lines=12> */
[----:B------:R-:W-:Y:S01]  /*3ab0*/  @P5 IMAD.MOV.U32 R27, RZ, RZ, 0x3ff921fb ;  /* 0x3ff921fbff1b5424 */ /* 0x000fe200078e00ff */
[----:B------:R-:W-:Y:S01]  /*3ac0*/  @!P2 FSEL R0, RZ, 3.37028055040000000000e+12, P0 ;  /* 0x54442d18ff00a808 */ /* 0x000fe20000000000 */
[----:B------:R-:W-:Y:S01]  /*3ad0*/  DFMA R74, R64, R14, R74 ;  /* 0x0000000e404a722b */ /* 0x000fe2000000004a */
[----:B------:R-:W-:-:S03]  /*3ae0*/  @P2 IMAD.MOV.U32 R15, RZ, RZ, 0x7f3321d2 ;  /* 0x7f3321d2ff0f2424 */ /* 0x000fc600078e00ff */
[----:B------:R-:W-:Y:S01]  /*3af0*/  @P5 DADD R12, R16, R26 ;  /* 0x00000000100c5229 */ /* 0x000fe2000000001a */
[----:B------:R-:W-:Y:S01]  /*3b00*/  @P2 IMAD.MOV.U32 R27, RZ, RZ, 0x4002d97c ;  /* 0x4002d97cff1b2424 */ /* 0x000fe200078e00ff */
[----:B------:R-:W-:Y:S01]  /*3b10*/  @P2 FSEL R15, R15, 3.37028055040000000000e+12, !P0 ;  /* 0x54442d180f0f2808 */ /* 0x000fe20004000000 */
[----:B------:R-:W-:-:S03]  /*3b20*/  DADD R16, |R24|, |R22| ;  /* 0x0000000018107229 */ /* 0x000fc60000000616 */
[----:B------:R-:W-:Y:S01]  /*3b30*/  FFMA R26, RZ, R11, R75 ;  /* 0x0000000bff1a7223 */ /* 0x000fe2000000004b */
[----:B------:R-:W-:-:S03]  /*3b40*/  @P2 FSEL R27, R27, 1.8213495016098022461, !P0 ;  /* 0x3fe921fb1b1b2808 */ /* 0x000fc60004000000 */
[----:B------:R-:W-:Y:S01]  /*3b50*/  @P2 FSEL R14, R15, R12, !P1 ;  /* 0x0000000c0f0e2208 */ /* 0x000fe20004800000 */
[----:B------:R-:W-:Y:S01]  /*3b60*/  @!P2 IMAD.MOV.U32 R14, RZ, RZ, R0 ;  /* 0x000000ffff0ea224 */ /* 0x000fe200078e0000 */
[----:B------:R-:W-:Y:S02]  /*3b70*/  @P2 FSEL R15, R27, R13, !P1 ;  /* 0x0000000d1b0f2208 */ /* 0x000fe40004800000 */
[----:B------:R-:W-:Y:S01]  /*3b80*/  @!P2 FSEL R13, RZ, 2.1426990032196044922, P0 ;  /* 0x400921fbff0da808 */ /* 0x000fe20000000000 */
[----:B------:R-:W-:Y:S01]  /*3b90*/  DSETP.NAN.AND P0, PT, R16, R16, PT ;  /* 0x000000101000722a */ /* 0x000fe20003f08000 */
[----:B------:R-:W-:-:S03]  /*3ba0*/  FSETP.GT.AND P1, PT, |R26|, 1.469367938527859385e-39, PT ;  /* 0x001000001a00780b */ /* 0x000fc60003f24200 */
[----:B------:R-:W-:Y:S01]  /*3bb0*/  @!P2 IMAD.MOV.U32 R15, RZ, RZ, R13 ;  /* 0x000000ffff0fa224 */ /* 0x000fe200078e000d */
[----:B------:R-:W-:Y:S02]  /*3bc0*/  FSETP.GEU.AND P2, PT, |R73|, 6.5827683646048100446e-37, PT ;  /* 0x036000004900780b */ /* 0x000fe40003f4e200 */
        /* <DEDUP_REMOVED lines=10> */
.L_x_21:
[----:B------:R-:W-:Y:S05]  /*3c70*/  BSYNC.RECONVERGENT B1 ;  /* 0x0000000000017941 */ /* 0x000fea0003800200 */
.L_x_20:
        /* <DEDUP_REMOVED lines=84> */
.L_x_23:
[----:B------:R-:W-:Y:S02]  /*41c0*/  FSEL R72, RZ, 3.37028055040000000000e+12, P0 ;  /* 0x54442d18ff487808 */ /* 0x000fe40000000000 */
[----:B------:R-:W-:-:S07]  /*41d0*/  FSEL R73, RZ, 2.1426990032196044922, P0 ;  /* 0x400921fbff497808 */ /* 0x000fce0000000000 */
.L_x_24:
[----:B------:R-:W-:Y:S05]  /*41e0*/  BSYNC.RECONVERGENT B0 ;  /* 0x0000000000007941 */ /* 0x000fea0003800200 */
.L_x_22:
[----:B------:R-:W2:Y:S01]  /*41f0*/  LDL.128 R64, [R1+0x70] ;  /* 0x0000700001407983 */ /* 0x000ea20000100c00 */
[----:B------:R-:W-:Y:S01]  /*4200*/  IMAD.MOV.U32 R26, RZ, RZ, 0x1 ;  /* 0x00000001ff1a7424 */ /* 0x000fe200078e00ff */
[----:B------:R-:W-:Y:S01]  /*4210*/  LOP3.LUT R69, R73, 0x80000000, R21, 0xb8, !PT ;  /* 0x8000000049457812 */ /* 0x000fe200078eb815 */
[----:B------:R-:W-:Y:S01]  /*4220*/  BSSY.RECONVERGENT B1, `(.L_x_25) ;  /* 0x0000028000017945 */ /* 0x000fe20003800200 */
        /* <DEDUP_REMOVED lines=17> */
[----:B------:R-:W-:Y:S02]  /*4340*/  FSEL R77, R65, R69, P0 ;  /* 0x00000045414d7208 */ /* 0x000fe40000000000 */
[----:B------:R-:W-:-:S03]  /*4350*/  FSEL R72, R70, R66, P5 ;  /* 0x0000004246487208 */ /* 0x000fc60002800000 */
        /* <DEDUP_REMOVED lines=12> */
[----:B------:R-:W-:-:S13]  /*4420*/  FSETP.GT.AND P0, PT, |R0|, 1.469367938527859385e-39, PT ;  /* 0x001000000000780b */ /* 0x000fda0003f04200 */
[----:B------:R-:W-:Y:S05]  /*4430*/  @P0 BRA P1, `(.L_x_26) ;  /* 0x0000000000180947 */ /* 0x000fea0000800000 */
[----:B------:R-:W-:Y:S01]  /*4440*/  IMAD.MOV.U32 R74, RZ, RZ, R72 ;  /* 0x000000ffff4a7224 */ /* 0x000fe200078e0048 */
[----:B------:R-:W-:Y:S01]  /*4450*/  MOV R70, 0x4490 ;  /* 0x0000449000467802 */ /* 0x000fe20000000f00 */
[----:B------:R-:W-:Y:S02]  /*4460*/  IMAD.MOV.U32 R116, RZ, RZ, R12 ;  /* 0x000000ffff747224 */ /* 0x000fe400078e000c */
[----:B------:R-:W-:-:S07]  /*4470*/  IMAD.MOV.U32 R117, RZ, RZ, R13 ;  /* 0x000000ffff757224 */ /* 0x000fce00078e000d */
[----:B------:R-:W-:Y:S05]  /*4480*/  CALL.REL.NOINC `($__internal_0_$__cuda_sm20_div_rn_f64_full) ;  /* 0x000000fc00847944 */ /* 0x000fea0003c00000 */
[----:B------:R-:W-:-:S07]  /*4490*/  IMAD.MOV.U32 R75, RZ, RZ, R73 ;  /* 0x000000ffff4b7224 */ /* 0x000fce00078e0049 */
.L_x_26:
[----:B------:R-:W-:Y:S05]  /*44a0*/  BSYNC.RECONVERGENT B1 ;  /* 0x0000000000017941 */ /* 0x000fea0003800200 */
.L_x_25:
[----:B------:R-:W-:Y:S02]  /*44b0*/  IMAD.MOV.U32 R14, RZ, RZ, 0x28 ;  /* 0x00000028ff0e7424 */ /* 0x000fe400078e00ff */
[----:B------:R-:W-:-:S03]  /*44c0*/  IMAD.MOV.U32 R0, RZ, RZ, 0x20 ;  /* 0x00000020ff007424 */ /* 0x000fc600078e00ff */
[----:B------:R-:W-:Y:S02]  /*44d0*/  SEL R14, R14, 0x18, P6 ;  /* 0x000000180e0e7807 */ /* 0x000fe40003000000 */
[----:B------:R-:W-:-:S03]  /*44e0*/  SEL R0, R0, 0x10, P6 ;  /* 0x0000001000007807 */ /* 0x000fc60003000000 */
[C---:B------:R-:W-:Y:S02]  /*44f0*/  IMAD.IADD R20, R1.reuse, 0x1, R14 ;  /* 0x0000000101147824 */ /* 0x040fe400078e020e */
[----:B------:R-:W-:-:S04]  /*4500*/  IMAD.IADD R0, R1, 0x1, R0 ;  /* 0x0000000101007824 */ /* 0x000fc800078e0200 */
[----:B------:R-:W2:Y:S04]  /*4510*/  LDL.64 R20, [R20+0x40] ;  /* 0x0000400014147983 */ /* 0x000ea80000100a00 */
[----:B------:R-:W3:Y:S01]  /*4520*/  LDL.64 R18, [R0+0x40] ;  /* 0x0000400000127983 */ /* 0x000ee20000100a00 */
        /* <DEDUP_REMOVED lines=64> */
[----:B---3--:R-:W-:-:S06]  /*4930*/  DFMA R18, R8, -0.25, R18 ;  /* 0xbfd000000812782b */ /* 0x008fcc0000000012 */
        /* <DEDUP_REMOVED lines=29> */
[----:B------:R-:W-:-:S02]  /*4b10*/  DFMA R74, R64, R22, R74 ;  /* 0x00000016404a722b */ /* 0x000fc4000000004a */
[----:B------:R-:W-:Y:S02]  /*4b20*/  DADD R22, |R16|, |R10| ;  /* 0x0000000010167229 */ /* 0x000fe4000000060a */
[----:B------:R-:W-:Y:S01]  /*4b30*/  @P5 DADD R12, R24, R26 ;  /* 0x00000000180c5229 */ /* 0x000fe2000000001a */
[----:B------:R-:W-:Y:S02]  /*4b40*/  @P2 IMAD.MOV.U32 R25, RZ, RZ, 0x7f3321d2 ;  /* 0x7f3321d2ff192424 */ /* 0x000fe400078e00ff */
        /* <DEDUP_REMOVED lines=22> */
.L_x_28:
[----:B------:R-:W-:Y:S05]  /*4cb0*/  BSYNC.RECONVERGENT B1 ;  /* 0x0000000000017941 */ /* 0x000fea0003800200 */
.L_x_27:
        /* <DEDUP_REMOVED lines=84> */
.L_x_30:
[----:B------:R-:W-:Y:S02]  /*5200*/  FSEL R14, RZ, 3.37028055040000000000e+12, P0 ;  /* 0x54442d18ff0e7808 */ /* 0x000fe40000000000 */
[----:B------:R-:W-:-:S07]  /*5210*/  FSEL R15, RZ, 2.1426990032196044922, P0 ;  /* 0x400921fbff0f7808 */ /* 0x000fce0000000000 */
.L_x_31:
[----:B------:R-:W-:Y:S05]  /*5220*/  BSYNC.RECONVERGENT B0 ;  /* 0x0000000000007941 */ /* 0x000fea0003800200 */
.L_x_29:
[----:B------:R-:W-:Y:S01]  /*5230*/  DADD R22, |R20|, |R18| ;  /* 0x0000000014167229 */ /* 0x000fe20000000612 */
[----:B------:R-:W-:Y:S01]  /*5240*/  LOP3.LUT R15, R15, 0x80000000, R21, 0xb8, !PT ;  /* 0x800000000f0f7812 */ /* 0x000fe200078eb815 */
[----:B------:R-:W-:-:S05]  /*5250*/  IMAD.MOV.U32 R0, RZ, RZ, 0x2 ;  /* 0x00000002ff007424 */ /* 0x000fca00078e00ff */
[----:B------:R-:W-:Y:S01]  /*5260*/  SEL R0, R0, 0x1, P6 ;  /* 0x0000000100007807 */ /* 0x000fe20003000000 */
        /* <DEDUP_REMOVED lines=15> */
[----:B------:R-:W-:Y:S01]  /*5360*/  IMAD.MOV.U32 R16, RZ, RZ, 0x1 ;  /* 0x00000001ff107424 */ /* 0x000fe200078e00ff */
[----:B------:R-:W-:Y:S02]  /*5370*/  BSSY.RECONVERGENT B1, `(.L_x_32) ;  /* 0x000001e000017945 */ /* 0x000fe40003800200 */
[----:B--2---:R1:W-:Y:S01]  /*5380*/  STL.128 [R1+0x50], R24 ;  /* 0x0000501801007387 */ /* 0x0043e20000100c00 */
[----:B---3--:R-:W-:-:S02]  /*5390*/  DFMA R14, R2, -0.25, R14 ;  /* 0xbfd00000020e782b */ /* 0x008fc4000000000e */
        /* <DEDUP_REMOVED lines=20> */
[----:B-1----:R-:W-:Y:S05]  /*54e0*/  @P0 BRA P1, `(.L_x_33) ;  /* 0x0000000000180947 */ /* 0x002fea0000800000 */
[----:B------:R-:W-:Y:S01]  /*54f0*/  IMAD.MOV.U32 R74, RZ, RZ, R72 ;  /* 0x000000ffff4a7224 */ /* 0x000fe200078e0048 */
[----:B------:R-:W-:Y:S01]  /*5500*/  MOV R70, 0x5540 ;  /* 0x0000554000467802 */ /* 0x000fe20000000f00 */
[----:B------:R-:W-:Y:S02]  /*5510*/  IMAD.MOV.U32 R116, RZ, RZ, R10 ;  /* 0x000000ffff747224 */ /* 0x000fe400078e000a */
[----:B------:R-:W-:-:S07]  /*5520*/  IMAD.MOV.U32 R117, RZ, RZ, R11 ;  /* 0x000000ffff757224 */ /* 0x000fce00078e000b */
[----:B------:R-:W-:Y:S05]  /*5530*/  CALL.REL.NOINC `($__internal_0_$__cuda_sm20_div_rn_f64_full) ;  /* 0x000000ec00587944 */ /* 0x000fea0003c00000 */
[----:B------:R-:W-:-:S07]  /*5540*/  IMAD.MOV.U32 R75, RZ, RZ, R73 ;  /* 0x000000ffff4b7224 */ /* 0x000fce00078e0049 */
.L_x_33:
[----:B------:R-:W-:Y:S05]  /*5550*/  BSYNC.RECONVERGENT B1 ;  /* 0x0000000000017941 */ /* 0x000fea0003800200 */
.L_x_32:
        /* <DEDUP_REMOVED lines=121> */
.L_x_35:
[----:B------:R-:W-:Y:S05]  /*5cf0*/  BSYNC.RECONVERGENT B1 ;  /* 0x0000000000017941 */ /* 0x000fea0003800200 */
.L_x_34:
        /* <DEDUP_REMOVED lines=84> */
.L_x_37:
[----:B------:R-:W-:Y:S02]  /*6240*/  FSEL R8, RZ, 3.37028055040000000000e+12, P0 ;  /* 0x54442d18ff087808 */ /* 0x000fe40000000000 */
[----:B------:R-:W-:-:S07]  /*6250*/  FSEL R9, RZ, 2.1426990032196044922, P0 ;  /* 0x400921fbff097808 */ /* 0x000fce0000000000 */
.L_x_38:
[----:B------:R-:W-:Y:S05]  /*6260*/  BSYNC.RECONVERGENT B0 ;  /* 0x0000000000007941 */ /* 0x000fea0003800200 */
.L_x_36:
[----:B------:R-:W-:Y:S01]  /*6270*/  DADD R18, |R2|, |R16| ;  /* 0x0000000002127229 */ /* 0x000fe20000000610 */
[----:B------:R-:W-:Y:S01]  /*6280*/  LOP3.LUT R9, R9, 0x80000000, R3, 0xb8, !PT ;  /* 0x8000000009097812 */ /* 0x000fe200078eb803 */
[----:B------:R-:W-:-:S06]  /*6290*/  IMAD.MOV.U32 R0, RZ, RZ, 0x38 ;  /* 0x00000038ff007424 */ /* 0x000fcc00078e00ff */
        /* <DEDUP_REMOVED lines=9> */
[----:B------:R-:W-:Y:S01]  /*6330*/  @!P1 DSETP.LT.AND P0, PT, R14, R2, PT ;  /* 0x000000020e00922a */ /* 0x000fe20003f01000 */
[----:B------:R-:W-:-:S05]  /*6340*/  IMAD.MOV.U32 R2, RZ, RZ, 0x30 ;  /* 0x00000030ff027424 */ /* 0x000fca00078e00ff */
[----:B------:R-:W-:Y:S02]  /*6350*/  SEL R0, R0, 0x28, P0 ;  /* 0x0000002800007807 */ /* 0x000fe40000000000 */
[----:B------:R-:W-:-:S03]  /*6360*/  SEL R2, R2, 0x20, P0 ;  /* 0x0000002002027807 */ /* 0x000fc60000000000 */
[C---:B------:R-:W-:Y:S02]  /*6370*/  IMAD.IADD R69, R1.reuse, 0x1, R0 ;  /* 0x0000000101457824 */ /* 0x040fe400078e0200 */
[----:B------:R-:W-:-:S03]  /*6380*/  IMAD.IADD R71, R1, 0x1, R2 ;  /* 0x0000000101477824 */ /* 0x000fc600078e0202 */
[----:B------:R-:W2:Y:S04]  /*6390*/  LDL.64 R22, [R69+0x40] ;  /* 0x0000400045167983 */ /* 0x000ea80000100a00 */
[----:B------:R-:W2:Y:S01]  /*63a0*/  LDL.64 R20, [R71+0x40] ;  /* 0x0000400047147983 */ /* 0x000ea20000100a00 */
[----:B------:R-:W-:Y:S02]  /*63b0*/  DADD R8, RZ, R46 ;  /* 0x00000000ff087229 */ /* 0x000fe4000000002e */
[----:B------:R-:W-:-:S06]  /*63c0*/  DADD R2, RZ, R44 ;  /* 0x00000000ff027229 */ /* 0x000fcc000000002c */
[----:B------:R-:W-:Y:S02]  /*63d0*/  DADD R8, R42, R8 ;  /* 0x000000002a087229 */ /* 0x000fe40000000008 */
[----:B------:R-:W-:-:S06]  /*63e0*/  DADD R2, R40, R2 ;  /* 0x0000000028027229 */ /* 0x000fcc0000000002 */
[----:B------:R-:W-:Y:S02]  /*63f0*/  DADD R10, R38, R8 ;  /* 0x00000000260a7229 */ /* 0x000fe40000000008 */
[----:B------:R-:W-:-:S06]  /*6400*/  DADD R8, R36, R2 ;  /* 0x0000000024087229 */ /* 0x000fcc0000000002 */
[----:B------:R-:W-:Y:S02]  /*6410*/  DADD R2, R34, R10 ;  /* 0x0000000022027229 */ /* 0x000fe4000000000a */
[----:B------:R-:W-:-:S06]  /*6420*/  DADD R8, R32, R8 ;  /* 0x0000000020087229 */ /* 0x000fcc0000000008 */
[----:B------:R-:W-:Y:S02]  /*6430*/  DFMA R12, R2, -0.25, R42 ;  /* 0xbfd00000020c782b */ /* 0x000fe4000000002a */
[----:B------:R-:W-:-:S06]  /*6440*/  DFMA R10, R8, -0.25, R40 ;  /* 0xbfd00000080a782b */ /* 0x000fcc0000000028 */
[----:B------:R-:W-:Y:S02]  /*6450*/  DADD R64, -RZ, |R12| ;  /* 0x00000000ff407229 */ /* 0x000fe4000000050c */
[--C-:B------:R-:W-:Y:S02]  /*6460*/  DADD R66, -RZ, |R10|.reuse ;  /* 0x00000000ff427229 */ /* 0x100fe4000000050a */
[----:B------:R-:W-:-:S08]  /*6470*/  DSETP.GT.AND P5, PT, |R12|, |R10|, PT ;  /* 0x4000000a0c00722a */ /* 0x000fd00003fa4200 */
[----:B------:R-:W-:-:S04]  /*6480*/  FSEL R15, R65, R67, P5 ;  /* 0x00000043410f7208 */ /* 0x000fc80002800000 */
[----:B------:R-:W0:Y:S01]  /*6490*/  MUFU.RCP64H R17, R15 ;  /* 0x0000000f00117308 */ /* 0x000e220000001800 */
[----:B------:R-:W-:Y:S01]  /*64a0*/  FSEL R14, R64, R66, P5 ;  /* 0x00000042400e7208 */ /* 0x000fe20002800000 */
[----:B------:R-:W-:-:S06]  /*64b0*/  IMAD.MOV.U32 R16, RZ, RZ, 0x1 ;  /* 0x00000001ff107424 */ /* 0x000fcc00078e00ff */
[----:B0-----:R-:W-:-:S08]  /*64c0*/  DFMA R18, -R14, R16, 1 ;  /* 0x3ff000000e12742b */ /* 0x001fd00000000110 */
[----:B------:R-:W-:-:S08]  /*64d0*/  DFMA R18, R18, R18, R18 ;  /* 0x000000121212722b */ /* 0x000fd00000000012 */
[----:B------:R-:W-:-:S08]  /*64e0*/  DFMA R18, R16, R18, R16 ;  /* 0x000000121012722b */ /* 0x000fd00000000010 */
[----:B------:R-:W-:Y:S01]  /*64f0*/  DFMA R16, -R14, R18, 1 ;  /* 0x3ff000000e10742b */ /* 0x000fe20000000112 */
[----:B------:R-:W-:Y:S02]  /*6500*/  FSEL R72, R66, R64, P5 ;  /* 0x0000004042487208 */ /* 0x000fe40002800000 */
[----:B------:R-:W-:-:S05]  /*6510*/  FSEL R73, R67, R65, P5 ;  /* 0x0000004143497208 */ /* 0x000fca0002800000 */
[----:B------:R-:W-:-:S08]  /*6520*/  DFMA R16, R18, R16, R18 ;  /* 0x000000101210722b */ /* 0x000fd00000000012 */
[----:B------:R-:W-:-:S08]  /*6530*/  DMUL R74, R16, R72 ;  /* 0x00000048104a7228 */ /* 0x000fd00000000000 */
[----:B------:R-:W-:-:S08]  /*6540*/  DFMA R18, -R14, R74, R72 ;  /* 0x0000004a0e12722b */ /* 0x000fd00000000148 */
[----:B------:R-:W-:Y:S01]  /*6550*/  DFMA R74, R16, R18, R74 ;  /* 0x00000012104a722b */ /* 0x000fe2000000004a */
[----:B------:R0:W-:Y:S04]  /*6560*/  STL.64 [R71+0x40], R4 ;  /* 0x0000400447007387 */ /* 0x0001e80000100a00 */
[----:B------:R0:W-:Y:S05]  /*6570*/  STL.64 [R69+0x40], R6 ;  /* 0x0000400645007387 */ /* 0x0001ea0000100a00 */
[----:B------:R-:W-:Y:S01]  /*6580*/  FFMA R0, RZ, R15, R75 ;  /* 0x0000000fff007223 */ /* 0x000fe2000000004b */
[----:B------:R-:W-:-:S04]  /*6590*/  FSETP.GEU.AND P1, PT, |R73|, 6.5827683646048100446e-37, PT ;  /* 0x036000004900780b */ /* 0x000fc80003f2e200 */
[----:B------:R-:W-:Y:S01]  /*65a0*/  FSETP.GT.AND P0, PT, |R0|, 1.469367938527859385e-39, PT ;  /* 0x001000000000780b */ /* 0x000fe20003f04200 */
[----:B------:R-:W-:Y:S01]  /*65b0*/  BSSY.RECONVERGENT B1, `(.L_x_39) ;  /* 0x0000009000017945 */ /* 0x000fe20003800200 */
[----:B--2---:R0:W-:Y:S11]  /*65c0*/  STL.128 [R1+0x60], R20 ;  /* 0x0000601401007387 */ /* 0x0041f60000100c00 */
[----:B------:R-:W-:Y:S05]  /*65d0*/  @P0 BRA P1, `(.L_x_40) ;  /* 0x0000000000180947 */ /* 0x000fea0000800000 */
[----:B------:R-:W-:Y:S01]  /*65e0*/  IMAD.MOV.U32 R74, RZ, RZ, R72 ;  /* 0x000000ffff4a7224 */ /* 0x000fe200078e0048 */
[----:B------:R-:W-:Y:S01]  /*65f0*/  MOV R70, 0x6630 ;  /* 0x0000663000467802 */ /* 0x000fe20000000f00 */
[----:B------:R-:W-:Y:S02]  /*6600*/  IMAD.MOV.U32 R116, RZ, RZ, R14 ;  /* 0x000000ffff747224 */ /* 0x000fe400078e000e */
[----:B------:R-:W-:-:S07]  /*6610*/  IMAD.MOV.U32 R117, RZ, RZ, R15 ;  /* 0x000000ffff757224 */ /* 0x000fce00078e000f */
[----:B0-----:R-:W-:Y:S05]  /*6620*/  CALL.REL.NOINC `($__internal_0_$__cuda_sm20_div_rn_f64_full) ;  /* 0x000000dc001c7944 */ /* 0x001fea0003c00000 */
[----:B------:R-:W-:-:S07]  /*6630*/  IMAD.MOV.U32 R75, RZ, RZ, R73 ;  /* 0x000000ffff4b7224 */ /* 0x000fce00078e0049 */
.L_x_40:
[----:B------:R-:W-:Y:S05]  /*6640*/  BSYNC.RECONVERGENT B1 ;  /* 0x0000000000017941 */ /* 0x000fea0003800200 */
.L_x_39:
[----:B0-----:R-:W-:Y:S01]  /*6650*/  DMUL R4, R74, R74 ;  /* 0x0000004a4a047228 */ /* 0x001fe20000000000 */
[----:B------:R-:W-:Y:S01]  /*6660*/  IMAD.MOV.U32 R6, RZ, RZ, -0x2449a4b7 ;  /* 0xdbb65b49ff067424 */ /* 0x000fe200078e00ff */
[----:B------:R-:W-:Y:S01]  /*6670*/  UMOV UR6, 0x2a25ff7e ;  /* 0x2a25ff7e00067882 */ /* 0x000fe20000000000 */
[----:B------:R-:W-:Y:S01]  /*6680*/  IMAD.MOV.U32 R7, RZ, RZ, 0x3f2d3b63 ;  /* 0x3f2d3b63ff077424 */ /* 0x000fe200078e00ff */
[----:B------:R-:W-:Y:S01]  /*6690*/  UMOV UR7, 0x3ef53e1d ;  /* 0x3ef53e1d00077882 */ /* 0x000fe20000000000 */
[----:B------:R-:W-:Y:S01]  /*66a0*/  DFMA R66, R2, -0.25, R46 ;  /* 0xbfd000000242782b */ /* 0x000fe2000000002e */
[----:B------:R-:W-:Y:S01]  /*66b0*/  IMAD.MOV.U32 R16, RZ, RZ, 0x1 ;  /* 0x00000001ff107424 */ /* 0x000fe200078e00ff */
[----:B------:R-:W-:Y:S01]  /*66c0*/  DFMA R64, R8, -0.25, R44 ;  /* 0xbfd000000840782b */ /* 0x000fe2000000002c */
[----:B------:R-:W-:Y:S01]  /*66d0*/  ISETP.GE.AND P1, PT, R11, RZ, PT ;  /* 0x000000ff0b00720c */ /* 0x000fe20003f26270 */
[----:B------:R-:W-:Y:S01]  /*66e0*/  DFMA R6, R4, -UR6, R6 ;  /* 0x8000000604067c2b */ /* 0x000fe20008000006 */
[----:B------:R-:W-:Y:S01]  /*66f0*/  UMOV UR6, 0x8dde082e ;  /* 0x8dde082e00067882 */ /* 0x000fe20000000000 */
[----:B------:R-:W-:Y:S01]  /*6700*/  UMOV UR7, 0x3f531278 ;  /* 0x3f53127800077882 */ /* 0x000fe20000000000 */
[----:B------:R-:W-:Y:S01]  /*6710*/  DSETP.NEU.AND P2, PT, R14, RZ, PT ;  /* 0x000000ff0e00722a */ /* 0x000fe20003f4d000 */
[----:B------:R-:W-:Y:S01]  /*6720*/  @P5 PLOP3.LUT P0, PT, P1, PT, PT, 0x80, 0x8 ;  /* 0x000000000008581c */ /* 0x000fe20000f0f070 */
[----:B------:R-:W-:Y:S01]  /*6730*/  DADD R72, -RZ, |R66| ;  /* 0x00000000ff487229 */ /* 0x000fe20000000542 */
[----:B------:R-:W-:Y:S01]  /*6740*/  BSSY.RECONVERGENT B1, `(.L_x_41) ;  /* 0x0000069000017945 */ /* 0x000fe20003800200 */
[----:B------:R-:W-:-:S02]  /*6750*/  DADD R76, -RZ, |R64| ;  /* 0x00000000ff4c7229 */ /* 0x000fc40000000540 */
[----:B------:R-:W-:Y:S01]  /*6760*/  DFMA R6, R4, R6, -UR6 ;  /* 0x8000000604067e2b */ /* 0x000fe20008000006 */
[----:B------:R-:W-:Y:S01]  /*6770*/  UMOV UR6, 0xc8249315 ;  /* 0xc824931500067882 */ /* 0x000fe20000000000 */
[----:B------:R-:W-:Y:S01]  /*6780*/  UMOV UR7, 0x3f6f9690 ;  /* 0x3f6f969000077882 */ /* 0x000fe20000000000 */
[----:B------:R-:W-:Y:S02]  /*6790*/  DSETP.GT.AND P4, PT, |R66|, |R64|, PT ;  /* 0x400000404200722a */ /* 0x000fe40003f84200 */
[----:B------:R-:W-:-:S03]  /*67a0*/  DADD R14, |R12|, |R10| ;  /* 0x000000000c0e7229 */ /* 0x000fc6000000060a */
[C---:B------:R-:W-:Y:S01]  /*67b0*/  DFMA R6, R4.reuse, R6, UR6 ;  /* 0x0000000604067e2b */ /* 0x040fe20008000006 */
[----:B------:R-:W-:Y:S01]  /*67c0*/  UMOV UR6, 0xabc7cf0d ;  /* 0xabc7cf0d00067882 */ /* 0x000fe20000000000 */
[----:B------:R-:W-:Y:S01]  /*67d0*/  UMOV UR7, 0x3f82cf5a ;  /* 0x3f82cf5a00077882 */ /* 0x000fe20000000000 */
[----:B------:R-:W-:Y:S01]  /*67e0*/  FSEL R19, R73, R77, P4 ;  /* 0x0000004d49137208 */ /* 0x000fe20002000000 */
[----:B------:R-:W-:Y:S01]  /*67f0*/  @P2 IMAD.MOV.U32 R69, RZ, RZ, 0x4002d97c ;  /* 0x4002d97cff452424 */ /* 0x000fe200078e00ff */
[----:B------:R-:W-:Y:S02]  /*6800*/  FSEL R18, R72, R76, P4 ;  /* 0x0000004c48127208 */ /* 0x000fe40002000000 */
[----:B------:R-:W0:Y:S01]  /*6810*/  MUFU.RCP64H R17, R19 ;  /* 0x0000001300117308 */ /* 0x000e220000001800 */
[----:B------:R-:W-:Y:S01]  /*6820*/  DFMA R6, R4, R6, -UR6 ;  /* 0x8000000604067e2b */ /* 0x000fe20008000006 */
[----:B------:R-:W-:Y:S01]  /*6830*/  UMOV UR6, 0xb2a3bfde ;  /* 0xb2a3bfde00067882 */ /* 0x000fe20000000000 */
[----:B------:R-:W-:Y:S01]  /*6840*/  UMOV UR7, 0x3f9162b0 ;  /* 0x3f9162b000077882 */ /* 0x000fe20000000000 */
[----:B------:R-:W-:Y:S01]  /*6850*/  FSEL R72, R76, R72, P4 ;  /* 0x000000484c487208 */ /* 0x000fe20002000000 */
[----:B------:R-:W-:Y:S01]  /*6860*/  @P5 IMAD.MOV.U32 R76, RZ, RZ, 0x54442d18 ;  /* 0x54442d18ff4c5424 */ /* 0x000fe200078e00ff */
[----:B------:R-:W-:Y:S01]  /*6870*/  FSEL R73, R77, R73, P4 ;  /* 0x000000494d497208 */ /* 0x000fe20002000000 */
[----:B------:R-:W-:-:S02]  /*6880*/  @P5 IMAD.MOV.U32 R77, RZ, RZ, 0x3ff921fb ;  /* 0x3ff921fbff4d5424 */ /* 0x000fc400078e00ff */
        /* <DEDUP_REMOVED lines=11> */
[----:B------:R-:W-:Y:S01]  /*6940*/  DFMA R6, R4, R6, -UR6 ;  /* 0x8000000604067e2b */ /* 0x000fe20008000006 */
[----:B------:R-:W-:Y:S01]  /*6950*/  UMOV UR6, 0x3f36bb95 ;  /* 0x3f36bb9500067882 */ /* 0x000fe20000000000 */
[----:B------:R-:W-:Y:S01]  /*6960*/  UMOV UR7, 0x3fa7ee3d ;  /* 0x3fa7ee3d00077882 */ /* 0x000fe20000000000 */
[----:B------:R-:W-:-:S05]  /*6970*/  DFMA R70, R16, R70, R16 ;  /* 0x000000461046722b */ /* 0x000fca0000000010 */
        /* <DEDUP_REMOVED lines=29> */
[----:B------:R-:W-:-:S06]  /*6b50*/  DFMA R4, -R18, R70, 1 ;  /* 0x3ff000001204742b */ /* 0x000fcc0000000146 */
[----:B------:R-:W-:Y:S02]  /*6b60*/  DFMA R78, R6, R74, R74 ;  /* 0x0000004a064e722b */ /* 0x000fe4000000004a */
[----:B------:R-:W-:Y:S01]  /*6b70*/  DFMA R70, R70, R4, R70 ;  /* 0x000000044646722b */ /* 0x000fe20000000046 */
[----:B------:R-:W-:Y:S02]  /*6b80*/  @!P5 IMAD.MOV.U32 R6, RZ, RZ, 0x54442d18 ;  /* 0x54442d18ff06d424 */ /* 0x000fe400078e00ff */
[----:B------:R-:W-:-:S03]  /*6b90*/  @!P5 IMAD.MOV.U32 R7, RZ, RZ, 0x400921fb ;  /* 0x400921fbff07d424 */ /* 0x000fc600078e00ff */
[----:B------:R-:W-:Y:S02]  /*6ba0*/  @P5 DADD R4, -RZ, -R78 ;  /* 0x00000000ff045229 */ /* 0x000fe4000000094e */
[----:B------:R-:W-:Y:S02]  /*6bb0*/  DMUL R74, R70, R72 ;  /* 0x00000048464a7228 */ /* 0x000fe40000000000 */
[----:B------:R-:W-:-:S06]  /*6bc0*/  @!P5 DADD R6, -R78, R6 ;  /* 0x000000004e06d229 */ /* 0x000fcc0000000106 */
[----:B------:R-:W-:Y:S01]  /*6bd0*/  DFMA R16, -R18, R74, R72 ;  /* 0x0000004a1210722b */ /* 0x000fe20000000148 */
[----:B------:R-:W-:Y:S02]  /*6be0*/  @P5 FSEL R4, R78, R4, !P0 ;  /* 0x000000044e045208 */ /* 0x000fe40004000000 */
[----:B------:R-:W-:Y:S02]  /*6bf0*/  @P5 FSEL R5, R79, R5, !P0 ;  /* 0x000000054f055208 */ /* 0x000fe40004000000 */
[----:B------:R-:W-:Y:S01]  /*6c00*/  @!P5 PLOP3.LUT P0, PT, P1, PT, PT, 0x80, 0x8 ;  /* 0x000000000008d81c */ /* 0x000fe20000f0f070 */
[----:B------:R-:W-:Y:S02]  /*6c10*/  @P2 DSETP.NEU.AND P1, PT, |R10|, |R12|, PT ;  /* 0x4000000c0a00222a */ /* 0x000fe40003f2d200 */
[----:B------:R-:W-:Y:S01]  /*6c20*/  DFMA R74, R70, R16, R74 ;  /* 0x00000010464a722b */ /* 0x000fe2000000004a */
[----:B------:R-:W-:Y:S01]  /*6c30*/  @P2 FSEL R69, R69, 1.8213495016098022461, !P0 ;  /* 0x3fe921fb45452808 */ /* 0x000fe20004000000 */
[----:B------:R-:W-:Y:S01]  /*6c40*/  @P5 DADD R4, R4, R76 ;  /* 0x0000000004045229 */ /* 0x000fe2000000004c */
[----:B------:R-:W-:-:S05]  /*6c50*/  @P2 IMAD.MOV.U32 R17, RZ, RZ, 0x7f3321d2 ;  /* 0x7f3321d2ff112424 */ /* 0x000fca00078e00ff */
[----:B------:R-:W-:Y:S02]  /*6c60*/  @!P5 FSEL R4, R6, R78, !P0 ;  /* 0x0000004e0604d208 */ /* 0x000fe40004000000 */
[----:B------:R-:W-:Y:S01]  /*6c70*/  @!P5 FSEL R5, R7, R79, !P0 ;  /* 0x0000004f0705d208 */ /* 0x000fe20004000000 */
[----:B------:R-:W-:Y:S01]  /*6c80*/  FFMA R16, RZ, R19, R75 ;  /* 0x00000013ff107223 */ /* 0x000fe2000000004b */
[----:B------:R-:W-:Y:S02]  /*6c90*/  @P2 FSEL R17, R17, 3.37028055040000000000e+12, !P0 ;  /* 0x54442d1811112808 */ /* 0x000fe40004000000 */
[----:B------:R-:W-:Y:S02]  /*6ca0*/  @P2 FSEL R5, R69, R5, !P1 ;  /* 0x0000000545052208 */ /* 0x000fe40004800000 */
[----:B------:R-:W-:Y:S02]  /*6cb0*/  @P2 FSEL R0, R17, R4, !P1 ;  /* 0x0000000411002208 */ /* 0x000fe40004800000 */
[----:B------:R-:W-:-:S02]  /*6cc0*/  @!P2 FSEL R6, RZ, 3.37028055040000000000e+12, P0 ;  /* 0x54442d18ff06a808 */ /* 0x000fc40000000000 */
[----:B------:R-:W-:Y:S01]  /*6cd0*/  @!P2 FSEL R7, RZ, 2.1426990032196044922, P0 ;  /* 0x400921fbff07a808 */ /* 0x000fe20000000000 */
[----:B------:R-:W-:Y:S01]  /*6ce0*/  @P2 IMAD.MOV.U32 R6, RZ, RZ, R0 ;  /* 0x000000ffff062224 */ /* 0x000fe200078e0000 */
[----:B------:R-:W-:Y:S01]  /*6cf0*/  FSETP.GT.AND P1, PT, |R16|, 1.469367938527859385e-39, PT ;  /* 0x001000001000780b */ /* 0x000fe20003f24200 */
[----:B------:R-:W-:Y:S01]  /*6d00*/  @P2 IMAD.MOV.U32 R7, RZ, RZ, R5 ;  /* 0x000000ffff072224 */ /* 0x000fe200078e0005 */
[----:B------:R-:W-:Y:S01]  /*6d10*/  FSETP.GEU.AND P2, PT, |R73|, 6.5827683646048100446e-37, PT ;  /* 0x036000004900780b */ /* 0x000fe20003f4e200 */
[----:B------:R-:W-:-:S03]  /*6d20*/  DSETP.NAN.AND P0, PT, R14, R14, PT ;  /* 0x0000000e0e00722a */ /* 0x000fc60003f08000 */
[----:B------:R-:W-:-:S03]  /*6d30*/  LOP3.LUT R5, R7, 0x80000000, R13, 0xb8, !PT ;  /* 0x8000000007057812 */ /* 0x000fc600078eb80d */
[----:B------:R-:W-:Y:S02]  /*6d40*/  FSEL R4, R14, R6, P0 ;  /* 0x000000060e047208 */ /* 0x000fe40000000000 */
[----:B------:R-:W-:-:S04]  /*6d50*/  FSEL R5, R15, R5, P0 ;  /* 0x000000050f057208 */ /* 0x000fc80000000000 */
[----:B------:R-:W-:Y:S05]  /*6d60*/  @P1 BRA P2, `(.L_x_42) ;  /* 0x0000000000181947 */ /* 0x000fea0001000000 */
[----:B------:R-:W-:Y:S01]  /*6d70*/  IMAD.MOV.U32 R74, RZ, RZ, R72 ;  /* 0x000000ffff4a7224 */ /* 0x000fe200078e0048 */
[----:B------:R-:W-:Y:S01]  /*6d80*/  MOV R70, 0x6dc0 ;  /* 0x00006dc000467802 */ /* 0x000fe20000000f00 */
[----:B------:R-:W-:Y:S02]  /*6d90*/  IMAD.MOV.U32 R116, RZ, RZ, R18 ;  /* 0x000000ffff747224 */ /* 0x000fe400078e0012 */
[----:B------:R-:W-:-:S07]  /*6da0*/  IMAD.MOV.U32 R117, RZ, RZ, R19 ;  /* 0x000000ffff757224 */ /* 0x000fce00078e0013 */
[----:B------:R-:W-:Y:S05]  /*6db0*/  CALL.REL.NOINC `($__internal_0_$__cuda_sm20_div_rn_f64_full) ;  /* 0x000000d400387944 */ /* 0x000fea0003c00000 */
[----:B------:R-:W-:-:S07]  /*6dc0*/  IMAD.MOV.U32 R75, RZ, RZ, R73 ;  /* 0x000000ffff4b7224 */ /* 0x000fce00078e0049 */
.L_x_42:
[----:B------:R-:W-:Y:S05]  /*6dd0*/  BSYNC.RECONVERGENT B1 ;  /* 0x0000000000017941 */ /* 0x000fea0003800200 */
.L_x_41:
[----:B------:R-:W-:Y:S01]  /*6de0*/  DMUL R6, R74, R74 ;  /* 0x0000004a4a067228 */ /* 0x000fe20000000000 */
[----:B------:R-:W-:Y:S01]  /*6df0*/  IMAD.MOV.U32 R14, RZ, RZ, -0x2449a4b7 ;  /* 0xdbb65b49ff0e7424 */ /* 0x000fe200078e00ff */
[----:B------:R-:W-:Y:S01]  /*6e00*/  UMOV UR6, 0x2a25ff7e ;  /* 0x2a25ff7e00067882 */ /* 0x000fe20000000000 */
[----:B------:R-:W-:Y:S01]  /*6e10*/  IMAD.MOV.U32 R15, RZ, RZ, 0x3f2d3b63 ;  /* 0x3f2d3b63ff0f7424 */ /* 0x000fe200078e00ff */
[----:B------:R-:W-:Y:S01]  /*6e20*/  UMOV UR7, 0x3ef53e1d ;  /* 0x3ef53e1d00077882 */ /* 0x000fe20000000000 */
[----:B------:R-:W-:Y:S01]  /*6e30*/  DFMA R16, R2, -0.25, R38 ;  /* 0xbfd000000210782b */ /* 0x000fe20000000026 */
[----:B------:R-:W-:Y:S01]  /*6e40*/  ISETP.GE.AND P1, PT, R65, RZ, PT ;  /* 0x000000ff4100720c */ /* 0x000fe20003f26270 */
[----:B------:R-:W-:Y:S01]  /*6e50*/  @!P4 IMAD.MOV.U32 R84, RZ, RZ, 0x54442d18 ;  /* 0x54442d18ff54c424 */ /* 0x000fe200078e00ff */
[----:B------:R-:W-:Y:S01]  /*6e60*/  DSETP.NEU.AND P2, PT, R18, RZ, PT ;  /* 0x000000ff1200722a */ /* 0x000fe20003f4d000 */
[----:B------:R-:W-:Y:S01]  /*6e70*/  @!P4 IMAD.MOV.U32 R85, RZ, RZ, 0x400921fb ;  /* 0x400921fbff55c424 */ /* 0x000fe200078e00ff */
[C---:B------:R-:W-:Y:S01]  /*6e80*/  DFMA R14, R6.reuse, -UR6, R14 ;  /* 0x80000006060e7c2b */ /* 0x040fe2000800000e */
[----:B------:R-:W-:Y:S01]  /*6e90*/  UMOV UR6, 0x8dde082e ;  /* 0x8dde082e00067882 */ /* 0x000fe20000000000 */
[----:B------:R-:W-:Y:S01]  /*6ea0*/  UMOV UR7, 0x3f531278 ;  /* 0x3f53127800077882 */ /* 0x000fe20000000000 */
[----:B------:R-:W-:Y:S01]  /*6eb0*/  DADD R76, -RZ, |R16| ;  /* 0x00000000ff4c7229 */ /* 0x000fe20000000510 */
[----:B------:R-:W-:Y:S01]  /*6ec0*/  @P4 PLOP3.LUT P0, PT, P1, PT, PT, 0x80, 0x8 ;  /* 0x000000000008481c */ /* 0x000fe20000f0f070 */
[----:B------:R-:W-:Y:S01]  /*6ed0*/  IMAD.MOV.U32 R72, RZ, RZ, 0x1 ;  /* 0x00000001ff487424 */ /* 0x000fe200078e00ff */
        /* <DEDUP_REMOVED lines=53> */
[--C-:B------:R-:W-:Y:S02]  /*7230*/  DADD R78, -RZ, |R14|.reuse ;  /* 0x00000000ff4e7229 */ /* 0x100fe4000000050e */
[----:B------:R-:W-:-:S03]  /*7240*/  DSETP.GT.AND P5, PT, |R16|, |R14|, PT ;  /* 0x4000000e1000722a */ /* 0x000fc60003fa4200 */
[----:B------:R-:W-:-:S08]  /*7250*/  DFMA R70, R6, R70, -UR6 ;  /* 0x8000000606467e2b */ /* 0x000fd00008000046 */
        /* <DEDUP_REMOVED lines=13> */
[----:B------:R-:W-:Y:S01]  /*7330*/  @P2 FSEL R69, R69, 3.37028055040000000000e+12, !P0 ;  /* 0x54442d1845452808 */ /* 0x000fe20004000000 */
[----:B------:R-:W-:-:S04]  /*7340*/  @P4 DADD R18, R18, R82 ;  /* 0x0000000012124229 */ /* 0x000fc80000000052 */
[----:B------:R-:W-:Y:S02]  /*7350*/  DFMA R74, R72, R74, R72 ;  /* 0x0000004a484a722b */ /* 0x000fe40000000048 */
[----:B------:R-:W-:Y:S01]  /*7360*/  @!P4 FSEL R19, R71, R81, !P0 ;  /* 0x000000514713c208 */ /* 0x000fe20004000000 */
[----:B------:R-:W-:Y:S01]  /*7370*/  @P2 IMAD.MOV.U32 R81, RZ, RZ, 0x4002d97c ;  /* 0x4002d97cff512424 */ /* 0x000fe200078e00ff */
[----:B------:R-:W-:Y:S01]  /*7380*/  @!P4 FSEL R18, R70, R80, !P0 ;  /* 0x000000504612c208 */ /* 0x000fe20004000000 */
[----:B------:R-:W-:Y:S01]  /*7390*/  DADD R72, |R66|, |R64| ;  /* 0x0000000042487229 */ /* 0x000fe20000000640 */
[----:B------:R-:W-:Y:S02]  /*73a0*/  @!P2 FSEL R71, RZ, 2.1426990032196044922, P0 ;  /* 0x400921fbff47a808 */ /* 0x000fe40000000000 */
[----:B------:R-:W-:Y:S02]  /*73b0*/  @P2 FSEL R81, R81, 1.8213495016098022461, !P0 ;  /* 0x3fe921fb51512808 */ /* 0x000fe40004000000 */
[----:B------:R-:W-:-:S02]  /*73c0*/  @P2 FSEL R0, R69, R18, !P1 ;  /* 0x0000001245002208 */ /* 0x000fc40004800000 */
[----:B------:R-:W-:Y:S01]  /*73d0*/  @P2 FSEL R69, R81, R19, !P1 ;  /* 0x0000001351452208 */ /* 0x000fe20004800000 */
[----:B------:R-:W-:Y:S01]  /*73e0*/  DFMA R18, -R6, R74, 1 ;  /* 0x3ff000000612742b */ /* 0x000fe2000000014a */
[----:B------:R-:W-:Y:S01]  /*73f0*/  @!P2 FSEL R70, RZ, 3.37028055040000000000e+12, P0 ;  /* 0x54442d18ff46a808 */ /* 0x000fe20000000000 */
[----:B------:R-:W-:Y:S01]  /*7400*/  DSETP.NAN.AND P0, PT, R72, R72, PT ;  /* 0x000000484800722a */ /* 0x000fe20003f08000 */
[----:B------:R-:W-:Y:S02]  /*7410*/  @P2 IMAD.MOV.U32 R70, RZ, RZ, R0 ;  /* 0x000000ffff462224 */ /* 0x000fe400078e0000 */
[----:B------:R-:W-:-:S03]  /*7420*/  @P2 IMAD.MOV.U32 R71, RZ, RZ, R69 ;  /* 0x000000ffff472224 */ /* 0x000fc600078e0045 */
[----:B------:R-:W-:Y:S01]  /*7430*/  DFMA R18, R74, R18, R74 ;  /* 0x000000124a12722b */ /* 0x000fe2000000004a */
[----:B------:R-:W-:Y:S02]  /*7440*/  FSEL R80, R72, R70, P0 ;  /* 0x0000004648507208 */ /* 0x000fe40000000000 */
[----:B------:R-:W-:Y:S02]  /*7450*/  LOP3.LUT R69, R71, 0x80000000, R67, 0xb8, !PT ;  /* 0x8000000047457812 */ /* 0x000fe400078eb843 */
[----:B------:R-:W-:Y:S02]  /*7460*/  FSEL R72, R78, R76, P5 ;  /* 0x0000004c4e487208 */ /* 0x000fe40002800000 */
[----:B------:R-:W-:Y:S02]  /*7470*/  FSEL R81, R73, R69, P0 ;  /* 0x0000004549517208 */ /* 0x000fe40000000000 */
[----:B------:R-:W-:-:S04]  /*7480*/  FSEL R73, R79, R77, P5 ;  /* 0x0000004d4f497208 */ /* 0x000fc80002800000 */
[----:B------:R-:W-:Y:S01]  /*7490*/  DSETP.NEU.AND P1, PT, R4, R80, PT ;  /* 0x000000500400722a */ /* 0x000fe20003f2d000 */
[----:B------:R-:W-:Y:S01]  /*74a0*/  FSETP.GEU.AND P2, PT, |R73|, 6.5827683646048100446e-37, PT ;  /* 0x036000004900780b */ /* 0x000fe20003f4e200 */
[----:B------:R-:W-:-:S08]  /*74b0*/  DMUL R74, R18, R72 ;  /* 0x00000048124a7228 */ /* 0x000fd00000000000 */
[----:B------:R-:W-:-:S04]  /*74c0*/  DFMA R70, -R6, R74, R72 ;  /* 0x0000004a0646722b */ /* 0x000fc80000000148 */
[----:B------:R-:W-:Y:S02]  /*74d0*/  @!P1 DMUL R12, R12, R12 ;  /* 0x0000000c0c0c9228 */ /* 0x000fe40000000000 */
[----:B------:R-:W-:Y:S02]  /*74e0*/  @!P1 DMUL R66, R66, R66 ;  /* 0x0000004242429228 */ /* 0x000fe40000000000 */
[----:B------:R-:W-:-:S04]  /*74f0*/  DFMA R74, R18, R70, R74 ;  /* 0x00000046124a722b */ /* 0x000fc8000000004a */
[----:B------:R-:W-:Y:S02]  /*7500*/  @!P1 DFMA R12, R10, R10, R12 ;  /* 0x0000000a0a0c922b */ /* 0x000fe4000000000c */
[----:B------:R-:W-:-:S04]  /*7510*/  @!P1 DFMA R66, R64, R64, R66 ;  /* 0x000000404042922b */ /* 0x000fc80000000042 */
[----:B------:R-:W-:-:S04]  /*7520*/  FFMA R0, RZ, R7, R75 ;  /* 0x00000007ff007223 */ /* 0x000fc8000000004b */
        /* <DEDUP_REMOVED lines=11> */
.L_x_44:
[----:B------:R-:W-:Y:S05]  /*75e0*/  BSYNC.RECONVERGENT B1 ;  /* 0x0000000000017941 */ /* 0x000fea0003800200 */
.L_x_43:
        /* <DEDUP_REMOVED lines=122> */
.L_x_46:
[----:B------:R-:W-:Y:S05]  /*7d90*/  BSYNC.RECONVERGENT B1 ;  /* 0x0000000000017941 */ /* 0x000fea0003800200 */
.L_x_45:
        /* <DEDUP_REMOVED lines=84> */
.L_x_48:
[----:B------:R-:W-:Y:S02]  /*82e0*/  FSEL R66, RZ, 3.37028055040000000000e+12, P0 ;  /* 0x54442d18ff427808 */ /* 0x000fe40000000000 */
[----:B------:R-:W-:-:S07]  /*82f0*/  FSEL R67, RZ, 2.1426990032196044922, P0 ;  /* 0x400921fbff437808 */ /* 0x000fce0000000000 */
.L_x_49:
[----:B------:R-:W-:Y:S05]  /*8300*/  BSYNC.RECONVERGENT B0 ;  /* 0x0000000000007941 */ /* 0x000fea0003800200 */
.L_x_47:
        /* <DEDUP_REMOVED lines=10> */
[----:B------:R-:W0:Y:S04]  /*83b0*/  MUFU.RCP64H R73, R13 ;  /* 0x0000000d00497308 */ /* 0x000e280000001800 */
        /* <DEDUP_REMOVED lines=8> */
[----:B------:R-:W-:Y:S02]  /*8440*/  FSEL R70, R78, R76, P5 ;  /* 0x0000004c4e467208 */ /* 0x000fe40002800000 */
[----:B------:R-:W-:Y:S01]  /*8450*/  FSEL R71, R79, R77, P5 ;  /* 0x0000004d4f477208 */ /* 0x000fe20002800000 */
[----:B------:R-:W-:Y:S02]  /*8460*/  DFMA R72, R74, R72, R74 ;  /* 0x000000484a48722b */ /* 0x000fe4000000004a */
[----:B------:R-:W-:Y:S01]  /*8470*/  DSETP.NEU.AND P1, PT, R6, R80, PT ;  /* 0x000000500600722a */ /* 0x000fe20003f2d000 */
[----:B------:R-:W-:-:S05]  /*8480*/  FSETP.GEU.AND P2, PT, |R71|, 6.5827683646048100446e-37, PT ;  /* 0x036000004700780b */ /* 0x000fca0003f4e200 */
        /* <DEDUP_REMOVED lines=16> */
[----:B------:R-:W-:Y:S02]  /*8590*/  IMAD.MOV.U32 R116, RZ, RZ, R12 ;  /* 0x000000ffff747224 */ /* 0x000fe400078e000c */
[----:B------:R-:W-:-:S07]  /*85a0*/  IMAD.MOV.U32 R117, RZ, RZ, R13 ;  /* 0x000000ffff757224 */ /* 0x000fce00078e000d */
[----:B------:R-:W-:Y:S05]  /*85b0*/  CALL.REL.NOINC `($__internal_0_$__cuda_sm20_div_rn_f64_full) ;  /* 0x000000bc00387944 */ /* 0x000fea0003c00000 */
[----:B------:R-:W-:-:S07]  /*85c0*/  IMAD.MOV.U32 R75, RZ, RZ, R73 ;  /* 0x000000ffff4b7224 */ /* 0x000fce00078e0049 */
.L_x_51:
[----:B------:R-:W-:Y:S05]  /*85d0*/  BSYNC.RECONVERGENT B1 ;  /* 0x0000000000017941 */ /* 0x000fea0003800200 */
.L_x_50:
        /* <DEDUP_REMOVED lines=122> */
.L_x_53:
[----:B------:R-:W-:Y:S05]  /*8d80*/  BSYNC.RECONVERGENT B1 ;  /* 0x0000000000017941 */ /* 0x000fea0003800200 */
.L_x_52:
        /* <DEDUP_REMOVED lines=84> */
.L_x_55:
[----:B------:R-:W-:Y:S02]  /*92d0*/  FSEL R4, RZ, 3.37028055040000000000e+12, P0 ;  /* 0x54442d18ff047808 */ /* 0x000fe40000000000 */
[----:B------:R-:W-:-:S07]  /*92e0*/  FSEL R5, RZ, 2.1426990032196044922, P0 ;  /* 0x400921fbff057808 */ /* 0x000fce0000000000 */
.L_x_56:
[----:B------:R-:W-:Y:S05]  /*92f0*/  BSYNC.RECONVERGENT B0 ;  /* 0x0000000000007941 */ /* 0x000fea0003800200 */
.L_x_54:
        /* <DEDUP_REMOVED lines=48> */
.L_x_58:
[----:B------:R-:W-:Y:S05]  /*9600*/  BSYNC.RECONVERGENT B1 ;  /* 0x0000000000017941 */ /* 0x000fea0003800200 */
.L_x_57:
        /* <DEDUP_REMOVED lines=16> */
[----:B------:R-:W-:Y:S02]  /*9710*/  UMOV UR7, 0x3f6f9690 ;  /* 0x3f6f969000077882 */ /* 0x000fe40000000000 */
[----:B------:R-:W-:-:S04]  /*9720*/  @P2 IMAD.MOV.U32 R69, RZ, RZ, 0x4002d97c ;  /* 0x4002d97cff452424 */ /* 0x000fc800078e00ff */
        /* <DEDUP_REMOVED lines=57> */
[----:B------:R-:W0:Y:S04]  /*9ac0*/  MUFU.RCP64H R71, R13 ;  /* 0x0000000d00477308 */ /* 0x000e280000001800 */
[----:B0-----:R-:W-:-:S08]  /*9ad0*/  DFMA R72, -R12, R70, 1 ;  /* 0x3ff000000c48742b */ /* 0x001fd00000000146 */
[----:B------:R-:W-:-:S08]  /*9ae0*/  DFMA R72, R72, R72, R72 ;  /* 0x000000484848722b */ /* 0x000fd00000000048 */
[----:B------:R-:W-:Y:S01]  /*9af0*/  DFMA R72, R70, R72, R70 ;  /* 0x000000484648722b */ /* 0x000fe20000000046 */
[----:B------:R-:W-:Y:S01]  /*9b00*/  FSEL R70, R84, R82, P4 ;  /* 0x0000005254467208 */ /* 0x000fe20002000000 */
[----:B------:R-:W-:Y:S01]  /*9b10*/  @P5 IMAD.MOV.U32 R82, RZ, RZ, 0x54442d18 ;  /* 0x54442d18ff525424 */ /* 0x000fe200078e00ff */
[----:B------:R-:W-:Y:S01]  /*9b20*/  FSEL R71, R85, R83, P4 ;  /* 0x0000005355477208 */ /* 0x000fe20002000000 */
[----:B------:R-:W-:-:S04]  /*9b30*/  @P5 IMAD.MOV.U32 R83, RZ, RZ, 0x3ff921fb ;  /* 0x3ff921fbff535424 */ /* 0x000fc800078e00ff */
        /* <DEDUP_REMOVED lines=10> */
[----:B------:R-:W-:Y:S02]  /*9be0*/  @P5 FSEL R64, R86, R64, !P0 ;  /* 0x0000004056405208 */ /* 0x000fe40004000000 */
[----:B------:R-:W-:-:S02]  /*9bf0*/  @P5 FSEL R65, R87, R65, !P0 ;  /* 0x0000004157415208 */ /* 0x000fc40004000000 */
[----:B------:R-:W-:Y:S01]  /*9c00*/  @P2 FSEL R69, R69, 1.8213495016098022461, !P0 ;  /* 0x3fe921fb45452808 */ /* 0x000fe20004000000 */
[----:B------:R-:W-:Y:S01]  /*9c10*/  DFMA R74, R72, R14, R74 ;  /* 0x0000000e484a722b */ /* 0x000fe2000000004a */
[----:B------:R-:W-:Y:S01]  /*9c20*/  @!P2 FSEL R0, RZ, 3.37028055040000000000e+12, P0 ;  /* 0x54442d18ff00a808 */ /* 0x000fe20000000000 */
[----:B------:R-:W-:Y:S02]  /*9c30*/  DADD R14, |R80|, |R78| ;  /* 0x00000000500e7229 */ /* 0x000fe4000000064e */
[----:B------:R-:W-:Y:S01]  /*9c40*/  @P5 DADD R10, R64, R82 ;  /* 0x00000000400a5229 */ /* 0x000fe20000000052 */
[----:B------:R-:W-:-:S05]  /*9c50*/  @P2 IMAD.MOV.U32 R65, RZ, RZ, 0x7f3321d2 ;  /* 0x7f3321d2ff412424 */ /* 0x000fca00078e00ff */
[----:B------:R-:W-:Y:S01]  /*9c60*/  FFMA R64, RZ, R13, R75 ;  /* 0x0000000dff407223 */ /* 0x000fe2000000004b */
[----:B------:R-:W-:-:S03]  /*9c70*/  @P2 FSEL R65, R65, 3.37028055040000000000e+12, !P0 ;  /* 0x54442d1841412808 */ /* 0x000fc60004000000 */
[----:B------:R-:W-:Y:S02]  /*9c80*/  @P2 FSEL R11, R69, R11, !P1 ;  /* 0x0000000b450b2208 */ /* 0x000fe40004800000 */
[----:B------:R-:W-:Y:S01]  /*9c90*/  @P2 FSEL R10, R65, R10, !P1 ;  /* 0x0000000a410a2208 */ /* 0x000fe20004800000 */
[----:B------:R-:W-:Y:S01]  /*9ca0*/  @!P2 IMAD.MOV.U32 R10, RZ, RZ, R0 ;  /* 0x000000ffff0aa224 */ /* 0x000fe200078e0000 */
        /* <DEDUP_REMOVED lines=16> */
.L_x_60:
[----:B------:R-:W-:Y:S05]  /*9db0*/  BSYNC.RECONVERGENT B1 ;  /* 0x0000000000017941 */ /* 0x000fea0003800200 */
.L_x_59:
        /* <DEDUP_REMOVED lines=84> */
.L_x_62:
[----:B------:R-:W-:Y:S02]  /*a300*/  FSEL R84, RZ, 3.37028055040000000000e+12, P0 ;  /* 0x54442d18ff547808 */ /* 0x000fe40000000000 */
[----:B------:R-:W-:-:S07]  /*a310*/  FSEL R85, RZ, 2.1426990032196044922, P0 ;  /* 0x400921fbff557808 */ /* 0x000fce0000000000 */
.L_x_63:
[----:B------:R-:W-:Y:S05]  /*a320*/  BSYNC.RECONVERGENT B0 ;  /* 0x0000000000007941 */ /* 0x000fea0003800200 */
.L_x_61:
        /* <DEDUP_REMOVED lines=44> */
.L_x_65:
[----:B------:R-:W-:Y:S05]  /*a5f0*/  BSYNC.RECONVERGENT B1 ;  /* 0x0000000000017941 */ /* 0x000fea0003800200 */
.L_x_64:
        /* <DEDUP_REMOVED lines=76> */
[----:B---3--:R-:W-:-:S06]  /*aac0*/  DFMA R66, R8, -0.25, R66 ;  /* 0xbfd000000842782b */ /* 0x008fcc0000000042 */
        /* <DEDUP_REMOVED lines=8> */
[----:B------:R-:W-:Y:S02]  /*ab50*/  DFMA R80, R78, R80, R78 ;  /* 0x000000504e50722b */ /* 0x000fe4000000004e */
[----:B------:R-:W-:-:S06]  /*ab60*/  @P5 DADD R78, -RZ, -R86 ;  /* 0x00000000ff4e5229 */ /* 0x000fcc0000000956 */
[----:B------:R-:W-:-:S08]  /*ab70*/  DFMA R70, -R10, R80, 1 ;  /* 0x3ff000000a46742b */ /* 0x000fd00000000150 */
[----:B------:R-:W-:Y:S02]  /*ab80*/  DFMA R74, R80, R70, R80 ;  /* 0x00000046504a722b */ /* 0x000fe40000000050 */
[----:B------:R-:W-:Y:S01]  /*ab90*/  @!P5 DADD R70, -R86, R72 ;  /* 0x000000005646d229 */ /* 0x000fe20000000148 */
[----:B------:R-:W-:Y:S01]  /*aba0*/  FSEL R80, R84, R82, P4 ;  /* 0x0000005254507208 */ /* 0x000fe20002000000 */
[----:B------:R-:W-:Y:S01]  /*abb0*/  @P5 IMAD.MOV.U32 R82, RZ, RZ, 0x54442d18 ;  /* 0x54442d18ff525424 */ /* 0x000fe200078e00ff */
[----:B------:R-:W-:Y:S01]  /*abc0*/  FSEL R81, R85, R83, P4 ;  /* 0x0000005355517208 */ /* 0x000fe20002000000 */
[----:B------:R-:W-:-:S05]  /*abd0*/  @P5 IMAD.MOV.U32 R83, RZ, RZ, 0x3ff921fb ;  /* 0x3ff921fbff535424 */ /* 0x000fca00078e00ff */
[----:B------:R-:W-:Y:S01]  /*abe0*/  DMUL R72, R74, R80 ;  /* 0x000000504a487228 */ /* 0x000fe20000000000 */
[----:B------:R-:W-:Y:S02]  /*abf0*/  @!P5 FSEL R12, R70, R86, !P0 ;  /* 0x00000056460cd208 */ /* 0x000fe40004000000 */
[----:B------:R-:W-:Y:S02]  /*ac00*/  @!P5 FSEL R13, R71, R87, !P0 ;  /* 0x00000057470dd208 */ /* 0x000fe40004000000 */
[----:B------:R-:W-:Y:S01]  /*ac10*/  @P5 PLOP3.LUT P0, PT, P1, PT, PT, 0x80, 0x8 ;  /* 0x000000000008581c */ /* 0x000fe20000f0f070 */
[----:B------:R-:W-:Y:S02]  /*ac20*/  @P2 DSETP.NEU.AND P1, PT, |R14|, |R64|, PT ;  /* 0x400000400e00222a */ /* 0x000fe40003f2d200 */
[----:B------:R-:W-:Y:S01]  /*ac30*/  DFMA R70, -R10, R72, R80 ;  /* 0x000000480a46722b */ /* 0x000fe20000000150 */
[----:B------:R-:W-:Y:S02]  /*ac40*/  @P5 FSEL R78, R86, R78, !P0 ;  /* 0x0000004e564e5208 */ /* 0x000fe40004000000 */
[----:B------:R-:W-:-:S02]  /*ac50*/  @P5 FSEL R79, R87, R79, !P0 ;  /* 0x0000004f574f5208 */ /* 0x000fc40004000000 */
[----:B------:R-:W-:Y:S02]  /*ac60*/  @P2 FSEL R69, R69, 3.37028055040000000000e+12, !P0 ;  /* 0x54442d1845452808 */ /* 0x000fe40004000000 */
[----:B------:R-:W-:Y:S01]  /*ac70*/  @!P2 FSEL R0, RZ, 3.37028055040000000000e+12, P0 ;  /* 0x54442d18ff00a808 */ /* 0x000fe20000000000 */
[----:B------:R-:W-:Y:S02]  /*ac80*/  DFMA R74, R74, R70, R72 ;  /* 0x000000464a4a722b */ /* 0x000fe40000000048 */
[----:B------:R-:W-:Y:S01]  /*ac90*/  @P5 DADD R12, R78, R82 ;  /* 0x000000004e0c5229 */ /* 0x000fe20000000052 */
[----:B------:R-:W-:Y:S01]  /*aca0*/  @P2 IMAD.MOV.U32 R73, RZ, RZ, 0x4002d97c ;  /* 0x4002d97cff492424 */ /* 0x000fe200078e00ff */
[----:B------:R-:W-:-:S04]  /*acb0*/  DADD R70, |R64|, |R14| ;  /* 0x0000000040467229 */ /* 0x000fc8000000060e */
[----:B------:R-:W-:Y:S02]  /*acc0*/  @P2 FSEL R73, R73, 1.8213495016098022461, !P0 ;  /* 0x3fe921fb49492808 */ /* 0x000fe40004000000 */
[----:B------:R-:W-:Y:S02]  /*acd0*/  FFMA R72, RZ, R11, R75 ;  /* 0x0000000bff487223 */ /* 0x000fe4000000004b */
        /* <DEDUP_REMOVED lines=19> */
.L_x_67:
[----:B------:R-:W-:Y:S05]  /*ae10*/  BSYNC.RECONVERGENT B1 ;  /* 0x0000000000017941 */ /* 0x000fea0003800200 */
.L_x_66:
        /* <DEDUP_REMOVED lines=84> */
.L_x_69:
[----:B------:R-:W-:Y:S02]  /*b360*/  FSEL R10, RZ, 3.37028055040000000000e+12, P0 ;  /* 0x54442d18ff0a7808 */ /* 0x000fe40000000000 */
[----:B------:R-:W-:-:S07]  /*b370*/  FSEL R11, RZ, 2.1426990032196044922, P0 ;  /* 0x400921fbff0b7808 */ /* 0x000fce0000000000 */
.L_x_70:
[----:B------:R-:W-:Y:S05]  /*b380*/  BSYNC.RECONVERGENT B0 ;  /* 0x0000000000007941 */ /* 0x000fea0003800200 */
.L_x_68:
        /* <DEDUP_REMOVED lines=50> */
.L_x_72:
[----:B------:R-:W-:Y:S05]  /*b6b0*/  BSYNC.RECONVERGENT B1 ;  /* 0x0000000000017941 */ /* 0x000fea0003800200 */
.L_x_71:
        /* <DEDUP_REMOVED lines=122> */
.L_x_74:
[----:B------:R-:W-:Y:S05]  /*be60*/  BSYNC.RECONVERGENT B1 ;  /* 0x0000000000017941 */ /* 0x000fea0003800200 */
.L_x_73:
        /* <DEDUP_REMOVED lines=84> */
.L_x_76:
[----:B------:R-:W-:Y:S02]  /*c3b0*/  FSEL R4, RZ, 3.37028055040000000000e+12, P0 ;  /* 0x54442d18ff047808 */ /* 0x000fe40000000000 */
[----:B------:R-:W-:-:S07]  /*c3c0*/  FSEL R5, RZ, 2.1426990032196044922, P0 ;  /* 0x400921fbff057808 */ /* 0x000fce0000000000 */
.L_x_77:
[----:B------:R-:W-:Y:S05]  /*c3d0*/  BSYNC.RECONVERGENT B0 ;  /* 0x0000000000007941 */ /* 0x000fea0003800200 */
.L_x_75:
        /* <DEDUP_REMOVED lines=13> */
[----:B------:R-:W-:-:S05]  /*c4b0*/  SEL R0, R0, 0x20, P0 ;  /* 0x0000002000007807 */ /* 0x000fca0000000000 */
[----:B------:R-:W-:Y:S02]  /*c4c0*/  IMAD.IADD R69, R1, 0x1, R0 ;  /* 0x0000000101457824 */ /* 0x000fe400078e0200 */
[----:B------:R-:W-:-:S03]  /*c4d0*/  IMAD.MOV.U32 R0, RZ, RZ, 0x38 ;  /* 0x00000038ff007424 */ /* 0x000fc600078e00ff */
[----:B------:R-:W2:Y:S02]  /*c4e0*/  LDL.64 R8, [R69+0x80] ;  /* 0x0000800045087983 */ /* 0x000ea40000100a00 */
[----:B------:R-:W-:-:S05]  /*c4f0*/  SEL R0, R0, 0x28, P0 ;  /* 0x0000002800007807 */ /* 0x000fca0000000000 */
[----:B------:R-:W-:-:S05]  /*c500*/  IMAD.IADD R67, R1, 0x1, R0 ;  /* 0x0000000101437824 */ /* 0x000fca00078e0200 */
[----:B------:R0:W3:Y:S04]  /*c510*/  LDL.64 R10, [R67+0x80] ;  /* 0x00008000430a7983 */ /* 0x0000e80000100a00 */
[----:B------:R-:W-:Y:S04]  /*c520*/  STL.64 [R69+0x80], R76 ;  /* 0x0000804c45007387 */ /* 0x000fe80000100a00 */
[----:B------:R0:W-:Y:S04]  /*c530*/  STL.64 [R67+0x80], R78 ;  /* 0x0000804e43007387 */ /* 0x0001e80000100a00 */
[----:B------:R-:W4:Y:S04]  /*c540*/  LDL.128 R104, [R1+0xb0] ;  /* 0x0000b00001687983 */ /* 0x000f280000100c00 */
[----:B------:R-:W5:Y:S01]  /*c550*/  LDL.128 R4, [R1+0x70] ;  /* 0x0000700001047983 */ /* 0x000f620000100c00 */
[C-C-:B------:R-:W-:Y:S01]  /*c560*/  DSETP.MAX.AND P5, P4, R16.reuse, R12.reuse, PT ;  /* 0x0000000c1000722a */ /* 0x140fe20003caf000 */
[----:B------:R-:W-:Y:S01]  /*c570*/  IMAD.MOV.U32 R0, RZ, RZ, R16 ;  /* 0x000000ffff007224 */ /* 0x000fe200078e0010 */
[----:B------:R-:W-:Y:S01]  /*c580*/  DSETP.MIN.AND P3, P1, R16, R12, PT ;  /* 0x0000000c1000722a */ /* 0x000fe20003960000 */
[----:B------:R-:W-:Y:S01]  /*c590*/  IMAD.MOV.U32 R3, RZ, RZ, R12 ;  /* 0x000000ffff037224 */ /* 0x000fe200078e000c */
[----:B------:R-:W-:Y:S01]  /*c5a0*/  DSETP.MAX.AND P2, P0, R18, R14, PT ;  /* 0x0000000e1200722a */ /* 0x000fe2000384f000 */
[----:B------:R-:W-:Y:S01]  /*c5b0*/  IMAD.MOV.U32 R65, RZ, RZ, R14 ;  /* 0x000000ffff417224 */ /* 0x000fe200078e000e */
[----:B------:R1:W-:Y:S01]  /*c5c0*/  STL.128 [R1], R28 ;  /* 0x0000001c01007387 */ /* 0x0003e20000100c00 */
[----:B------:R-:W-:Y:S01]  /*c5d0*/  IMAD.MOV.U32 R66, RZ, RZ, R15 ;  /* 0x000000ffff427224 */ /* 0x000fe200078e000f */
[CC--:B------:R-:W-:Y:S01]  /*c5e0*/  SEL R64, R0.reuse, R3.reuse, P5 ;  /* 0x0000000300407207 */ /* 0x0c0fe20002800000 */
[----:B0-----:R-:W-:Y:S01]  /*c5f0*/  IMAD.MOV.U32 R67, RZ, RZ, R19 ;  /* 0x000000ffff437224 */ /* 0x001fe200078e0013 */
[----:B------:R-:W-:Y:S01]  /*c600*/  SEL R2, R0, R3, P3 ;  /* 0x0000000300027207 */ /* 0x000fe20001800000 */
[----:B------:R-:W-:Y:S01]  /*c610*/  IMAD.MOV.U32 R0, RZ, RZ, R17 ;  /* 0x000000ffff007224 */ /* 0x000fe200078e0011 */
[----:B------:R1:W-:Y:S01]  /*c620*/  STL.128 [R1+0x10], R24 ;  /* 0x0000101801007387 */ /* 0x0003e20000100c00 */
[----:B------:R-:W-:-:S02]  /*c630*/  IMAD.MOV.U32 R3, RZ, RZ, R13 ;  /* 0x000000ffff037224 */ /* 0x000fc400078e000d */
[----:B------:R-:W-:Y:S01]  /*c640*/  IMAD.MOV.U32 R73, RZ, RZ, R17 ;  /* 0x000000ffff497224 */ /* 0x000fe200078e0011 */
[----:B------:R1:W-:Y:S02]  /*c650*/  STL.128 [R1+0x20], R20 ;  /* 0x0000201401007387 */ /* 0x0003e40000100c00 */
[----:B------:R-:W-:Y:S01]  /*c660*/  FSEL R69, R0, R3, P5 ;  /* 0x0000000300457208 */ /* 0x000fe20002800000 */
[----:B------:R-:W-:Y:S01]  /*c670*/  DSETP.MIN.AND P6, P5, R18, R14, PT ;  /* 0x0000000e1200722a */ /* 0x000fe20003dc0000 */
[----:B------:R-:W-:Y:S01]  /*c680*/  IMAD.MOV.U32 R0, RZ, RZ, R18 ;  /* 0x000000ffff007224 */ /* 0x000fe200078e0012 */
[----:B------:R-:W-:-:S04]  /*c690*/  @P4 LOP3.LUT R69, R3, 0x80000, RZ, 0xfc, !PT ;  /* 0x0008000003454812 */ /* 0x000fc800078efcff */
[CC--:B------:R-:W-:Y:S02]  /*c6a0*/  SEL R132, R0.reuse, R65.reuse, P2 ;  /* 0x0000004100847207 */ /* 0x0c0fe40001000000 */
[----:B------:R-:W-:Y:S01]  /*c6b0*/  SEL R130, R0, R65, P6 ;  /* 0x0000004100827207 */ /* 0x000fe20003000000 */
[----:B------:R-:W-:Y:S02]  /*c6c0*/  IMAD.MOV.U32 R0, RZ, RZ, R17 ;  /* 0x000000ffff007224 */ /* 0x000fe400078e0011 */
[----:B------:R-:W-:-:S03]  /*c6d0*/  IMAD.MOV.U32 R65, RZ, RZ, R19 ;  /* 0x000000ffff417224 */ /* 0x000fc600078e0013 */
[----:B------:R-:W-:Y:S01]  /*c6e0*/  FSEL R71, R0, R3, P3 ;  /* 0x0000000300477208 */ /* 0x000fe20001800000 */
[----:B------:R-:W-:Y:S01]  /*c6f0*/  IMAD.MOV.U32 R0, RZ, RZ, R15 ;  /* 0x000000ffff007224 */ /* 0x000fe200078e000f */
[----:B------:R-:W-:Y:S01]  /*c700*/  FSEL R133, R65, R66, P2 ;  /* 0x0000004241857208 */ /* 0x000fe20001000000 */
[--C-:B------:R-:W-:Y:S01]  /*c710*/  IMAD.MOV.U32 R65, RZ, RZ, R12.reuse ;  /* 0x000000ffff417224 */ /* 0x100fe200078e000c */
[----:B------:R-:W-:Y:S02]  /*c720*/  @P1 LOP3.LUT R71, R3, 0x80000, RZ, 0xfc, !PT ;  /* 0x0008000003471812 */ /* 0x000fe400078efcff */
[----:B------:R-:W-:Y:S02]  /*c730*/  FSEL R131, R67, R0, P6 ;  /* 0x0000000043837208 */ /* 0x000fe40003000000 */
[----:B------:R-:W-:Y:S01]  /*c740*/  @P5 LOP3.LUT R131, R0, 0x80000, RZ, 0xfc, !PT ;  /* 0x0008000000835812 */ /* 0x000fe200078efcff */
[----:B------:R-:W-:Y:S01]  /*c750*/  IMAD.MOV.U32 R0, RZ, RZ, R12 ;  /* 0x000000ffff007224 */ /* 0x000fe200078e000c */
[----:B------:R-:W-:Y:S01]  /*c760*/  @P0 LOP3.LUT R133, R66, 0x80000, RZ, 0xfc, !PT ;  /* 0x0008000042850812 */ /* 0x000fe200078efcff */
[----:B------:R-:W-:Y:S01]  /*c770*/  IMAD.MOV.U32 R66, RZ, RZ, R13 ;  /* 0x000000ffff427224 */ /* 0x000fe200078e000d */
[C-C-:B--2---:R-:W-:Y:S01]  /*c780*/  DSETP.MAX.AND P2, P1, R12.reuse, R8.reuse, PT ;  /* 0x000000080c00722a */ /* 0x144fe2000394f000 */
[--C-:B------:R-:W-:Y:S01]  /*c790*/  IMAD.MOV.U32 R3, RZ, RZ, R8.reuse ;  /* 0x000000ffff037224 */ /* 0x100fe200078e0008 */
[----:B------:R-:W-:Y:S01]  /*c7a0*/  DSETP.MIN.AND P0, P3, R12, R8, PT ;  /* 0x000000080c00722a */ /* 0x000fe20003b00000 */
[----:B------:R-:W-:-:S02]  /*c7b0*/  IMAD.MOV.U32 R70, RZ, RZ, R8 ;  /* 0x000000ffff467224 */ /* 0x000fc400078e0008 */
[----:B------:R-:W-:Y:S01]  /*c7c0*/  IMAD.MOV.U32 R67, RZ, RZ, R9 ;  /* 0x000000ffff437224 */ /* 0x000fe200078e0009 */
[----:B------:R-:W-:Y:S01]  /*c7d0*/  SEL R128, R0, R3, P2 ;  /* 0x0000000300807207 */ /* 0x000fe20001000000 */
[----:B------:R-:W-:Y:S01]  /*c7e0*/  IMAD.MOV.U32 R0, RZ, RZ, R13 ;  /* 0x000000ffff007224 */ /* 0x000fe200078e000d */
[----:B------:R-:W-:Y:S01]  /*c7f0*/  SEL R126, R65, R70, P0 ;  /* 0x00000046417e7207 */ /* 0x000fe20000000000 */
[----:B------:R-:W-:Y:S01]  /*c800*/  IMAD.MOV.U32 R3, RZ, RZ, R9 ;  /* 0x000000ffff037224 */ /* 0x000fe200078e0009 */
[----:B------:R-:W-:Y:S01]  /*c810*/  FSEL R127, R66, R67, P0 ;  /* 0x00000043427f7208 */ /* 0x000fe20000000000 */
[----:B------:R-:W-:Y:S01]  /*c820*/  IMAD.MOV.U32 R66, RZ, RZ, R15 ;  /* 0x000000ffff427224 */ /* 0x000fe200078e000f */
[----:B---3--:R1:W-:Y:S01]  /*c830*/  STL.128 [R1+0xa0], R8 ;  /* 0x0000a00801007387 */ /* 0x0083e20000100c00 */
[--C-:B------:R-:W-:Y:S01]  /*c840*/  IMAD.MOV.U32 R65, RZ, RZ, R14.reuse ;  /* 0x000000ffff417224 */ /* 0x100fe200078e000e */
[----:B------:R-:W-:Y:S01]  /*c850*/  FSEL R129, R0, R3, P2 ;  /* 0x0000000300817208 */ /* 0x000fe20001000000 */
[C-C-:B------:R-:W-:Y:S01]  /*c860*/  DSETP.MAX.AND P2, P0, R14.reuse, R10.reuse, PT ;  /* 0x0000000a0e00722a */ /* 0x140fe2000384f000 */
[----:B------:R-:W-:Y:S01]  /*c870*/  @P1 LOP3.LUT R129, R3, 0x80000, RZ, 0xfc, !PT ;  /* 0x0008000003811812 */ /* 0x000fe200078efcff */
[----:B------:R-:W-:Y:S01]  /*c880*/  DSETP.MIN.AND P1, P5, R14, R10, PT ;  /* 0x0000000a0e00722a */ /* 0x000fe20003d20000 */
[----:B------:R-:W-:Y:S01]  /*c890*/  IMAD.MOV.U32 R0, RZ, RZ, R14 ;  /* 0x000000ffff007224 */ /* 0x000fe200078e000e */
[----:B------:R-:W-:Y:S01]  /*c8a0*/  @P3 LOP3.LUT R127, R67, 0x80000, RZ, 0xfc, !PT ;  /* 0x00080000437f3812 */ /* 0x000fe200078efcff */
[----:B------:R-:W-:-:S02]  /*c8b0*/  IMAD.MOV.U32 R3, RZ, RZ, R10 ;  /* 0x000000ffff037224 */ /* 0x000fc400078e000a */
[----:B------:R-:W-:Y:S01]  /*c8c0*/  IMAD.MOV.U32 R67, RZ, RZ, R11 ;  /* 0x000000ffff437224 */ /* 0x000fe200078e000b */
[C-C-:B----4-:R-:W-:Y:S02]  /*c8d0*/  DSETP.MAX.AND P3, P4, R8.reuse, R104.reuse, PT ;  /* 0x000000680800722a */ /* 0x150fe40003c6f000 */
[----:B------:R-:W-:Y:S01]  /*c8e0*/  SEL R124, R0, R3, P2 ;  /* 0x00000003007c7207 */ /* 0x000fe20001000000 */
[----:B------:R-:W-:Y:S01]  /*c8f0*/  IMAD.MOV.U32 R0, RZ, RZ, R15 ;  /* 0x000000ffff007224 */ /* 0x000fe200078e000f */
[----:B------:R-:W-:Y:S01]  /*c900*/  FSEL R123, R66, R67, P1 ;  /* 0x00000043427b7208 */ /* 0x000fe20000800000 */
[----:B------:R-:W-:Y:S01]  /*c910*/  IMAD.MOV.U32 R3, RZ, RZ, R11 ;  /* 0x000000ffff037224 */ /* 0x000fe200078e000b */
[----:B-----5:R1:W-:Y:S01]  /*c920*/  STL.128 [R1+0x30], R4 ;  /* 0x0000300401007387 */ /* 0x0203e20000100c00 */
[----:B------:R-:W-:Y:S01]  /*c930*/  IMAD.MOV.U32 R70, RZ, RZ, R10 ;  /* 0x000000ffff467224 */ /* 0x000fe200078e000a */
[----:B------:R-:W-:Y:S01]  /*c940*/  @P5 LOP3.LUT R123, R67, 0x80000, RZ, 0xfc, !PT ;  /* 0x00080000437b5812 */ /* 0x000fe200078efcff */
[----:B------:R-:W-:Y:S01]  /*c950*/  IMAD.MOV.U32 R66, RZ, RZ, R16 ;  /* 0x000000ffff427224 */ /* 0x000fe200078e0010 */
[----:B------:R-:W-:Y:S01]  /*c960*/  FSEL R125, R0, R3, P2 ;  /* 0x00000003007d7208 */ /* 0x000fe20001000000 */
[----:B------:R-:W-:Y:S01]  /*c970*/  IMAD.MOV.U32 R0, RZ, RZ, R8 ;  /* 0x000000ffff007224 */ /* 0x000fe200078e0008 */
[----:B------:R-:W-:Y:S01]  /*c980*/  @P0 LOP3.LUT R125, R3, 0x80000, RZ, 0xfc, !PT ;  /* 0x00080000037d0812 */ /* 0x000fe200078efcff */
[----:B------:R-:W-:Y:S01]  /*c990*/  DSETP.MIN.AND P5, P0, R8, R104, PT ;  /* 0x000000680800722a */ /* 0x000fe200038a0000 */
[----:B------:R-:W-:Y:S01]  /*c9a0*/  IMAD.MOV.U32 R3, RZ, RZ, R104 ;  /* 0x000000ffff037224 */ /* 0x000fe200078e0068 */
[----:B------:R-:W-:Y:S01]  /*c9b0*/  SEL R122, R65, R70, P1 ;  /* 0x00000046417a7207 */ /* 0x000fe20000800000 */
[----:B------:R-:W-:Y:S01]  /*c9c0*/  DSETP.MAX.AND P1, P2, R10, R106, PT ;  /* 0x0000006a0a00722a */ /* 0x000fe20003a2f000 */
[----:B------:R-:W-:-:S02]  /*c9d0*/  IMAD.MOV.U32 R65, RZ, RZ, R106 ;  /* 0x000000ffff417224 */ /* 0x000fc400078e006a */
[CC--:B------:R-:W-:Y:S01]  /*c9e0*/  SEL R120, R0.reuse, R3.reuse, P3 ;  /* 0x0000000300787207 */ /* 0x0c0fe20001800000 */
[----:B------:R-:W-:Y:S01]  /*c9f0*/  IMAD.MOV.U32 R67, RZ, RZ, R104 ;  /* 0x000000ffff437224 */ /* 0x000fe200078e0068 */
[----:B------:R-:W-:Y:S01]  /*ca00*/  SEL R114, R0, R3, P5 ;  /* 0x0000000300727207 */ /* 0x000fe20002800000 */
[----:B------:R-:W-:Y:S02]  /*ca10*/  IMAD.MOV.U32 R0, RZ, RZ, R9 ;  /* 0x000000ffff007224 */ /* 0x000fe400078e0009 */
[----:B------:R-:W-:Y:S02]  /*ca20*/  IMAD.MOV.U32 R3, RZ, RZ, R105 ;  /* 0x000000ffff037224 */ /* 0x000fe400078e0069 */
[----:B------:R-:W-:-:S03]  /*ca30*/  IMAD.MOV.U32 R70, RZ, RZ, R19 ;  /* 0x000000ffff467224 */ /* 0x000fc600078e0013 */
[----:B------:R-:W-:Y:S01]  /*ca40*/  FSEL R121, R0, R3, P3 ;  /* 0x0000000300797208 */ /* 0x000fe20001800000 */
[----:B------:R-:W-:Y:S01]  /*ca50*/  IMAD.MOV.U32 R0, RZ, RZ, R10 ;  /* 0x000000ffff007224 */ /* 0x000fe200078e000a */
[----:B------:R-:W-:Y:S01]  /*ca60*/  @P4 LOP3.LUT R121, R3, 0x80000, RZ, 0xfc, !PT ;  /* 0x0008000003794812 */ /* 0x000fe200078efcff */
[----:B------:R-:W-:-:S03]  /*ca70*/  DSETP.MIN.AND P3, P4, R10, R106, PT ;  /* 0x0000006a0a00722a */ /* 0x000fc60003c60000 */
[----:B------:R-:W-:Y:S01]  /*ca80*/  SEL R112, R0, R65, P1 ;  /* 0x0000004100707207 */ /* 0x000fe20000800000 */
[----:B------:R-:W-:-:S05]  /*ca90*/  IMAD.MOV.U32 R0, RZ, RZ, R9 ;  /* 0x000000ffff007224 */ /* 0x000fca00078e0009 */
[----:B------:R-:W-:Y:S01]  /*caa0*/  FSEL R115, R0, R3, P5 ;  /* 0x0000000300737208 */ /* 0x000fe20002800000 */
[----:B------:R-:W-:Y:S01]  /*cab0*/  IMAD.MOV.U32 R0, RZ, RZ, R10 ;  /* 0x000000ffff007224 */ /* 0x000fe200078e000a */
[----:B------:R-:W-:Y:S01]  /*cac0*/  DSETP.MAX.AND P5, P6, R16, R104, PT ;  /* 0x000000681000722a */ /* 0x000fe20003eaf000 */
[----:B------:R-:W-:Y:S01]  /*cad0*/  @P0 LOP3.LUT R115, R3, 0x80000, RZ, 0xfc, !PT ;  /* 0x0008000003730812 */ /* 0x000fe200078efcff */
[----:B------:R-:W-:Y:S02]  /*cae0*/  IMAD.MOV.U32 R3, RZ, RZ, R107 ;  /* 0x000000ffff037224 */ /* 0x000fe400078e006b */
[----:B------:R-:W-:Y:S01]  /*caf0*/  SEL R94, R0, R65, P3 ;  /* 0x00000041005e7207 */ /* 0x000fe20001800000 */
[----:B------:R-:W-:Y:S02]  /*cb00*/  IMAD.MOV.U32 R0, RZ, RZ, R16 ;  /* 0x000000ffff007224 */ /* 0x000fe400078e0010 */
[----:B------:R-:W-:-:S05]  /*cb10*/  IMAD.MOV.U32 R65, RZ, RZ, R104 ;  /* 0x000000ffff417224 */ /* 0x000fca00078e0068 */
[----:B------:R-:W-:Y:S01]  /*cb20*/  SEL R92, R0, R65, P5 ;  /* 0x00000041005c7207 */ /* 0x000fe20002800000 */
[----:B------:R-:W-:Y:S02]  /*cb30*/  IMAD.MOV.U32 R0, RZ, RZ, R11 ;  /* 0x000000ffff007224 */ /* 0x000fe400078e000b */
[----:B------:R-:W-:-:S03]  /*cb40*/  IMAD.MOV.U32 R65, RZ, RZ, R107 ;  /* 0x000000ffff417224 */ /* 0x000fc600078e006b */
[C---:B------:R-:W-:Y:S01]  /*cb50*/  FSEL R113, R0.reuse, R3, P1 ;  /* 0x0000000300717208 */ /* 0x040fe20000800000 */
[----:B------:R-:W-:Y:S01]  /*cb60*/  DSETP.MIN.AND P1, P0, R16, R104, PT ;  /* 0x000000681000722a */ /* 0x000fe20003820000 */
[----:B------:R-:W-:Y:S01]  /*cb70*/  FSEL R95, R0, R65, P3 ;  /* 0x00000041005f7208 */ /* 0x000fe20001800000 */
[----:B------:R-:W-:Y:S01]  /*cb80*/  IMAD.MOV.U32 R0, RZ, RZ, R17 ;  /* 0x000000ffff007224 */ /* 0x000fe200078e0011 */
[----:B------:R-:W-:Y:S01]  /*cb90*/  @P2 LOP3.LUT R113, R3, 0x80000, RZ, 0xfc, !PT ;  /* 0x0008000003712812 */ /* 0x000fe200078efcff */
[----:B------:R-:W-:Y:S01]  /*cba0*/  DSETP.MAX.AND P3, P2, R18, R106, PT ;  /* 0x0000006a1200722a */ /* 0x000fe20003a6f000 */
[----:B------:R-:W-:Y:S01]  /*cbb0*/  @P4 LOP3.LUT R95, R65, 0x80000, RZ, 0xfc, !PT ;  /* 0x00080000415f4812 */ /* 0x000fe200078efcff */
[----:B------:R-:W-:Y:S01]  /*cbc0*/  IMAD.MOV.U32 R3, RZ, RZ, R106 ;  /* 0x000000ffff037224 */ /* 0x000fe200078e006a */
[----:B------:R-:W-:Y:S01]  /*cbd0*/  SEL R90, R66, R67, P1 ;  /* 0x00000043425a7207 */ /* 0x000fe20000800000 */
[----:B------:R-:W-:Y:S02]  /*cbe0*/  IMAD.MOV.U32 R67, RZ, RZ, R105 ;  /* 0x000000ffff437224 */ /* 0x000fe400078e0069 */
[----:B------:R-:W-:-:S03]  /*cbf0*/  IMAD.MOV.U32 R66, RZ, RZ, R19 ;  /* 0x000000ffff427224 */ /* 0x000fc600078e0013 */
[----:B------:R-:W-:Y:S01]  /*cc00*/  FSEL R93, R0, R67, P5 ;  /* 0x00000043005d7208 */ /* 0x000fe20002800000 */
[----:B------:R-:W-:Y:S01]  /*cc10*/  DSETP.MIN.AND P4, P5, R18, R106, PT ;  /* 0x0000006a1200722a */ /* 0x000fe20003d80000 */
[----:B------:R-:W-:Y:S01]  /*cc20*/  IMAD.MOV.U32 R0, RZ, RZ, R18 ;  /* 0x000000ffff007224 */ /* 0x000fe200078e0012 */
[----:B------:R-:W-:-:S04]  /*cc30*/  @P6 LOP3.LUT R93, R67, 0x80000, RZ, 0xfc, !PT ;  /* 0x00080000435d6812 */ /* 0x000fc800078efcff */
[CC--:B------:R-:W-:Y:S02]  /*cc40*/  SEL R88, R0.reuse, R3.reuse, P3 ;  /* 0x0000000300587207 */ /* 0x0c0fe40001800000 */
[----:B------:R-:W-:Y:S01]  /*cc50*/  SEL R86, R0, R3, P4 ;  /* 0x0000000300567207 */ /* 0x000fe20002000000 */
[----:B------:R-:W-:Y:S01]  /*cc60*/  IMAD.MOV.U32 R0, RZ, RZ, R105 ;  /* 0x000000ffff007224 */ /* 0x000fe200078e0069 */
[----:B------:R-:W-:Y:S01]  /*cc70*/  FSEL R87, R70, R65, P4 ;  /* 0x0000004146577208 */ /* 0x000fe20002000000 */
[----:B------:R-:W-:-:S03]  /*cc80*/  IMAD.MOV.U32 R3, RZ, RZ, R107 ;  /* 0x000000ffff037224 */ /* 0x000fc600078e006b */
[----:B------:R-:W-:Y:S02]  /*cc90*/  FSEL R91, R73, R0, P1 ;  /* 0x00000000495b7208 */ /* 0x000fe40000800000 */
[----:B------:R-:W-:Y:S02]  /*cca0*/  FSEL R89, R66, R3, P3 ;  /* 0x0000000342597208 */ /* 0x000fe40001800000 */
[----:B------:R-:W-:Y:S02]  /*ccb0*/  CS2R R66, SRZ ;  /* 0x0000000000427805 */ /* 0x000fe4000001ff00 */
[----:B------:R-:W-:Y:S01]  /*ccc0*/  @P0 LOP3.LUT R91, R0, 0x80000, RZ, 0xfc, !PT ;  /* 0x00080000005b0812 */ /* 0x000fe200078efcff */
[----:B------:R-:W-:Y:S01]  /*ccd0*/  VIADD R0, R1, 0xc0 ;  /* 0x000000c001007836 */ /* 0x000fe20000000000 */
[----:B------:R-:W-:Y:S01]  /*cce0*/  @P2 LOP3.LUT R89, R3, 0x80000, RZ, 0xfc, !PT ;  /* 0x0008000003592812 */ /* 0x000fe200078efcff */
[----:B------:R-:W-:Y:S01]  /*ccf0*/  IMAD.MOV.U32 R3, RZ, RZ, R71 ;  /* 0x000000ffff037224 */ /* 0x000fe200078e0047 */
[----:B------:R-:W-:Y:S01]  /*cd00*/  @P5 LOP3.LUT R87, R65, 0x80000, RZ, 0xfc, !PT ;  /* 0x0008000041575812 */ /* 0x000fe200078efcff */
[----:B-1----:R-:W-:-:S07]  /*cd10*/  IMAD.MOV.U32 R65, RZ, RZ, R69 ;  /* 0x000000ffff417224 */ /* 0x002fce00078e0045 */
.L_x_143:
[C---:B------:R-:W-:Y:S02]  /*cd20*/  IMAD R100, R66.reuse, 0x10, R1 ;  /* 0x0000001042647824 */ /* 0x040fe400078e0201 */
[----:B------:R-:W-:-:S04]  /*cd30*/  VIADD R70, R66, 0x1 ;  /* 0x0000000142467836 */ /* 0x000fc80000000000 */
[----:B------:R-:W2:Y:S01]  /*cd40*/  LDL.128 R100, [R100] ;  /* 0x0000000064647983 */ /* 0x000ea20000100c00 */
[----:B------:R-:W-:-:S05]  /*cd50*/  IMAD.SHL.U32 R66, R70, 0x10, RZ ;  /* 0x0000001046427824 */ /* 0x000fca00078e00ff */
[----:B------:R-:W-:-:S05]  /*cd60*/  LOP3.LUT R66, R66, 0x30, RZ, 0xc0, !PT ;  /* 0x0000003042427812 */ /* 0x000fca00078ec0ff */
[----:B------:R-:W-:-:S05]  /*cd70*/  IMAD.IADD R66, R1, 0x1, R66 ;  /* 0x0000000101427824 */ /* 0x000fca00078e0242 */
[----:B0-----:R0:W3:Y:S01]  /*cd80*/  LDL.128 R96, [R66] ;  /* 0x0000000042607983 */ /* 0x0010e20000100c00 */
[----:B------:R-:W-:Y:S01]  /*cd90*/  DADD R78, -R16, R12 ;  /* 0x00000000104e7229 */ /* 0x000fe2000000010c */
[----:B------:R-:W-:Y:S01]  /*cda0*/  UMOV UR6, 0xd9d7bdbb ;  /* 0xd9d7bdbb00067882 */ /* 0x000fe20000000000 */
[----:B------:R-:W-:Y:S01]  /*cdb0*/  DADD R152, -R18, R14 ;  /* 0x0000000012987229 */ /* 0x000fe2000000010e */
[----:B------:R-:W-:Y:S01]  /*cdc0*/  UMOV UR7, 0x3ddb7cdf ;  /* 0x3ddb7cdf00077882 */ /* 0x000fe20000000000 */
[----:B------:R-:W-:Y:S01]  /*cdd0*/  IMAD.MOV.U32 R144, RZ, RZ, 0x1 ;  /* 0x00000001ff907424 */ /* 0x000fe200078e00ff */
[----:B------:R-:W-:Y:S04]  /*cde0*/  BSSY.RECONVERGENT B2, `(.L_x_78) ;  /* 0x00000d0000027945 */ /* 0x000fe80003800200 */
[----:B------:R-:W-:Y:S01]  /*cdf0*/  BSSY.RELIABLE B1, `(.L_x_79) ;  /* 0x00000b1000017945 */ /* 0x000fe20003800100 */
[----:B--2---:R-:W-:Y:S01]  /*ce00*/  DADD R74, -R14, R102 ;  /* 0x000000000e4a7229 */ /* 0x004fe20000000166 */
[----:B0-----:R-:W-:Y:S01]  /*ce10*/  IMAD.MOV.U32 R66, RZ, RZ, R100 ;  /* 0x000000ffff427224 */ /* 0x001fe200078e0064 */
[----:B------:R-:W-:-:S06]  /*ce20*/  DADD R72, -R12, R100 ;  /* 0x000000000c487229 */ /* 0x000fcc0000000164 */
[----:B------:R-:W-:Y:S02]  /*ce30*/  DMUL R74, R74, R78 ;  /* 0x0000004e4a4a7228 */ /* 0x000fe40000000000 */
[----:B---3--:R-:W-:Y:S01]  /*ce40*/  DADD R80, -R14, R98 ;  /* 0x000000000e507229 */ /* 0x008fe20000000162 */
[----:B------:R-:W-:-:S05]  /*ce50*/  IMAD.MOV.U32 R69, RZ, RZ, R96 ;  /* 0x000000ffff457224 */ /* 0x000fca00078e0060 */
[----:B------:R-:W-:Y:S01]  /*ce60*/  DFMA R82, R72, R152, -R74 ;  /* 0x000000984852722b */ /* 0x000fe2000000084a */
[----:B------:R-:W-:Y:S01]  /*ce70*/  IMAD.MOV.U32 R71, RZ, RZ, R97 ;  /* 0x000000ffff477224 */ /* 0x000fe200078e0061 */
[----:B------:R-:W-:Y:S02]  /*ce80*/  DADD R72, -R100, R96 ;  /* 0x0000000064487229 */ /* 0x000fe40000000160 */
[--C-:B------:R-:W-:Y:S02]  /*ce90*/  DADD R74, R18, -R98.reuse ;  /* 0x00000000124a7229 */ /* 0x100fe40000000862 */
[----:B------:R-:W-:Y:S02]  /*cea0*/  DADD R76, R14, -R98 ;  /* 0x000000000e4c7229 */ /* 0x000fe40000000862 */
[C-C-:B------:R-:W-:Y:S02]  /*ceb0*/  DSETP.MAX.AND P0, P4, R100.reuse, R96.reuse, PT ;  /* 0x000000606400722a */ /* 0x140fe40003c0f000 */
[----:B------:R-:W-:-:S02]  /*cec0*/  DSETP.MIN.AND P5, P6, R100, R96, PT ;  /* 0x000000606400722a */ /* 0x000fc40003ea0000 */
[----:B------:R-:W-:Y:S02]  /*ced0*/  DMUL R108, R78, R80 ;  /* 0x000000504e6c7228 */ /* 0x000fe40000000000 */
[CC--:B------:R-:W-:Y:S01]  /*cee0*/  SEL R84, R66.reuse, R69.reuse, P0 ;  /* 0x0000004542547207 */ /* 0x0c0fe20000000000 */
[C---:B------:R-:W-:Y:S01]  /*cef0*/  DMUL R74, R72.reuse, R74 ;  /* 0x0000004a484a7228 */ /* 0x040fe20000000000 */
[----:B------:R-:W-:Y:S01]  /*cf00*/  SEL R80, R66, R69, P5 ;  /* 0x0000004542507207 */ /* 0x000fe20002800000 */
[----:B------:R-:W-:Y:S01]  /*cf10*/  DMUL R76, R72, R76 ;  /* 0x0000004c484c7228 */ /* 0x000fe20000000000 */
[----:B------:R-:W-:Y:S01]  /*cf20*/  IMAD.MOV.U32 R66, RZ, RZ, R101 ;  /* 0x000000ffff427224 */ /* 0x000fe200078e0065 */
[C---:B------:R-:W-:Y:S01]  /*cf30*/  DSETP.GEU.AND P1, PT, |R82|.reuse, UR6, PT ;  /* 0x0000000652007e2a */ /* 0x040fe2000bf2e200 */
[----:B------:R-:W-:Y:S01]  /*cf40*/  IMAD.MOV.U32 R69, RZ, RZ, R97 ;  /* 0x000000ffff457224 */ /* 0x000fe200078e0061 */
[----:B------:R-:W-:Y:S02]  /*cf50*/  DSETP.GT.AND P3, PT, R82, RZ, PT ;  /* 0x000000ff5200722a */ /* 0x000fe40003f64000 */
[----:B------:R-:W-:Y:S01]  /*cf60*/  DADD R72, -R12, R96 ;  /* 0x000000000c487229 */ /* 0x000fe20000000160 */
[C---:B------:R-:W-:Y:S01]  /*cf70*/  FSEL R81, R66.reuse, R71, P5 ;  /* 0x0000004742517208 */ /* 0x040fe20002800000 */
[----:B------:R-:W-:Y:S01]  /*cf80*/  DADD R134, -R102, R98 ;  /* 0x0000000066867229 */ /* 0x000fe20000000162 */
[----:B------:R-:W-:Y:S01]  /*cf90*/  FSEL R85, R66, R69, P0 ;  /* 0x0000004542557208 */ /* 0x000fe20000000000 */
[----:B------:R-:W-:Y:S01]  /*cfa0*/  DADD R82, R16, -R96 ;  /* 0x0000000010527229 */ /* 0x000fe20000000860 */
[----:B------:R-:W-:Y:S01]  /*cfb0*/  @P4 LOP3.LUT R85, R69, 0x80000, RZ, 0xfc, !PT ;  /* 0x0008000045554812 */ /* 0x000fe200078efcff */
[----:B------:R-:W-:Y:S01]  /*cfc0*/  DSETP.MAX.AND P0, P2, R102, R98, PT ;  /* 0x000000626600722a */ /* 0x000fe20003a0f000 */
[----:B------:R-:W-:Y:S01]  /*cfd0*/  IMAD.MOV.U32 R66, RZ, RZ, R103 ;  /* 0x000000ffff427224 */ /* 0x000fe200078e0067 */
[----:B------:R-:W-:Y:S01]  /*cfe0*/  DADD R140, R12, -R96 ;  /* 0x000000000c8c7229 */ /* 0x000fe20000000860 */
[----:B------:R-:W-:Y:S01]  /*cff0*/  IMAD.MOV.U32 R69, RZ, RZ, R99 ;  /* 0x000000ffff457224 */ /* 0x000fe200078e0063 */
[----:B------:R-:W-:Y:S01]  /*d000*/  DFMA R72, R152, R72, -R108 ;  /* 0x000000489848722b */ /* 0x000fe2000000086c */
[----:B------:R-:W-:Y:S01]  /*d010*/  @P6 LOP3.LUT R81, R71, 0x80000, RZ, 0xfc, !PT ;  /* 0x0008000047516812 */ /* 0x000fe200078efcff */
[C---:B------:R-:W-:Y:S01]  /*d020*/  DFMA R82, R134.reuse, R82, -R74 ;  /* 0x000000528652722b */ /* 0x040fe2000000084a */
[--C-:B------:R-:W-:Y:S01]  /*d030*/  IMAD.MOV.U32 R71, RZ, RZ, R102.reuse ;  /* 0x000000ffff477224 */ /* 0x100fe200078e0066 */
[----:B------:R-:W-:Y:S01]  /*d040*/  FSEL R79, R66, R69, P0 ;  /* 0x00000045424f7208 */ /* 0x000fe20000000000 */
[----:B------:R-:W-:Y:S01]  /*d050*/  IMAD.MOV.U32 R74, RZ, RZ, R102 ;  /* 0x000000ffff4a7224 */ /* 0x000fe200078e0066 */
[----:B------:R-:W-:Y:S01]  /*d060*/  DFMA R140, R134, R140, -R76 ;  /* 0x0000008c868c722b */ /* 0x000fe2000000084c */
[--C-:B------:R-:W-:Y:S01]  /*d070*/  IMAD.MOV.U32 R75, RZ, RZ, R98.reuse ;  /* 0x000000ffff4b7224 */ /* 0x100fe200078e0062 */
[----:B------:R-:W-:Y:S01]  /*d080*/  DSETP.MIN.AND P4, P6, R102, R98, PT ;  /* 0x000000626600722a */ /* 0x000fe20003e80000 */
[----:B------:R-:W-:Y:S01]  /*d090*/  IMAD.MOV.U32 R66, RZ, RZ, R98 ;  /* 0x000000ffff427224 */ /* 0x000fe200078e0062 */
[----:B------:R-:W-:Y:S01]  /*d0a0*/  @P2 LOP3.LUT R79, R69, 0x80000, RZ, 0xfc, !PT ;  /* 0x00080000454f2812 */ /* 0x000fe200078efcff */
[C---:B------:R-:W-:Y:S01]  /*d0b0*/  DSETP.GEU.AND P2, PT, |R72|.reuse, UR6, PT ;  /* 0x0000000648007e2a */ /* 0x040fe2000bf4e200 */
[----:B------:R-:W-:Y:S01]  /*d0c0*/  SEL R78, R74, R75, P0 ;  /* 0x0000004b4a4e7207 */ /* 0x000fe20000000000 */
[----:B------:R-:W-:Y:S01]  /*d0d0*/  DSETP.GT.AND P0, PT, R72, RZ, PT ;  /* 0x000000ff4800722a */ /* 0x000fe20003f04000 */
[----:B------:R-:W-:Y:S01]  /*d0e0*/  SEL R76, R71, R66, P4 ;  /* 0x00000042474c7207 */ /* 0x000fe20002000000 */
[C---:B------:R-:W-:Y:S01]  /*d0f0*/  DSETP.GT.AND P5, PT, R82.reuse, RZ, PT ;  /* 0x000000ff5200722a */ /* 0x040fe20003fa4000 */
[----:B------:R-:W-:Y:S01]  /*d100*/  SEL R66, R144, 0x2, P3 ;  /* 0x0000000290427807 */ /* 0x000fe20001800000 */
[----:B------:R-:W-:-:S02]  /*d110*/  DSETP.GEU.AND P3, PT, |R82|, UR6, PT ;  /* 0x0000000652007e2a */ /* 0x000fc4000bf6e200 */
[----:B------:R-:W-:Y:S01]  /*d120*/  SEL R69, R144, 0x2, P0 ;  /* 0x0000000290457807 */ /* 0x000fe20000000000 */
[----:B------:R-:W-:Y:S01]  /*d130*/  DSETP.GT.AND P0, PT, R140, RZ, PT ;  /* 0x000000ff8c00722a */ /* 0x000fe20003f04000 */
[----:B------:R-:W-:Y:S01]  /*d140*/  SEL R66, R66, RZ, P1 ;  /* 0x000000ff42427207 */ /* 0x000fe20000800000 */
[C---:B------:R-:W-:Y:S01]  /*d150*/  DADD R136, R100.reuse, -R96 ;  /* 0x0000000064887229 */ /* 0x040fe20000000860 */
[----:B------:R-:W-:Y:S01]  /*d160*/  SEL R71, R69, RZ, P2 ;  /* 0x000000ff45477207 */ /* 0x000fe20001000000 */
[----:B------:R-:W-:Y:S01]  /*d170*/  DMUL R138, R100, R134 ;  /* 0x00000086648a7228 */ /* 0x000fe20000000000 */
[C---:B------:R-:W-:Y:S01]  /*d180*/  SEL R69, R144.reuse, 0x2, P5 ;  /* 0x0000000290457807 */ /* 0x040fe20002800000 */
[----:B------:R-:W-:Y:S01]  /*d190*/  DSETP.GEU.AND P5, PT, |R140|, UR6, PT ;  /* 0x000000068c007e2a */ /* 0x000fe2000bfae200 */
[----:B------:R-:W-:Y:S02]  /*d1a0*/  SEL R144, R144, 0x2, P0 ;  /* 0x0000000290907807 */ /* 0x000fe40000000000 */
[----:B------:R-:W-:Y:S01]  /*d1b0*/  ISETP.NE.AND P0, PT, R66, R71, PT ;  /* 0x000000474200720c */ /* 0x000fe20003f05270 */
[----:B------:R-:W-:Y:S01]  /*d1c0*/  IMAD.MOV.U32 R66, RZ, RZ, R103 ;  /* 0x000000ffff427224 */ /* 0x000fe200078e0067 */
[----:B------:R-:W-:Y:S01]  /*d1d0*/  SEL R69, R69, RZ, P3 ;  /* 0x000000ff45457207 */ /* 0x000fe20001800000 */
[----:B------:R-:W-:Y:S01]  /*d1e0*/  IMAD.MOV.U32 R71, RZ, RZ, R99 ;  /* 0x000000ffff477224 */ /* 0x000fe200078e0063 */
[----:B------:R-:W-:Y:S01]  /*d1f0*/  SEL R144, R144, RZ, P5 ;  /* 0x000000ff90907207 */ /* 0x000fe20002800000 */
[----:B------:R-:W-:-:S03]  /*d200*/  DFMA R138, R102, R136, R138 ;  /* 0x00000088668a722b */ /* 0x000fc6000000008a */
[----:B------:R-:W-:Y:S02]  /*d210*/  ISETP.EQ.OR P0, PT, R69, R144, !P0 ;  /* 0x000000904500720c */ /* 0x000fe40004702670 */
[----:B------:R-:W-:Y:S01]  /*d220*/  FSEL R77, R66, R71, P4 ;  /* 0x00000047424d7208 */ /* 0x000fe20002000000 */
[----:B------:R-:W-:Y:S01]  /*d230*/  IMAD.MOV.U32 R66, RZ, RZ, R70 ;  /* 0x000000ffff427224 */ /* 0x000fe200078e0046 */
[----:B------:R-:W-:Y:S02]  /*d240*/  ISETP.NE.AND P4, PT, R70, 0x4, PT ;  /* 0x000000044600780c */ /* 0x000fe40003f85270 */
[----:B------:R-:W-:-:S07]  /*d250*/  @P6 LOP3.LUT R77, R71, 0x80000, RZ, 0xfc, !PT ;  /* 0x00080000474d6812 */ /* 0x000fce00078efcff */
[----:B------:R-:W-:Y:S05]  /*d260*/  @P0 BRA `(.L_x_80) ;  /* 0x0000000000fc0947 */ /* 0x000fea0003800000 */
[----:B------:R-:W-:Y:S02]  /*d270*/  DADD R70, R16, -R12 ;  /* 0x0000000010467229 */ /* 0x000fe4000000080c */
[----:B------:R-:W-:-:S08]  /*d280*/  DMUL R72, R136, R152 ;  /* 0x0000009888487228 */ /* 0x000fd00000000000 */
[----:B------:R-:W-:-:S08]  /*d290*/  DFMA R72, R134, R70, -R72 ;  /* 0x000000468648722b */ /* 0x000fd00000000848 */
[----:B------:R-:W-:-:S14]  /*d2a0*/  DSETP.GEU.AND P0, PT, |R72|, UR6, PT ;  /* 0x0000000648007e2a */ /* 0x000fdc000bf0e200 */
[----:B------:R-:W-:Y:S05]  /*d2b0*/  @!P0 BREAK.RELIABLE B1 ;  /* 0x0000000000018942 */ /* 0x000fea0003800100 */
[----:B------:R-:W-:Y:S05]  /*d2c0*/  @!P0 BRA `(.L_x_81) ;  /* 0x0000000800048947 */ /* 0x000fea0003800000 */
[-C--:B------:R-:W-:Y:S01]  /*d2d0*/  DMUL R142, R136, R152.reuse ;  /* 0x00000098888e7228 */ /* 0x080fe20000000000 */
[----:B------:R-:W-:Y:S01]  /*d2e0*/  IMAD.MOV.U32 R72, RZ, RZ, 0x1 ;  /* 0x00000001ff487424 */ /* 0x000fe200078e00ff */
[----:B------:R-:W-:Y:S01]  /*d2f0*/  DMUL R108, R16, R152 ;  /* 0x00000098106c7228 */ /* 0x000fe20000000000 */
[----:B------:R-:W-:Y:S05]  /*d300*/  BSSY.RECONVERGENT B3, `(.L_x_82) ;  /* 0x0000019000037945 */ /* 0x000fea0003800200 */
[-C--:B------:R-:W-:Y:S02]  /*d310*/  DFMA R142, R134, R70.reuse, -R142 ;  /* 0x00000046868e722b */ /* 0x080fe4000000088e */
[----:B------:R-:W-:-:S04]  /*d320*/  DFMA R108, R18, R70, R108 ;  /* 0x00000046126c722b */ /* 0x000fc8000000006c */
[----:B------:R-:W0:Y:S02]  /*d330*/  MUFU.RCP64H R73, R143 ;  /* 0x0000008f00497308 */ /* 0x000e240000001800 */
[----:B0-----:R-:W-:-:S08]  /*d340*/  DFMA R74, -R142, R72, 1 ;  /* 0x3ff000008e4a742b */ /* 0x001fd00000000148 */
[----:B------:R-:W-:-:S08]  /*d350*/  DFMA R74, R74, R74, R74 ;  /* 0x0000004a4a4a722b */ /* 0x000fd0000000004a */
[----:B------:R-:W-:Y:S02]  /*d360*/  DFMA R74, R72, R74, R72 ;  /* 0x0000004a484a722b */ /* 0x000fe40000000048 */
[----:B------:R-:W-:-:S06]  /*d370*/  DMUL R72, R136, R108 ;  /* 0x0000006c88487228 */ /* 0x000fcc0000000000 */
[----:B------:R-:W-:Y:S02]  /*d380*/  DFMA R110, -R142, R74, 1 ;  /* 0x3ff000008e6e742b */ /* 0x000fe4000000014a */
[----:B------:R-:W-:-:S06]  /*d390*/  DFMA R116, R138, R70, -R72 ;  /* 0x000000468a74722b */ /* 0x000fcc0000000848 */
[----:B------:R-:W-:-:S04]  /*d3a0*/  DFMA R74, R74, R110, R74 ;  /* 0x0000006e4a4a722b */ /* 0x000fc8000000004a */
[----:B------:R-:W-:-:S04]  /*d3b0*/  FSETP.GEU.AND P1, PT, |R117|, 6.5827683646048100446e-37, PT ;  /* 0x036000007500780b */ /* 0x000fc80003f2e200 */
[----:B------:R-:W-:-:S08]  /*d3c0*/  DMUL R70, R116, R74 ;  /* 0x0000004a74467228 */ /* 0x000fd00000000000 */
[----:B------:R-:W-:-:S08]  /*d3d0*/  DFMA R72, -R142, R70, R116 ;  /* 0x000000468e48722b */ /* 0x000fd00000000174 */
[----:B------:R-:W-:-:S10]  /*d3e0*/  DFMA R74, R74, R72, R70 ;  /* 0x000000484a4a722b */ /* 0x000fd40000000046 */
[----:B------:R-:W-:-:S05]  /*d3f0*/  FFMA R70, RZ, R143, R75 ;  /* 0x0000008fff467223 */ /* 0x000fca000000004b */
        /* <DEDUP_REMOVED lines=9> */
.L_x_83:
[----:B------:R-:W-:Y:S05]  /*d490*/  BSYNC.RECONVERGENT B3 ;  /* 0x0000000000037941 */ /* 0x000fea0003800200 */
.L_x_82:
[----:B------:R-:W0:Y:S01]  /*d4a0*/  MUFU.RCP64H R71, R143 ;  /* 0x0000008f00477308 */ /* 0x000e220000001800 */
[----:B------:R-:W-:Y:S01]  /*d4b0*/  IMAD.MOV.U32 R70, RZ, RZ, 0x1 ;  /* 0x00000001ff467424 */ /* 0x000fe200078e00ff */
[----:B------:R-:W-:Y:S01]  /*d4c0*/  DMUL R152, R138, R152 ;  /* 0x000000988a987228 */ /* 0x000fe20000000000 */
[----:B------:R-:W-:Y:S04]  /*d4d0*/  BSSY.RECONVERGENT B3, `(.L_x_84) ;  /* 0x0000017000037945 */ /* 0x000fe80003800200 */
[----:B0-----:R-:W-:-:S08]  /*d4e0*/  DFMA R72, -R142, R70, 1 ;  /* 0x3ff000008e48742b */ /* 0x001fd00000000146 */
[----:B------:R-:W-:-:S08]  /*d4f0*/  DFMA R72, R72, R72, R72 ;  /* 0x000000484848722b */ /* 0x000fd00000000048 */
[----:B------:R-:W-:Y:S02]  /*d500*/  DFMA R70, R70, R72, R70 ;  /* 0x000000484646722b */ /* 0x000fe40000000046 */
[----:B------:R-:W-:-:S06]  /*d510*/  DFMA R72, R134, R108, -R152 ;  /* 0x0000006c8648722b */ /* 0x000fcc0000000898 */
[----:B------:R-:W-:-:S04]  /*d520*/  DFMA R110, -R142, R70, 1 ;  /* 0x3ff000008e6e742b */ /* 0x000fc80000000146 */
[----:B------:R-:W-:-:S04]  /*d530*/  FSETP.GEU.AND P1, PT, |R73|, 6.5827683646048100446e-37, PT ;  /* 0x036000004900780b */ /* 0x000fc80003f2e200 */
[----:B------:R-:W-:-:S08]  /*d540*/  DFMA R108, R70, R110, R70 ;  /* 0x0000006e466c722b */ /* 0x000fd00000000046 */
[----:B------:R-:W-:-:S08]  /*d550*/  DMUL R110, R108, R72 ;  /* 0x000000486c6e7228 */ /* 0x000fd00000000000 */
[----:B------:R-:W-:-:S08]  /*d560*/  DFMA R70, -R142, R110, R72 ;  /* 0x0000006e8e46722b */ /* 0x000fd00000000148 */
[----:B------:R-:W-:Y:S01]  /*d570*/  DFMA R110, R108, R70, R110 ;  /* 0x000000466c6e722b */ /* 0x000fe2000000006e */
[----:B------:R-:W-:Y:S02]  /*d580*/  IMAD.MOV.U32 R108, RZ, RZ, R74 ;  /* 0x000000ffff6c7224 */ /* 0x000fe400078e004a */
[----:B------:R-:W-:-:S07]  /*d590*/  IMAD.MOV.U32 R109, RZ, RZ, R75 ;  /* 0x000000ffff6d7224 */ /* 0x000fce00078e004b */
[----:B------:R-:W-:-:S05]  /*d5a0*/  FFMA R70, RZ, R143, R111 ;  /* 0x0000008fff467223 */ /* 0x000fca000000006f */
[----:B------:R-:W-:-:S13]  /*d5b0*/  FSETP.GT.AND P0, PT, |R70|, 1.469367938527859385e-39, PT ;  /* 0x001000004600780b */ /* 0x000fda0003f04200 */
[----:B------:R-:W-:Y:S05]  /*d5c0*/  @P0 BRA P1, `(.L_x_85) ;  /* 0x00000000001c0947 */ /* 0x000fea0000800000 */
[----:B------:R-:W-:Y:S01]  /*d5d0*/  IMAD.MOV.U32 R74, RZ, RZ, R72 ;  /* 0x000000ffff4a7224 */ /* 0x000fe200078e0048 */
[----:B------:R-:W-:Y:S01]  /*d5e0*/  MOV R70, 0xd620 ;  /* 0x0000d62000467802 */ /* 0x000fe20000000f00 */
[----:B------:R-:W-:Y:S02]  /*d5f0*/  IMAD.MOV.U32 R116, RZ, RZ, R142 ;  /* 0x000000ffff747224 */ /* 0x000fe400078e008e */
[----:B------:R-:W-:-:S07]  /*d600*/  IMAD.MOV.U32 R117, RZ, RZ, R143 ;  /* 0x000000ffff757224 */ /* 0x000fce00078e008f */
[----:B------:R-:W-:Y:S05]  /*d610*/  CALL.REL.NOINC `($__internal_0_$__cuda_sm20_div_rn_f64_full) ;  /* 0x0000006c00207944 */ /* 0x000fea0003c00000 */
[----:B------:R-:W-:Y:S02]  /*d620*/  IMAD.MOV.U32 R110, RZ, RZ, R74 ;  /* 0x000000ffff6e7224 */ /* 0x000fe400078e004a */
[----:B------:R-:W-:-:S07]  /*d630*/  IMAD.MOV.U32 R111, RZ, RZ, R73 ;  /* 0x000000ffff6f7224 */ /* 0x000fce00078e0049 */
.L_x_85:
[----:B------:R-:W-:Y:S05]  /*d640*/  BSYNC.RECONVERGENT B3 ;  /* 0x0000000000037941 */ /* 0x000fea0003800200 */
.L_x_84:
[----:B------:R-:W-:Y:S05]  /*d650*/  BRA `(.L_x_86) ;  /* 0x0000000000a87947 */ /* 0x000fea0003800000 */
.L_x_80:
[----:B------:R-:W-:Y:S05]  /*d660*/  @P3 BRA `(.L_x_87) ;  /* 0x0000000000243947 */ /* 0x000fea0003800000 */
[C---:B------:R-:W-:Y:S01]  /*d670*/  DSETP.GTU.AND P0, PT, R18.reuse, R78, PT ;  /* 0x0000004e1200722a */ /* 0x040fe20003f0c000 */
[----:B------:R-:W-:Y:S01]  /*d680*/  IMAD.MOV.U32 R110, RZ, RZ, R18 ;  /* 0x000000ffff6e7224 */ /* 0x000fe200078e0012 */
[----:B------:R-:W-:Y:S01]  /*d690*/  DSETP.GE.AND P3, PT, R18, R76, PT ;  /* 0x0000004c1200722a */ /* 0x000fe20003f66000 */
[----:B------:R-:W-:Y:S02]  /*d6a0*/  IMAD.MOV.U32 R111, RZ, RZ, R19 ;  /* 0x000000ffff6f7224 */ /* 0x000fe400078e0013 */
[----:B------:R-:W-:Y:S01]  /*d6b0*/  IMAD.MOV.U32 R108, RZ, RZ, R16 ;  /* 0x000000ffff6c7224 */ /* 0x000fe200078e0010 */
[----:B------:R-:W-:Y:S01]  /*d6c0*/  DSETP.LE.AND P0, PT, R16, R84, !P0 ;  /* 0x000000541000722a */ /* 0x000fe20004703000 */
[----:B------:R-:W-:-:S05]  /*d6d0*/  IMAD.MOV.U32 R109, RZ, RZ, R17 ;  /* 0x000000ffff6d7224 */ /* 0x000fca00078e0011 */
[----:B------:R-:W-:-:S14]  /*d6e0*/  DSETP.GE.AND P0, PT, R16, R80, P0 ;  /* 0x000000501000722a */ /* 0x000fdc0000706000 */
[----:B------:R-:W-:Y:S05]  /*d6f0*/  @P0 BRA P3, `(.L_x_86) ;  /* 0x0000000000800947 */ /* 0x000fea0001800000 */
.L_x_87:
        /* <DEDUP_REMOVED lines=10> */
.L_x_88:
        /* <DEDUP_REMOVED lines=10> */
.L_x_89:
[----:B------:R-:W-:Y:S05]  /*d840*/  @P2 BREAK.RELIABLE B1 ;  /* 0x0000000000012942 */ /* 0x000fea0003800100 */
[----:B------:R-:W-:Y:S05]  /*d850*/  @P2 BRA `(.L_x_81) ;  /* 0x0000000000a02947 */ /* 0x000fea0003800000 */
[----:B------:R-:W-:-:S06]  /*d860*/  DSETP.GTU.AND P0, PT, R98, R132, PT ;  /* 0x000000846200722a */ /* 0x000fcc0003f0c000 */
[----:B------:R-:W-:-:S06]  /*d870*/  DSETP.GTU.OR P0, PT, R96, R64, P0 ;  /* 0x000000406000722a */ /* 0x000fcc000070c400 */
[----:B------:R-:W-:-:S06]  /*d880*/  DSETP.LTU.OR P0, PT, R96, R2, P0 ;  /* 0x000000026000722a */ /* 0x000fcc0000709400 */
[----:B------:R-:W-:-:S14]  /*d890*/  DSETP.LTU.OR P0, PT, R98, R130, P0 ;  /* 0x000000826200722a */ /* 0x000fdc0000709400 */
[----:B------:R-:W-:Y:S05]  /*d8a0*/  @P0 BREAK.RELIABLE B1 ;  /* 0x0000000000010942 */ /* 0x000fea0003800100 */
[----:B------:R-:W-:Y:S05]  /*d8b0*/  @P0 BRA `(.L_x_81) ;  /* 0x0000000000880947 */ /* 0x000fea0003800000 */
[----:B------:R-:W-:Y:S02]  /*d8c0*/  IMAD.MOV.U32 R110, RZ, RZ, R98 ;  /* 0x000000ffff6e7224 */ /* 0x000fe400078e0062 */
[----:B------:R-:W-:Y:S02]  /*d8d0*/  IMAD.MOV.U32 R111, RZ, RZ, R99 ;  /* 0x000000ffff6f7224 */ /* 0x000fe400078e0063 */
[----:B------:R-:W-:Y:S02]  /*d8e0*/  IMAD.MOV.U32 R108, RZ, RZ, R96 ;  /* 0x000000ffff6c7224 */ /* 0x000fe400078e0060 */
[----:B------:R-:W-:-:S07]  /*d8f0*/  IMAD.MOV.U32 R109, RZ, RZ, R97 ;  /* 0x000000ffff6d7224 */ /* 0x000fce00078e0061 */
.L_x_86:
[----:B------:R-:W-:Y:S05]  /*d900*/  BSYNC.RELIABLE B1 ;  /* 0x0000000000017941 */ /* 0x000fea0003800100 */
.L_x_79:
[----:B------:R-:W-:Y:S01]  /*d910*/  ISETP.GE.AND P1, PT, R67, 0x1, PT ;  /* 0x000000014300780c */ /* 0x000fe20003f26270 */
[----:B------:R-:W-:Y:S01]  /*d920*/  BSSY.RECONVERGENT B0, `(.L_x_90) ;  /* 0x0000016000007945 */ /* 0x000fe20003800200 */
[----:B------:R-:W-:-:S11]  /*d930*/  PLOP3.LUT P0, PT, PT, PT, PT, 0x80, 0x8 ;  /* 0x000000000008781c */ /* 0x000fd60003f0f070 */
[----:B------:R-:W-:Y:S05]  /*d940*/  @!P1 BRA `(.L_x_91) ;  /* 0x00000000004c9947 */ /* 0x000fea0003800000 */
[----:B------:R-:W-:-:S07]  /*d950*/  IMAD.MOV.U32 R116, RZ, RZ, RZ ;  /* 0x000000ffff747224 */ /* 0x000fce00078e00ff */
.L_x_94:
[----:B------:R-:W-:-:S06]  /*d960*/  IMAD R74, R116, 0x10, R0 ;  /* 0x00000010744a7824 */ /* 0x000fcc00078e0200 */
[----:B------:R-:W2:Y:S01]  /*d970*/  LDL.128 R72, [R74] ;  /* 0x000000004a487983 */ /* 0x000ea20000100c00 */
[----:B------:R-:W-:Y:S01]  /*d980*/  IMAD.MOV.U32 R70, RZ, RZ, -0x26284245 ;  /* 0xd9d7bdbbff467424 */ /* 0x000fe200078e00ff */
[----:B------:R-:W-:Y:S01]  /*d990*/  BSSY.RELIABLE B3, `(.L_x_92) ;  /* 0x000000a000037945 */ /* 0x000fe20003800100 */
[----:B------:R-:W-:Y:S01]  /*d9a0*/  IMAD.MOV.U32 R71, RZ, RZ, 0x3ddb7cdf ;  /* 0x3ddb7cdfff477424 */ /* 0x000fe200078e00ff */
[----:B--2---:R-:W-:-:S08]  /*d9b0*/  DADD R72, R72, -R108 ;  /* 0x0000000048487229 */ /* 0x004fd0000000086c */
[----:B------:R-:W-:-:S14]  /*d9c0*/  DSETP.GEU.AND P0, PT, |R72|, R70, PT ;  /* 0x000000464800722a */ /* 0x000fdc0003f0e200 */
[----:B------:R-:W-:Y:S05]  /*d9d0*/  @P0 BRA `(.L_x_93) ;  /* 0x0000000000140947 */ /* 0x000fea0003800000 */
[----:B------:R-:W-:Y:S01]  /*d9e0*/  DADD R74, -R110, R74 ;  /* 0x000000006e4a7229 */ /* 0x000fe2000000014a */
[----:B------:R-:W-:-:S07]  /*d9f0*/  PLOP3.LUT P0, PT, PT, PT, PT, 0x8, 0x80 ;  /* 0x000000000080781c */ /* 0x000fce0003f0e170 */
[----:B------:R-:W-:-:S14]  /*da00*/  DSETP.GEU.AND P1, PT, |R74|, R70, PT ;  /* 0x000000464a00722a */ /* 0x000fdc0003f2e200 */
[----:B------:R-:W-:Y:S05]  /*da10*/  @!P1 BREAK.RELIABLE B3 ;  /* 0x0000000000039942 */ /* 0x000fea0003800100 */
[----:B------:R-:W-:Y:S05]  /*da20*/  @!P1 BRA `(.L_x_91) ;  /* 0x0000000000149947 */ /* 0x000fea0003800000 */
.L_x_93:
[----:B------:R-:W-:Y:S05]  /*da30*/  BSYNC.RELIABLE B3 ;  /* 0x0000000000037941 */ /* 0x000fea0003800100 */
.L_x_92:
[----:B------:R-:W-:-:S05]  /*da40*/  VIADD R116, R116, 0x1 ;  /* 0x0000000174747836 */ /* 0x000fca0000000000 */
[----:B------:R-:W-:-:S13]  /*da50*/  ISETP.NE.AND P0, PT, R116, R67, PT ;  /* 0x000000437400720c */ /* 0x000fda0003f05270 */
[----:B------:R-:W-:Y:S05]  /*da60*/  @P0 BRA `(.L_x_94) ;  /* 0xfffffffc00bc0947 */ /* 0x000fea000383ffff */
[----:B------:R-:W-:-:S13]  /*da70*/  PLOP3.LUT P0, PT, PT, PT, PT, 0x80, 0x8 ;  /* 0x000000000008781c */ /* 0x000fda0003f0f070 */
.L_x_91:
[----:B------:R-:W-:Y:S05]  /*da80*/  BSYNC.RECONVERGENT B0 ;  /* 0x0000000000007941 */ /* 0x000fea0003800200 */
.L_x_90:
[----:B------:R-:W-:-:S13]  /*da90*/  ISETP.GT.OR P0, PT, R67, 0x7, !P0 ;  /* 0x000000074300780c */ /* 0x000fda0004704670 */
[C---:B------:R-:W-:Y:S02]  /*daa0*/  @!P0 IMAD R71, R67.reuse, 0x10, R0 ;  /* 0x0000001043478824 */ /* 0x040fe400078e0200 */
[----:B------:R-:W-:-:S03]  /*dab0*/  @!P0 VIADD R70, R67, 0x1 ;  /* 0x0000000143468836 */ /* 0x000fc60000000000 */
[----:B------:R0:W-:Y:S01]  /*dac0*/  @!P0 STL.128 [R71], R108 ;  /* 0x0000006c47008387 */ /* 0x0001e20000100c00 */
[----:B------:R-:W-:-:S07]  /*dad0*/  @!P0 IMAD.MOV.U32 R67, RZ, RZ, R70 ;  /* 0x000000ffff438224 */ /* 0x000fce00078e0046 */
.L_x_81:
[----:B------:R-:W-:Y:S05]  /*dae0*/  BSYNC.RECONVERGENT B2 ;  /* 0x0000000000027941 */ /* 0x000fea0003800200 */
.L_x_78:
[----:B------:R-:W-:Y:S05]  /*daf0*/  WARPSYNC.ALL ;  /* 0x0000000000007948 */ /* 0x000fea0003800000 */
[----:B------:R-:W-:Y:S01]  /*db00*/  DADD R72, -R10, R102 ;  /* 0x000000000a487229 */ /* 0x000fe20000000166 */
[----:B------:R-:W-:Y:S01]  /*db10*/  UMOV UR6, 0xd9d7bdbb ;  /* 0xd9d7bdbb00067882 */ /* 0x000fe20000000000 */
[----:B------:R-:W-:Y:S01]  /*db20*/  DADD R74, -R12, R8 ;  /* 0x000000000c4a7229 */ /* 0x000fe20000000108 */
[----:B------:R-:W-:Y:S01]  /*db30*/  UMOV UR7, 0x3ddb7cdf ;  /* 0x3ddb7cdf00077882 */ /* 0x000fe20000000000 */
[C-C-:B0-----:R-:W-:Y:S01]  /*db40*/  DADD R108, -R10.reuse, R98.reuse ;  /* 0x000000000a6c7229 */ /* 0x141fe20000000162 */
[----:B------:R-:W-:Y:S01]  /*db50*/  BSSY.RECONVERGENT B3, `(.L_x_95) ;  /* 0x00000a7000037945 */ /* 0x000fe20003800200 */
[----:B------:R-:W-:-:S03]  /*db60*/  DADD R70, R10, -R98 ;  /* 0x000000000a467229 */ /* 0x000fc60000000862 */
[----:B------:R-:W-:Y:S01]  /*db70*/  BSSY.RELIABLE B2, `(.L_x_96) ;  /* 0x0000087000027945 */ /* 0x000fe20003800100 */
[----:B------:R-:W-:Y:S02]  /*db80*/  DADD R118, -R100, R96 ;  /* 0x0000000064767229 */ /* 0x000fe40000000160 */
[----:B------:R-:W-:Y:S02]  /*db90*/  DMUL R110, R72, R74 ;  /* 0x0000004a486e7228 */ /* 0x000fe40000000000 */
[----:B------:R-:W-:Y:S02]  /*dba0*/  DMUL R116, R74, R108 ;  /* 0x0000006c4a747228 */ /* 0x000fe40000000000 */
[----:B------:R-:W-:Y:S02]  /*dbb0*/  DADD R72, -R8, R100 ;  /* 0x0000000008487229 */ /* 0x000fe40000000164 */
[----:B------:R-:W-:Y:S02]  /*dbc0*/  DADD R108, -R14, R10 ;  /* 0x000000000e6c7229 */ /* 0x000fe4000000010a */
[----:B------:R-:W-:-:S02]  /*dbd0*/  DADD R74, -R8, R96 ;  /* 0x00000000084a7229 */ /* 0x000fc40000000160 */
[----:B------:R-:W-:Y:S02]  /*dbe0*/  DMUL R70, R118, R70 ;  /* 0x0000004676467228 */ /* 0x000fe40000000000 */
[----:B------:R-:W-:Y:S02]  /*dbf0*/  DADD R142, R8, -R96 ;  /* 0x00000000088e7229 */ /* 0x000fe40000000860 */
[----:B------:R-:W-:Y:S02]  /*dc00*/  DFMA R72, R72, R108, -R110 ;  /* 0x0000006c4848722b */ /* 0x000fe4000000086e */
[----:B------:R-:W-:-:S04]  /*dc10*/  DFMA R74, R108, R74, -R116 ;  /* 0x0000004a6c4a722b */ /* 0x000fc80000000874 */
[----:B------:R-:W-:Y:S02]  /*dc20*/  DFMA R142, R134, R142, -R70 ;  /* 0x0000008e868e722b */ /* 0x000fe40000000846 */
[----:B------:R-:W-:Y:S01]  /*dc30*/  DSETP.GT.AND P5, PT, R72, RZ, PT ;  /* 0x000000ff4800722a */ /* 0x000fe20003fa4000 */
[----:B------:R-:W-:Y:S01]  /*dc40*/  IMAD.MOV.U32 R71, RZ, RZ, 0x1 ;  /* 0x00000001ff477424 */ /* 0x000fe200078e00ff */
[----:B------:R-:W-:Y:S02]  /*dc50*/  DSETP.GT.AND P6, PT, R74, RZ, PT ;  /* 0x000000ff4a00722a */ /* 0x000fe40003fc4000 */
[----:B------:R-:W-:Y:S02]  /*dc60*/  DSETP.GEU.AND P2, PT, |R72|, UR6, PT ;  /* 0x0000000648007e2a */ /* 0x000fe4000bf4e200 */
[----:B------:R-:W-:Y:S01]  /*dc70*/  DSETP.GT.AND P0, PT, R142, RZ, PT ;  /* 0x000000ff8e00722a */ /* 0x000fe20003f04000 */
[C---:B------:R-:W-:Y:S01]  /*dc80*/  SEL R70, R71.reuse, 0x2, P5 ;  /* 0x0000000247467807 */ /* 0x040fe20002800000 */
[----:B------:R-:W-:Y:S01]  /*dc90*/  DSETP.GEU.AND P1, PT, |R74|, UR6, PT ;  /* 0x000000064a007e2a */ /* 0x000fe2000bf2e200 */
[----:B------:R-:W-:Y:S01]  /*dca0*/  SEL R72, R71, 0x2, P6 ;  /* 0x0000000247487807 */ /* 0x000fe20003000000 */
[----:B------:R-:W-:Y:S01]  /*dcb0*/  DSETP.GEU.AND P3, PT, |R142|, UR6, PT ;  /* 0x000000068e007e2a */ /* 0x000fe2000bf6e200 */
[----:B------:R-:W-:-:S02]  /*dcc0*/  SEL R70, R70, RZ, P2 ;  /* 0x000000ff46467207 */ /* 0x000fc40001000000 */
[----:B------:R-:W-:Y:S02]  /*dcd0*/  SEL R71, R71, 0x2, P0 ;  /* 0x0000000247477807 */ /* 0x000fe40000000000 */
[----:B------:R-:W-:Y:S02]  /*dce0*/  SEL R73, R72, RZ, P1 ;  /* 0x000000ff48497207 */ /* 0x000fe40000800000 */
[----:B------:R-:W-:Y:S02]  /*dcf0*/  SEL R71, R71, RZ, P3 ;  /* 0x000000ff47477207 */ /* 0x000fe40001800000 */
[----:B------:R-:W-:Y:S02]  /*dd00*/  ISETP.NE.AND P0, PT, R70, R73, PT ;  /* 0x000000494600720c */ /* 0x000fe40003f05270 */
[----:B------:R-:W-:-:S13]  /*dd10*/  ISETP.NE.AND P5, PT, R144, R71, PT ;  /* 0x000000479000720c */ /* 0x000fda0003fa5270 */
[----:B------:R-:W-:Y:S05]  /*dd20*/  @P0 BRA P5, `(.L_x_97) ;  /* 0x0000000000b00947 */ /* 0x000fea0002800000 */
[----:B------:R-:W-:-:S14]  /*dd30*/  DSETP.GEU.AND P0, PT, |R140|, UR6, PT ;  /* 0x000000068c007e2a */ /* 0x000fdc000bf0e200 */
        /* <DEDUP_REMOVED lines=10> */
.L_x_98:
        /* <DEDUP_REMOVED lines=10> */
.L_x_100:
        /* <DEDUP_REMOVED lines=10> */
.L_x_101:
        /* <DEDUP_REMOVED lines=11> */
[----:B------:R-:W-:Y:S01]  /*dfd0*/  IMAD.MOV.U32 R109, RZ, RZ, R97 ;  /* 0x000000ffff6d7224 */ /* 0x000fe200078e0061 */
[----:B------:R-:W-:Y:S06]  /*dfe0*/  BRA `(.L_x_99) ;  /* 0x0000000000fc7947 */ /* 0x000fec0003800000 */
.L_x_97:
        /* <DEDUP_REMOVED lines=34> */
.L_x_104:
[----:B------:R-:W-:Y:S05]  /*e210*/  BSYNC.RECONVERGENT B4 ;  /* 0x0000000000047941 */ /* 0x000fea0003800200 */
.L_x_103:
[----:B------:R-:W0:Y:S01]  /*e220*/  MUFU.RCP64H R73, R141 ;  /* 0x0000008d00497308 */ /* 0x000e220000001800 */
[----:B------:R-:W-:Y:S01]  /*e230*/  IMAD.MOV.U32 R72, RZ, RZ, 0x1 ;  /* 0x00000001ff487424 */ /* 0x000fe200078e00ff */
[----:B------:R-:W-:Y:S01]  /*e240*/  DMUL R108, R138, R108 ;  /* 0x0000006c8a6c7228 */ /* 0x000fe20000000000 */
[----:B------:R-:W-:Y:S07]  /*e250*/  BSSY.RECONVERGENT B4, `(.L_x_99) ;  /* 0x0000018000047945 */ /* 0x000fee0003800200 */
[----:B------:R-:W-:-:S02]  /*e260*/  DFMA R144, R134, R144, -R108 ;  /* 0x000000908690722b */ /* 0x000fc4000000086c */
[----:B0-----:R-:W-:-:S08]  /*e270*/  DFMA R110, -R140, R72, 1 ;  /* 0x3ff000008c6e742b */ /* 0x001fd00000000148 */
[----:B------:R-:W-:Y:S01]  /*e280*/  FSETP.GEU.AND P1, PT, |R145|, 6.5827683646048100446e-37, PT ;  /* 0x036000009100780b */ /* 0x000fe20003f2e200 */
[----:B------:R-:W-:-:S08]  /*e290*/  DFMA R110, R110, R110, R110 ;  /* 0x0000006e6e6e722b */ /* 0x000fd0000000006e */
[----:B------:R-:W-:-:S08]  /*e2a0*/  DFMA R110, R72, R110, R72 ;  /* 0x0000006e486e722b */ /* 0x000fd00000000048 */
[----:B------:R-:W-:-:S08]  /*e2b0*/  DFMA R72, -R140, R110, 1 ;  /* 0x3ff000008c48742b */ /* 0x000fd0000000016e */
        /* <DEDUP_REMOVED lines=15> */
[----:B------:R-:W-:Y:S02]  /*e3b0*/  IMAD.MOV.U32 R110, RZ, RZ, R74 ;  /* 0x000000ffff6e7224 */ /* 0x000fe400078e004a */
[----:B------:R-:W-:-:S07]  /*e3c0*/  IMAD.MOV.U32 R111, RZ, RZ, R73 ;  /* 0x000000ffff6f7224 */ /* 0x000fce00078e0049 */
.L_x_105:
[----:B------:R-:W-:Y:S05]  /*e3d0*/  BSYNC.RECONVERGENT B4 ;  /* 0x0000000000047941 */ /* 0x000fea0003800200 */
.L_x_99:
[----:B------:R-:W-:Y:S05]  /*e3e0*/  BSYNC.RELIABLE B2 ;  /* 0x0000000000027941 */ /* 0x000fea0003800100 */
.L_x_96:
[----:B------:R-:W-:Y:S01]  /*e3f0*/  ISETP.GE.AND P1, PT, R67, 0x1, PT ;  /* 0x000000014300780c */ /* 0x000fe20003f26270 */
[----:B------:R-:W-:Y:S01]  /*e400*/  BSSY.RECONVERGENT B0, `(.L_x_106) ;  /* 0x0000016000007945 */ /* 0x000fe20003800200 */
[----:B------:R-:W-:-:S11]  /*e410*/  PLOP3.LUT P0, PT, PT, PT, PT, 0x80, 0x8 ;  /* 0x000000000008781c */ /* 0x000fd60003f0f070 */
[----:B------:R-:W-:Y:S05]  /*e420*/  @!P1 BRA `(.L_x_107) ;  /* 0x00000000004c9947 */ /* 0x000fea0003800000 */
[----:B------:R-:W-:-:S07]  /*e430*/  IMAD.MOV.U32 R70, RZ, RZ, RZ ;  /* 0x000000ffff467224 */ /* 0x000fce00078e00ff */
.L_x_110:
        /* <DEDUP_REMOVED lines=13> */
.L_x_109:
[----:B------:R-:W-:Y:S05]  /*e510*/  BSYNC.RELIABLE B4 ;  /* 0x0000000000047941 */ /* 0x000fea0003800100 */
.L_x_108:
[----:B------:R-:W-:-:S05]  /*e520*/  VIADD R70, R70, 0x1 ;  /* 0x0000000146467836 */ /* 0x000fca0000000000 */
[----:B------:R-:W-:-:S13]  /*e530*/  ISETP.NE.AND P0, PT, R70, R67, PT ;  /* 0x000000434600720c */ /* 0x000fda0003f05270 */
[----:B------:R-:W-:Y:S05]  /*e540*/  @P0 BRA `(.L_x_110) ;  /* 0xfffffffc00bc0947 */ /* 0x000fea000383ffff */
[----:B------:R-:W-:-:S13]  /*e550*/  PLOP3.LUT P0, PT, PT, PT, PT, 0x80, 0x8 ;  /* 0x000000000008781c */ /* 0x000fda0003f0f070 */
.L_x_107:
[----:B------:R-:W-:Y:S05]  /*e560*/  BSYNC.RECONVERGENT B0 ;  /* 0x0000000000007941 */ /* 0x000fea0003800200 */
.L_x_106:
[----:B------:R-:W-:-:S13]  /*e570*/  ISETP.GT.OR P0, PT, R67, 0x7, !P0 ;  /* 0x000000074300780c */ /* 0x000fda0004704670 */
[C---:B------:R-:W-:Y:S02]  /*e580*/  @!P0 IMAD R73, R67.reuse, 0x10, R0 ;  /* 0x0000001043498824 */ /* 0x040fe400078e0200 */
[----:B------:R-:W-:-:S03]  /*e590*/  @!P0 VIADD R70, R67, 0x1 ;  /* 0x0000000143468836 */ /* 0x000fc60000000000 */
[----:B------:R0:W-:Y:S01]  /*e5a0*/  @!P0 STL.128 [R73], R108 ;  /* 0x0000006c49008387 */ /* 0x0001e20000100c00 */
[----:B------:R-:W-:-:S07]  /*e5b0*/  @!P0 IMAD.MOV.U32 R67, RZ, RZ, R70 ;  /* 0x000000ffff438224 */ /* 0x000fce00078e0046 */
.L_x_102:
[----:B------:R-:W-:Y:S05]  /*e5c0*/  BSYNC.RECONVERGENT B3 ;  /* 0x0000000000037941 */ /* 0x000fea0003800200 */
.L_x_95:
[----:B------:R-:W-:Y:S05]  /*e5d0*/  WARPSYNC.ALL ;  /* 0x0000000000007948 */ /* 0x000fea0003800000 */
[----:B------:R-:W-:Y:S01]  /*e5e0*/  DADD R74, R102, -R106 ;  /* 0x00000000664a7229 */ /* 0x000fe2000000086a */
[----:B------:R-:W-:Y:S01]  /*e5f0*/  UMOV UR6, 0xd9d7bdbb ;  /* 0xd9d7bdbb00067882 */ /* 0x000fe20000000000 */
[----:B0-----:R-:W-:Y:S01]  /*e600*/  DADD R108, -R8, R104 ;  /* 0x00000000086c7229 */ /* 0x001fe20000000168 */
[----:B------:R-:W-:Y:S01]  /*e610*/  UMOV UR7, 0x3ddb7cdf ;  /* 0x3ddb7cdf00077882 */ /* 0x000fe20000000000 */
[C-C-:B------:R-:W-:Y:S01]  /*e620*/  DADD R116, R98.reuse, -R106.reuse ;  /* 0x0000000062747229 */ /* 0x140fe2000000086a */
[----:B------:R-:W-:Y:S01]  /*e630*/  BSSY.RECONVERGENT B4, `(.L_x_111) ;  /* 0x00000a7000047945 */ /* 0x000fe20003800200 */
[----:B------:R-:W-:-:S03]  /*e640*/  DADD R72, -R98, R106 ;  /* 0x0000000062487229 */ /* 0x000fc6000000016a */
[----:B------:R-:W-:Y:S01]  /*e650*/  BSSY.RELIABLE B3, `(.L_x_112) ;  /* 0x0000087000037945 */ /* 0x000fe20003800100 */
[----:B------:R-:W-:Y:S02]  /*e660*/  DADD R140, -R100, R96 ;  /* 0x00000000648c7229 */ /* 0x000fe40000000160 */
[----:B------:R-:W-:Y:S02]  /*e670*/  DMUL R110, R74, R108 ;  /* 0x0000006c4a6e7228 */ /* 0x000fe40000000000 */
[----:B------:R-:W-:Y:S02]  /*e680*/  DMUL R118, R108, R116 ;  /* 0x000000746c767228 */ /* 0x000fe40000000000 */
[----:B------:R-:W-:Y:S02]  /*e690*/  DADD R74, -R104, R100 ;  /* 0x00000000684a7229 */ /* 0x000fe40000000164 */
[----:B------:R-:W-:Y:S02]  /*e6a0*/  DMUL R72, R140, R72 ;  /* 0x000000488c487228 */ /* 0x000fe40000000000 */
[----:B------:R-:W-:-:S02]  /*e6b0*/  DADD R108, -R10, R106 ;  /* 0x000000000a6c7229 */ /* 0x000fc4000000016a */
[C-C-:B------:R-:W-:Y:S02]  /*e6c0*/  DADD R116, -R104.reuse, R96.reuse ;  /* 0x0000000068747229 */ /* 0x140fe40000000160 */
[----:B------:R-:W-:-:S04]  /*e6d0*/  DADD R140, R104, -R96 ;  /* 0x00000000688c7229 */ /* 0x000fc80000000860 */
[----:B------:R-:W-:Y:S02]  /*e6e0*/  DFMA R74, R74, R108, -R110 ;  /* 0x0000006c4a4a722b */ /* 0x000fe4000000086e */
[----:B------:R-:W-:Y:S02]  /*e6f0*/  DFMA R116, R108, R116, -R118 ;  /* 0x000000746c74722b */ /* 0x000fe40000000876 */
[----:B------:R-:W-:Y:S01]  /*e700*/  DFMA R140, R134, R140, -R72 ;  /* 0x0000008c868c722b */ /* 0x000fe20000000848 */
[----:B------:R-:W-:-:S03]  /*e710*/  IMAD.MOV.U32 R72, RZ, RZ, 0x1 ;  /* 0x00000001ff487424 */ /* 0x000fc600078e00ff */
[----:B------:R-:W-:Y:S02]  /*e720*/  DSETP.GT.AND P5, PT, R74, RZ, PT ;  /* 0x000000ff4a00722a */ /* 0x000fe40003fa4000 */
[----:B------:R-:W-:Y:S02]  /*e730*/  DSETP.GT.AND P6, PT, R116, RZ, PT ;  /* 0x000000ff7400722a */ /* 0x000fe40003fc4000 */
[----:B------:R-:W-:Y:S02]  /*e740*/  DSETP.GT.AND P0, PT, R140, RZ, PT ;  /* 0x000000ff8c00722a */ /* 0x000fe40003f04000 */
[----:B------:R-:W-:Y:S01]  /*e750*/  DSETP.GEU.AND P2, PT, |R74|, UR6, PT ;  /* 0x000000064a007e2a */ /* 0x000fe2000bf4e200 */
[C---:B------:R-:W-:Y:S01]  /*e760*/  SEL R70, R72.reuse, 0x2, P5 ;  /* 0x0000000248467807 */ /* 0x040fe20002800000 */
[----:B------:R-:W-:Y:S01]  /*e770*/  DSETP.GEU.AND P1, PT, |R116|, UR6, PT ;  /* 0x0000000674007e2a */ /* 0x000fe2000bf2e200 */
[C---:B------:R-:W-:Y:S01]  /*e780*/  SEL R73, R72.reuse, 0x2, P6 ;  /* 0x0000000248497807 */ /* 0x040fe20003000000 */
[----:B------:R-:W-:Y:S01]  /*e790*/  DSETP.GEU.AND P3, PT, |R140|, UR6, PT ;  /* 0x000000068c007e2a */ /* 0x000fe2000bf6e200 */
[----:B------:R-:W-:-:S02]  /*e7a0*/  SEL R72, R72, 0x2, P0 ;  /* 0x0000000248487807 */ /* 0x000fc40000000000 */
[----:B------:R-:W-:Y:S02]  /*e7b0*/  SEL R70, R70, RZ, P2 ;  /* 0x000000ff46467207 */ /* 0x000fe40001000000 */
        /* <DEDUP_REMOVED lines=16> */
.L_x_114:
        /* <DEDUP_REMOVED lines=10> */
.L_x_116:
        /* <DEDUP_REMOVED lines=10> */
.L_x_117:
        /* <DEDUP_REMOVED lines=13> */
.L_x_113:
        /* <DEDUP_REMOVED lines=34> */
.L_x_120:
[----:B------:R-:W-:Y:S05]  /*ecf0*/  BSYNC.RECONVERGENT B5 ;  /* 0x0000000000057941 */ /* 0x000fea0003800200 */
.L_x_119:
        /* <DEDUP_REMOVED lines=27> */
.L_x_121:
[----:B------:R-:W-:Y:S05]  /*eeb0*/  BSYNC.RECONVERGENT B5 ;  /* 0x0000000000057941 */ /* 0x000fea0003800200 */
.L_x_115:
[----:B------:R-:W-:Y:S05]  /*eec0*/  BSYNC.RELIABLE B3 ;  /* 0x0000000000037941 */ /* 0x000fea0003800100 */
.L_x_112:
[----:B------:R-:W-:Y:S01]  /*eed0*/  ISETP.GE.AND P1, PT, R67, 0x1, PT ;  /* 0x000000014300780c */ /* 0x000fe20003f26270 */
[----:B------:R-:W-:Y:S01]  /*eee0*/  BSSY.RECONVERGENT B0, `(.L_x_122) ;  /* 0x0000016000007945 */ /* 0x000fe20003800200 */
[----:B------:R-:W-:-:S11]  /*eef0*/  PLOP3.LUT P0, PT, PT, PT, PT, 0x80, 0x8 ;  /* 0x000000000008781c */ /* 0x000fd60003f0f070 */
[----:B------:R-:W-:Y:S05]  /*ef00*/  @!P1 BRA `(.L_x_123) ;  /* 0x00000000004c9947 */ /* 0x000fea0003800000 */
[----:B------:R-:W-:-:S07]  /*ef10*/  IMAD.MOV.U32 R73, RZ, RZ, RZ ;  /* 0x000000ffff497224 */ /* 0x000fce00078e00ff */
.L_x_126:
        /* <DEDUP_REMOVED lines=13> */
.L_x_125:
[----:B------:R-:W-:Y:S05]  /*eff0*/  BSYNC.RELIABLE B5 ;  /* 0x0000000000057941 */ /* 0x000fea0003800100 */
.L_x_124:
[----:B------:R-:W-:-:S05]  /*f000*/  VIADD R73, R73, 0x1 ;  /* 0x0000000149497836 */ /* 0x000fca0000000000 */
[----:B------:R-:W-:-:S13]  /*f010*/  ISETP.NE.AND P0, PT, R73, R67, PT ;  /* 0x000000434900720c */ /* 0x000fda0003f05270 */
[----:B------:R-:W-:Y:S05]  /*f020*/  @P0 BRA `(.L_x_126) ;  /* 0xfffffffc00bc0947 */ /* 0x000fea000383ffff */
[----:B------:R-:W-:-:S13]  /*f030*/  PLOP3.LUT P0, PT, PT, PT, PT, 0x80, 0x8 ;  /* 0x000000000008781c */ /* 0x000fda0003f0f070 */
.L_x_123:
[----:B------:R-:W-:Y:S05]  /*f040*/  BSYNC.RECONVERGENT B0 ;  /* 0x0000000000007941 */ /* 0x000fea0003800200 */
.L_x_122:
[----:B------:R-:W-:-:S13]  /*f050*/  ISETP.GT.OR P0, PT, R67, 0x7, !P0 ;  /* 0x000000074300780c */ /* 0x000fda0004704670 */
[C---:B------:R-:W-:Y:S02]  /*f060*/  @!P0 IMAD R71, R67.reuse, 0x10, R0 ;  /* 0x0000001043478824 */ /* 0x040fe400078e0200 */
[----:B------:R-:W-:-:S03]  /*f070*/  @!P0 VIADD R70, R67, 0x1 ;  /* 0x0000000143468836 */ /* 0x000fc60000000000 */
[----:B------:R0:W-:Y:S01]  /*f080*/  @!P0 STL.128 [R71], R108 ;  /* 0x0000006c47008387 */ /* 0x0001e20000100c00 */
[----:B------:R-:W-:-:S07]  /*f090*/  @!P0 IMAD.MOV.U32 R67, RZ, RZ, R70 ;  /* 0x000000ffff438224 */ /* 0x000fce00078e0046 */
.L_x_118:
[----:B------:R-:W-:Y:S05]  /*f0a0*/  BSYNC.RECONVERGENT B4 ;  /* 0x0000000000047941 */ /* 0x000fea0003800200 */
.L_x_111:
[----:B------:R-:W-:Y:S05]  /*f0b0*/  WARPSYNC.ALL ;  /* 0x0000000000007948 */ /* 0x000fea0003800000 */
[----:B------:R-:W-:Y:S01]  /*f0c0*/  DADD R74, -R18, R102 ;  /* 0x00000000124a7229 */ /* 0x000fe20000000166 */
[----:B------:R-:W-:Y:S01]  /*f0d0*/  IMAD.MOV.U32 R73, RZ, RZ, 0x1 ;  /* 0x00000001ff497424 */ /* 0x000fe200078e00ff */
[----:B0-----:R-:W-:Y:S01]  /*f0e0*/  DADD R108, R16, -R104 ;  /* 0x00000000106c7229 */ /* 0x001fe20000000868 */
[----:B------:R-:W-:Y:S01]  /*f0f0*/  UMOV UR6, 0xd9d7bdbb ;  /* 0xd9d7bdbb00067882 */ /* 0x000fe20000000000 */
[----:B------:R-:W-:Y:S01]  /*f100*/  DADD R110, -R18, R98 ;  /* 0x00000000126e7229 */ /* 0x000fe20000000162 */
[----:B------:R-:W-:Y:S01]  /*f110*/  UMOV UR7, 0x3ddb7cdf ;  /* 0x3ddb7cdf00077882 */ /* 0x000fe20000000000 */
[----:B------:R-:W-:Y:S01]  /*f120*/  DADD R70, -R16, R100 ;  /* 0x0000000010467229 */ /* 0x000fe20000000164 */
[----:B------:R-:W-:Y:S04]  /*f130*/  BSSY.RECONVERGENT B5, `(.L_x_127) ;  /* 0x000009c000057945 */ /* 0x000fe80003800200 */
[----:B------:R-:W-:Y:S01]  /*f140*/  BSSY.RELIABLE B4, `(.L_x_128) ;  /* 0x000007d000047945 */ /* 0x000fe20003800100 */
[----:B------:R-:W-:-:S02]  /*f150*/  DMUL R74, R74, R108 ;  /* 0x0000006c4a4a7228 */ /* 0x000fc40000000000 */
[----:B------:R-:W-:Y:S02]  /*f160*/  DMUL R116, R108, R110 ;  /* 0x0000006e6c747228 */ /* 0x000fe40000000000 */
[----:B------:R-:W-:Y:S02]  /*f170*/  DADD R108, R18, -R106 ;  /* 0x00000000126c7229 */ /* 0x000fe4000000086a */
[----:B------:R-:W-:-:S06]  /*f180*/  DADD R110, -R16, R96 ;  /* 0x00000000106e7229 */ /* 0x000fcc0000000160 */
[----:B------:R-:W-:Y:S02]  /*f190*/  DFMA R70, R70, R108, -R74 ;  /* 0x0000006c4646722b */ /* 0x000fe4000000084a */
[----:B------:R-:W-:-:S06]  /*f1a0*/  DFMA R110, R108, R110, -R116 ;  /* 0x0000006e6c6e722b */ /* 0x000fcc0000000874 */
[----:B------:R-:W-:Y:S02]  /*f1b0*/  DSETP.GT.AND P0, PT, R70, RZ, PT ;  /* 0x000000ff4600722a */ /* 0x000fe40003f04000 */
[----:B------:R-:W-:Y:S02]  /*f1c0*/  DSETP.GT.AND P3, PT, R110, RZ, PT ;  /* 0x000000ff6e00722a */ /* 0x000fe40003f64000 */
[----:B------:R-:W-:Y:S02]  /*f1d0*/  DSETP.GEU.AND P2, PT, |R70|, UR6, PT ;  /* 0x0000000646007e2a */ /* 0x000fe4000bf4e200 */
[----:B------:R-:W-:Y:S01]  /*f1e0*/  DSETP.GEU.AND P1, PT, |R110|, UR6, PT ;  /* 0x000000066e007e2a */ /* 0x000fe2000bf2e200 */
[C---:B------:R-:W-:Y:S02]  /*f1f0*/  SEL R70, R73.reuse, 0x2, P0 ;  /* 0x0000000249467807 */ /* 0x040fe40000000000 */
[----:B------:R-:W-:Y:S02]  /*f200*/  SEL R71, R73, 0x2, P3 ;  /* 0x0000000249477807 */ /* 0x000fe40001800000 */
[----:B------:R-:W-:-:S02]  /*f210*/  SEL R70, R70, RZ, P2 ;  /* 0x000000ff46467207 */ /* 0x000fc40001000000 */
        /* <DEDUP_REMOVED lines=15> */
.L_x_130:
        /* <DEDUP_REMOVED lines=11> */
.L_x_132:
        /* <DEDUP_REMOVED lines=10> */
.L_x_133:
        /* <DEDUP_REMOVED lines=13> */
.L_x_129:
[----:B------:R-:W-:Y:S02]  /*f530*/  DADD R74, -R16, R104 ;  /* 0x00000000104a7229 */ /* 0x000fe40000000168 */
        /* <DEDUP_REMOVED lines=9> */
[----:B------:R-:W-:Y:S02]  /*f5d0*/  DFMA R76, R134, R74, -R76 ;  /* 0x0000004a864c722b */ /* 0x000fe4000000084c */
[----:B------:R-:W-:-:S04]  /*f5e0*/  DFMA R78, R74, R106, R78 ;  /* 0x0000006a4a4e722b */ /* 0x000fc8000000004e */
[----:B------:R-:W0:Y:S04]  /*f5f0*/  MUFU.RCP64H R71, R77 ;  /* 0x0000004d00477308 */ /* 0x000e280000001800 */
[----:B------:R-:W-:-:S08]  /*f600*/  DMUL R136, R136, R78 ;  /* 0x0000004e88887228 */ /* 0x000fd00000000000 */
[----:B------:R-:W-:Y:S02]  /*f610*/  DFMA R136, R138, R74, -R136 ;  /* 0x0000004a8a88722b */ /* 0x000fe40000000888 */
        /* <DEDUP_REMOVED lines=19> */
.L_x_136:
[----:B------:R-:W-:Y:S05]  /*f750*/  BSYNC.RECONVERGENT B6 ;  /* 0x0000000000067941 */ /* 0x000fea0003800200 */
.L_x_135:
[----:B------:R-:W0:Y:S01]  /*f760*/  MUFU.RCP64H R71, R77 ;  /* 0x0000004d00477308 */ /* 0x000e220000001800 */
[----:B------:R-:W-:Y:S01]  /*f770*/  IMAD.MOV.U32 R70, RZ, RZ, 0x1 ;  /* 0x00000001ff467424 */ /* 0x000fe200078e00ff */
[----:B------:R-:W-:Y:S01]  /*f780*/  DMUL R108, R138, R108 ;  /* 0x0000006c8a6c7228 */ /* 0x000fe20000000000 */
[----:B------:R-:W-:Y:S04]  /*f790*/  BSSY.RECONVERGENT B6, `(.L_x_131) ;  /* 0x0000017000067945 */ /* 0x000fe80003800200 */
[----:B0-----:R-:W-:-:S08]  /*f7a0*/  DFMA R72, -R76, R70, 1 ;  /* 0x3ff000004c48742b */ /* 0x001fd00000000146 */
[----:B------:R-:W-:-:S08]  /*f7b0*/  DFMA R72, R72, R72, R72 ;  /* 0x000000484848722b */ /* 0x000fd00000000048 */
[----:B------:R-:W-:Y:S02]  /*f7c0*/  DFMA R70, R70, R72, R70 ;  /* 0x000000484646722b */ /* 0x000fe40000000046 */
[----:B------:R-:W-:Y:S01]  /*f7d0*/  DFMA R72, R134, R78, -R108 ;  /* 0x0000004e8648722b */ /* 0x000fe2000000086c */
[----:B------:R-:W-:Y:S02]  /*f7e0*/  IMAD.MOV.U32 R108, RZ, RZ, R74 ;  /* 0x000000ffff6c7224 */ /* 0x000fe400078e004a */
[----:B------:R-:W-:-:S03]  /*f7f0*/  IMAD.MOV.U32 R109, RZ, RZ, R75 ;  /* 0x000000ffff6d7224 */ /* 0x000fc600078e004b */
[----:B------:R-:W-:-:S04]  /*f800*/  DFMA R80, -R76, R70, 1 ;  /* 0x3ff000004c50742b */ /* 0x000fc80000000146 */
[----:B------:R-:W-:-:S04]  /*f810*/  FSETP.GEU.AND P1, PT, |R73|, 6.5827683646048100446e-37, PT ;  /* 0x036000004900780b */ /* 0x000fc80003f2e200 */
        /* <DEDUP_REMOVED lines=14> */
.L_x_137:
[----:B------:R-:W-:Y:S05]  /*f900*/  BSYNC.RECONVERGENT B6 ;  /* 0x0000000000067941 */ /* 0x000fea0003800200 */
.L_x_131:
[----:B------:R-:W-:Y:S05]  /*f910*/  BSYNC.RELIABLE B4 ;  /* 0x0000000000047941 */ /* 0x000fea0003800100 */
.L_x_128:
[----:B------:R-:W-:Y:S01]  /*f920*/  ISETP.GE.AND P1, PT, R67, 0x1, PT ;  /* 0x000000014300780c */ /* 0x000fe20003f26270 */
[----:B------:R-:W-:Y:S01]  /*f930*/  BSSY.RECONVERGENT B0, `(.L_x_138) ;  /* 0x0000016000007945 */ /* 0x000fe20003800200 */
[----:B------:R-:W-:-:S11]  /*f940*/  PLOP3.LUT P0, PT, PT, PT, PT, 0x80, 0x8 ;  /* 0x000000000008781c */ /* 0x000fd60003f0f070 */
[----:B------:R-:W-:Y:S05]  /*f950*/  @!P1 BRA `(.L_x_139) ;  /* 0x00000000004c9947 */ /* 0x000fea0003800000 */
[----:B------:R-:W-:-:S07]  /*f960*/  IMAD.MOV.U32 R69, RZ, RZ, RZ ;  /* 0x000000ffff457224 */ /* 0x000fce00078e00ff */
.L_x_142:
        /* <DEDUP_REMOVED lines=13> */
.L_x_141:
[----:B------:R-:W-:Y:S05]  /*fa40*/  BSYNC.RELIABLE B6 ;  /* 0x0000000000067941 */ /* 0x000fea0003800100 */
.L_x_140:
[----:B------:R-:W-:-:S05]  /*fa50*/  VIADD R69, R69, 0x1 ;  /* 0x0000000145457836 */ /* 0x000fca0000000000 */
[----:B------:R-:W-:-:S13]  /*fa60*/  ISETP.NE.AND P0, PT, R69, R67, PT ;  /* 0x000000434500720c */ /* 0x000fda0003f05270 */
[----:B------:R-:W-:Y:S05]  /*fa70*/  @P0 BRA `(.L_x_142) ;  /* 0xfffffffc00bc0947 */ /* 0x000fea000383ffff */
[----:B------:R-:W-:-:S13]  /*fa80*/  PLOP3.LUT P0, PT, PT, PT, PT, 0x80, 0x8 ;  /* 0x000000000008781c */ /* 0x000fda0003f0f070 */
.L_x_139:
[----:B------:R-:W-:Y:S05]  /*fa90*/  BSYNC.RECONVERGENT B0 ;  /* 0x0000000000007941 */ /* 0x000fea0003800200 */
.L_x_138:
[----:B------:R-:W-:-:S13]  /*faa0*/  ISETP.GT.OR P0, PT, R67, 0x7, !P0 ;  /* 0x000000074300780c */ /* 0x000fda0004704670 */
[C---:B------:R-:W-:Y:S02]  /*fab0*/  @!P0 IMAD R71, R67.reuse, 0x10, R0 ;  /* 0x0000001043478824 */ /* 0x040fe400078e0200 */
[----:B------:R-:W-:-:S03]  /*fac0*/  @!P0 VIADD R69, R67, 0x1 ;  /* 0x0000000143458836 */ /* 0x000fc60000000000 */
[----:B------:R0:W-:Y:S01]  /*fad0*/  @!P0 STL.128 [R71], R108 ;  /* 0x0000006c47008387 */ /* 0x0001e20000100c00 */
[----:B------:R-:W-:-:S07]  /*fae0*/  @!P0 IMAD.MOV.U32 R67, RZ, RZ, R69 ;  /* 0x000000ffff438224 */ /* 0x000fce00078e0045 */
.L_x_134:
[----:B------:R-:W-:Y:S05]  /*faf0*/  BSYNC.RECONVERGENT B5 ;  /* 0x0000000000057941 */ /* 0x000fea0003800200 */
.L_x_127:
[----:B------:R-:W-:Y:S05]  /*fb00*/  WARPSYNC.ALL ;  /* 0x0000000000007948 */ /* 0x000fea0003800000 */
[----:B------:R-:W-:Y:S05]  /*fb10*/  @P4 BRA `(.L_x_143) ;  /* 0xffffffd000804947 */ /* 0x000fea000383ffff */
[----:B------:R-:W1:Y:S01]  /*fb20*/  F2I.F64.TRUNC R0, R16 ;  /* 0x0000001000007311 */ /* 0x000e62000030d100 */
[----:B------:R-:W-:Y:S07]  /*fb30*/  BSSY.RECONVERGENT B0, `(.L_x_144) ;  /* 0x0000034000007945 */ /* 0x000fee0003800200 */
[----:B-1----:R-:W1:Y:S02]  /*fb40*/  I2F.F64 R2, R0 ;  /* 0x0000000000027312 */ /* 0x002e640000201c00 */
[----:B-1----:R-:W-:-:S14]  /*fb50*/  DSETP.GT.AND P0, PT, R12, R2, PT ;  /* 0x000000020c00722a */ /* 0x002fdc0003f04000 */
[----:B------:R-:W1:Y:S08]  /*fb60*/  @P0 F2I.F64.TRUNC R0, R12 ;  /* 0x0000000c00000311 */ /* 0x000e70000030d100 */
[----:B-1----:R-:W1:Y:S02]  /*fb70*/  I2F.F64 R2, R0 ;  /* 0x0000000000027312 */ /* 0x002e640000201c00 */
[----:B-1----:R-:W-:-:S14]  /*fb80*/  DSETP.GT.AND P0, PT, R8, R2, PT ;  /* 0x000000020800722a */ /* 0x002fdc0003f04000 */
[----:B------:R-:W1:Y:S08]  /*fb90*/  @P0 F2I.F64.TRUNC R0, R8 ;  /* 0x0000000800000311 */ /* 0x000e70000030d100 */
[----:B-1----:R-:W1:Y:S02]  /*fba0*/  I2F.F64 R2, R0 ;  /* 0x0000000000027312 */ /* 0x002e640000201c00 */
[----:B-1----:R-:W-:Y:S01]  /*fbb0*/  DSETP.GT.AND P0, PT, R104, R2, PT ;  /* 0x000000026800722a */ /* 0x002fe20003f04000 */
[----:B------:R-:W-:-:S02]  /*fbc0*/  IMAD.MOV.U32 R2, RZ, RZ, RZ ;  /* 0x000000ffff027224 */ /* 0x000fc400078e00ff */
[----:B------:R-:W-:-:S11]  /*fbd0*/  VIADD R3, R1, 0x140 ;  /* 0x0000014001037836 */ /* 0x000fd60000000000 */
[----:B------:R-:W1:Y:S08]  /*fbe0*/  @P0 F2I.F64.TRUNC R0, R104 ;  /* 0x0000006800000311 */ /* 0x000e70000030d100 */
[----:B-1----:R-:W1:Y:S02]  /*fbf0*/  I2F.F64 R64, R0 ;  /* 0x0000000000407312 */ /* 0x002e640000201c00 */
[----:B-1----:R-:W-:-:S14]  /*fc00*/  DSETP.GT.AND P0, PT, R28, R64, PT ;  /* 0x000000401c00722a */ /* 0x002fdc0003f04000 */
[----:B------:R-:W-:Y:S05]  /*fc10*/  @P0 BRA `(.L_x_145) ;  /* 0x0000000000940947 */ /* 0x000fea0003800000 */
[----:B------:R-:W0:Y:S08]  /*fc20*/  F2I.F64.TRUNC R0, R18 ;  /* 0x0000001200007311 */ /* 0x000e30000030d100 */
[----:B0-----:R-:W0:Y:S02]  /*fc30*/  I2F.F64 R70, R0 ;  /* 0x0000000000467312 */ /* 0x001e240000201c00 */
[----:B0-----:R-:W-:-:S14]  /*fc40*/  DSETP.GT.AND P0, PT, R14, R70, PT ;  /* 0x000000460e00722a */ /* 0x001fdc0003f04000 */
[----:B------:R-:W0:Y:S08]  /*fc50*/  @P0 F2I.F64.TRUNC R0, R14 ;  /* 0x0000000e00000311 */ /* 0x000e30000030d100 */
        /* <DEDUP_REMOVED lines=8> */
[----:B------:R-:W-:Y:S05]  /*fce0*/  @P0 BRA `(.L_x_145) ;  /* 0x0000000000600947 */ /* 0x000fea0003800000 */
[----:B------:R-:W-:Y:S02]  /*fcf0*/  DADD R78, -R28, R16 ;  /* 0x000000001c4e7229 */ /* 0x000fe40000000110 */
[C---:B------:R-:W-:Y:S02]  /*fd00*/  DADD R74, -R30.reuse, R14 ;  /* 0x000000001e4a7229 */ /* 0x040fe4000000010e */
[----:B------:R-:W-:Y:S02]  /*fd10*/  DADD R76, -R30, R18 ;  /* 0x000000001e4c7229 */ /* 0x000fe40000000112 */
[----:B------:R-:W-:-:S04]  /*fd20*/  DADD R72, -R28, R12 ;  /* 0x000000001c487229 */ /* 0x000fc8000000010c */
[----:B------:R-:W-:-:S08]  /*fd30*/  DMUL R70, R78, R74 ;  /* 0x0000004a4e467228 */ /* 0x000fd00000000000 */
[----:B------:R-:W-:-:S08]  /*fd40*/  DFMA R70, R76, R72, -R70 ;  /* 0x000000484c46722b */ /* 0x000fd00000000846 */
[----:B------:R-:W-:-:S14]  /*fd50*/  DSETP.GE.AND P0, PT, R70, RZ, PT ;  /* 0x000000ff4600722a */ /* 0x000fdc0003f06000 */
[----:B------:R-:W-:Y:S05]  /*fd60*/  @P0 BRA `(.L_x_145) ;  /* 0x0000000000400947 */ /* 0x000fea0003800000 */
[----:B------:R-:W-:Y:S02]  /*fd70*/  DADD R82, -R30, R10 ;  /* 0x000000001e527229 */ /* 0x000fe4000000010a */
[----:B------:R-:W-:-:S06]  /*fd80*/  DADD R80, -R28, R8 ;  /* 0x000000001c507229 */ /* 0x000fcc0000000108 */
[----:B------:R-:W-:-:S08]  /*fd90*/  DMUL R70, R72, R82 ;  /* 0x0000005248467228 */ /* 0x000fd00000000000 */
[----:B------:R-:W-:-:S08]  /*fda0*/  DFMA R70, R74, R80, -R70 ;  /* 0x000000504a46722b */ /* 0x000fd00000000846 */
[----:B------:R-:W-:-:S14]  /*fdb0*/  DSETP.GE.AND P0, PT, R70, RZ, PT ;  /* 0x000000ff4600722a */ /* 0x000fdc0003f06000 */
[----:B------:R-:W-:Y:S05]  /*fdc0*/  @P0 BRA `(.L_x_145) ;  /* 0x0000000000280947 */ /* 0x000fea0003800000 */
[----:B------:R-:W-:Y:S02]  /*fdd0*/  DADD R70, -R28, R104 ;  /* 0x000000001c467229 */ /* 0x000fe40000000168 */
[----:B------:R-:W-:-:S06]  /*fde0*/  DADD R72, -R30, R106 ;  /* 0x000000001e487229 */ /* 0x000fcc000000016a */
[----:B------:R-:W-:Y:S02]  /*fdf0*/  DMUL R76, R76, R70 ;  /* 0x000000464c4c7228 */ /* 0x000fe40000000000 */
[----:B------:R-:W-:-:S06]  /*fe00*/  DMUL R74, R80, R72 ;  /* 0x00000048504a7228 */ /* 0x000fcc0000000000 */
[----:B------:R-:W-:Y:S02]  /*fe10*/  DFMA R76, R78, R72, -R76 ;  /* 0x000000484e4c722b */ /* 0x000fe4000000084c */
[----:B------:R-:W-:-:S06]  /*fe20*/  DFMA R74, R82, R70, -R74 ;  /* 0x00000046524a722b */ /* 0x000fcc000000084a */
[----:B------:R-:W-:-:S06]  /*fe30*/  DSETP.GE.AND P0, PT, R76, RZ, PT ;  /* 0x000000ff4c00722a */ /* 0x000fcc0003f06000 */
[----:B------:R-:W-:-:S14]  /*fe40*/  DSETP.GE.OR P0, PT, R74, RZ, P0 ;  /* 0x000000ff4a00722a */ /* 0x000fdc0000706400 */
[----:B------:R1:W-:Y:S01]  /*fe50*/  @!P0 STL.128 [R1+0x140], R28 ;  /* 0x0001401c01008387 */ /* 0x0003e20000100c00 */
[----:B------:R-:W-:-:S07]  /*fe60*/  @!P0 IMAD.MOV.U32 R2, RZ, RZ, 0x1 ;  /* 0x00000001ff028424 */ /* 0x000fce00078e00ff */
.L_x_145:
[----:B------:R-:W-:Y:S05]  /*fe70*/  BSYNC.RECONVERGENT B0 ;  /* 0x0000000000007941 */ /* 0x000fea0003800200 */
.L_x_144:
[----:B------:R-:W0:Y:S01]  /*fe80*/  F2I.F64.TRUNC R0, R28 ;  /* 0x0000001c00007311 */ /* 0x000e22000030d100 */
[----:B------:R-:W-:Y:S07]  /*fe90*/  BSSY.RECONVERGENT B0, `(.L_x_146) ;  /* 0x0000034000007945 */ /* 0x000fee0003800200 */
        /* <DEDUP_REMOVED lines=25> */
[----:B------:R-:W-:Y:S02]  /*10030*/  DADD R80, R28, -R16 ;  /* 0x000000001c507229 */ /* 0x000fe40000000810 */
[--C-:B------:R-:W-:Y:S02]  /*10040*/  DADD R76, R26, -R18.reuse ;  /* 0x000000001a4c7229 */ /* 0x100fe40000000812 */
[----:B------:R-:W-:Y:S02]  /*10050*/  DADD R78, R30, -R18 ;  /* 0x000000001e4e7229 */ /* 0x000fe40000000812 */
[----:B------:R-:W-:-:S04]  /*10060*/  DADD R74, R24, -R16 ;  /* 0x00000000184a7229 */ /* 0x000fc80000000810 */
[----:B------:R-:W-:-:S08]  /*10070*/  DMUL R72, R80, R76 ;  /* 0x0000004c50487228 */ /* 0x000fd00000000000 */
[----:B------:R-:W-:-:S08]  /*10080*/  DFMA R72, R78, R74, -R72 ;  /* 0x0000004a4e48722b */ /* 0x000fd00000000848 */
[----:B------:R-:W-:-:S14]  /*10090*/  DSETP.GE.AND P0, PT, R72, RZ, PT ;  /* 0x000000ff4800722a */ /* 0x000fdc0003f06000 */
[----:B------:R-:W-:Y:S05]  /*100a0*/  @P0 BRA `(.L_x_147) ;  /* 0x0000000000480947 */ /* 0x000fea0003800000 */
[----:B------:R-:W-:Y:S02]  /*100b0*/  DADD R84, R22, -R18 ;  /* 0x0000000016547229 */ /* 0x000fe40000000812 */
[----:B------:R-:W-:-:S06]  /*100c0*/  DADD R82, R20, -R16 ;  /* 0x0000000014527229 */ /* 0x000fcc0000000810 */
        /* <DEDUP_REMOVED lines=12> */
[C---:B------:R-:W-:Y:S02]  /*10190*/  @!P0 IMAD R69, R2.reuse, 0x10, R3 ;  /* 0x0000001002458824 */ /* 0x040fe400078e0203 */
[----:B------:R-:W-:-:S03]  /*101a0*/  @!P0 VIADD R0, R2, 0x1 ;  /* 0x0000000102008836 */ /* 0x000fc60000000000 */
[----:B------:R0:W-:Y:S01]  /*101b0*/  @!P0 STL.128 [R69], R16 ;  /* 0x0000001045008387 */ /* 0x0001e20000100c00 */
[----:B------:R-:W-:-:S07]  /*101c0*/  @!P0 IMAD.MOV.U32 R2, RZ, RZ, R0 ;  /* 0x000000ffff028224 */ /* 0x000fce00078e0000 */
.L_x_147:
[----:B------:R-:W-:Y:S05]  /*101d0*/  BSYNC.RECONVERGENT B0 ;  /* 0x0000000000007941 */ /* 0x000fea0003800200 */
.L_x_146:
[----:B------:R-:W-:Y:S01]  /*101e0*/  DSETP.GT.AND P0, PT, R24, R64, PT ;  /* 0x000000401800722a */ /* 0x000fe20003f04000 */
[----:B------:R-:W-:-:S13]  /*101f0*/  BSSY.RECONVERGENT B0, `(.L_x_148) ;  /* 0x0000029000007945 */ /* 0x000fda0003800200 */
[----:B------:R-:W-:Y:S05]  /*10200*/  @P0 BRA `(.L_x_149) ;  /* 0x00000000009c0947 */ /* 0x000fea0003800000 */
[----:B------:R-:W2:Y:S08]  /*10210*/  F2I.F64.TRUNC R0, R18 ;  /* 0x0000001200007311 */ /* 0x000eb0000030d100 */
[----:B--2---:R-:W2:Y:S02]  /*10220*/  I2F.F64 R72, R0 ;  /* 0x0000000000487312 */ /* 0x004ea40000201c00 */
[----:B--2---:R-:W-:-:S14]  /*10230*/  DSETP.GT.AND P0, PT, R14, R72, PT ;  /* 0x000000480e00722a */ /* 0x004fdc0003f04000 */
[----:B------:R-:W2:Y:S08]  /*10240*/  @P0 F2I.F64.TRUNC R0, R14 ;  /* 0x0000000e00000311 */ /* 0x000eb0000030d100 */
        /* <DEDUP_REMOVED lines=31> */
[C---:B0-----:R-:W-:Y:S02]  /*10440*/  @!P0 IMAD R69, R2.reuse, 0x10, R3 ;  /* 0x0000001002458824 */ /* 0x041fe400078e0203 */
[----:B------:R-:W-:-:S03]  /*10450*/  @!P0 VIADD R0, R2, 0x1 ;  /* 0x0000000102008836 */ /* 0x000fc60000000000 */
[----:B------:R2:W-:Y:S01]  /*10460*/  @!P0 STL.128 [R69], R24 ;  /* 0x0000001845008387 */ /* 0x0005e20000100c00 */
[----:B------:R-:W-:-:S07]  /*10470*/  @!P0 IMAD.MOV.U32 R2, RZ, RZ, R0 ;  /* 0x000000ffff028224 */ /* 0x000fce00078e0000 */
.L_x_149:
[----:B------:R-:W-:Y:S05]  /*10480*/  BSYNC.RECONVERGENT B0 ;  /* 0x0000000000007941 */ /* 0x000fea0003800200 */
.L_x_148:
[----:B------:R-:W-:Y:S01]  /*10490*/  DSETP.GT.AND P0, PT, R12, R70, PT ;  /* 0x000000460c00722a */ /* 0x000fe20003f04000 */
[----:B------:R-:W-:-:S13]  /*104a0*/  BSSY.RECONVERGENT B0, `(.L_x_150) ;  /* 0x0000029000007945 */ /* 0x000fda0003800200 */
[----:B------:R-:W-:Y:S05]  /*104b0*/  @P0 BRA `(.L_x_151) ;  /* 0x00000000009c0947 */ /* 0x000fea0003800000 */
[----:B------:R-:W3:Y:S08]  /*104c0*/  F2I.F64.TRUNC R0, R30 ;  /* 0x0000001e00007311 */ /* 0x000ef0000030d100 */
[----:B---3--:R-:W3:Y:S02]  /*104d0*/  I2F.F64 R72, R0 ;  /* 0x0000000000487312 */ /* 0x008ee40000201c00 */
[----:B---3--:R-:W-:-:S14]  /*104e0*/  DSETP.GT.AND P0, PT, R26, R72, PT ;  /* 0x000000481a00722a */ /* 0x008fdc0003f04000 */
[----:B------:R-:W3:Y:S08]  /*104f0*/  @P0 F2I.F64.TRUNC R0, R26 ;  /* 0x0000001a00000311 */ /* 0x000ef0000030d100 */
        /* <DEDUP_REMOVED lines=31> */
[C---:B0-2---:R-:W-:Y:S02]  /*106f0*/  @!P0 IMAD R69, R2.reuse, 0x10, R3 ;  /* 0x0000001002458824 */ /* 0x045fe400078e0203 */
[----:B------:R-:W-:-:S03]  /*10700*/  @!P0 VIADD R0, R2, 0x1 ;  /* 0x0000000102008836 */ /* 0x000fc60000000000 */
[----:B------:R3:W-:Y:S01]  /*10710*/  @!P0 STL.128 [R69], R12 ;  /* 0x0000000c45008387 */ /* 0x0007e20000100c00 */
[----:B------:R-:W-:-:S07]  /*10720*/  @!P0 IMAD.MOV.U32 R2, RZ, RZ, R0 ;  /* 0x000000ffff028224 */ /* 0x000fce00078e0000 */
.L_x_151:
[----:B------:R-:W-:Y:S05]  /*10730*/  BSYNC.RECONVERGENT B0 ;  /* 0x0000000000007941 */ /* 0x000fea0003800200 */
.L_x_150:
[----:B------:R-:W-:Y:S01]  /*10740*/  DSETP.GT.AND P0, PT, R20, R64, PT ;  /* 0x000000401400722a */ /* 0x000fe20003f04000 */
[----:B------:R-:W-:-:S13]  /*10750*/  BSSY.RECONVERGENT B0, `(.L_x_152) ;  /* 0x0000029000007945 */ /* 0x000fda0003800200 */
[----:B------:R-:W-:Y:S05]  /*10760*/  @P0 BRA `(.L_x_153) ;  /* 0x00000000009c0947 */ /* 0x000fea0003800000 */
[----:B------:R-:W4:Y:S08]  /*10770*/  F2I.F64.TRUNC R0, R18 ;  /* 0x0000001200007311 */ /* 0x000f30000030d100 */
[----:B----4-:R-:W4:Y:S02]  /*10780*/  I2F.F64 R72, R0 ;  /* 0x0000000000487312 */ /* 0x010f240000201c00 */
[----:B----4-:R-:W-:-:S14]  /*10790*/  DSETP.GT.AND P0, PT, R14, R72, PT ;  /* 0x000000480e00722a */ /* 0x010fdc0003f04000 */
[----:B------:R-:W4:Y:S08]  /*107a0*/  @P0 F2I.F64.TRUNC R0, R14 ;  /* 0x0000000e00000311 */ /* 0x000f30000030d100 */
        /* <DEDUP_REMOVED lines=31> */
[C---:B0-23--:R-:W-:Y:S02]  /*109a0*/  @!P0 IMAD R69, R2.reuse, 0x10, R3 ;  /* 0x0000001002458824 */ /* 0x04dfe400078e0203 */
[----:B------:R-:W-:-:S03]  /*109b0*/  @!P0 VIADD R0, R2, 0x1 ;  /* 0x0000000102008836 */ /* 0x000fc60000000000 */
[----:B------:R4:W-:Y:S01]  /*109c0*/  @!P0 STL.128 [R69], R20 ;  /* 0x0000001445008387 */ /* 0x0009e20000100c00 */
[----:B------:R-:W-:-:S07]  /*109d0*/  @!P0 IMAD.MOV.U32 R2, RZ, RZ, R0 ;  /* 0x000000ffff028224 */ /* 0x000fce00078e0000 */
.L_x_153:
[----:B------:R-:W-:Y:S05]  /*109e0*/  BSYNC.RECONVERGENT B0 ;  /* 0x0000000000007941 */ /* 0x000fea0003800200 */
.L_x_152:
[----:B------:R-:W-:Y:S01]  /*109f0*/  DSETP.GT.AND P0, PT, R8, R70, PT ;  /* 0x000000460800722a */ /* 0x000fe20003f04000 */
[----:B------:R-:W-:-:S13]  /*10a00*/  BSSY.RECONVERGENT B0, `(.L_x_154) ;  /* 0x0000029000007945 */ /* 0x000fda0003800200 */
[----:B------:R-:W-:Y:S05]  /*10a10*/  @P0 BRA `(.L_x_155) ;  /* 0x00000000009c0947 */ /* 0x000fea0003800000 */
[----:B------:R-:W5:Y:S08]  /*10a20*/  F2I.F64.TRUNC R0, R30 ;  /* 0x0000001e00007311 */ /* 0x000f70000030d100 */
[----:B-----5:R-:W5:Y:S02]  /*10a30*/  I2F.F64 R72, R0 ;  /* 0x0000000000487312 */ /* 0x020f640000201c00 */
[----:B-----5:R-:W-:-:S14]  /*10a40*/  DSETP.GT.AND P0, PT, R26, R72, PT ;  /* 0x000000481a00722a */ /* 0x020fdc0003f04000 */
[----:B------:R-:W5:Y:S08]  /*10a50*/  @P0 F2I.F64.TRUNC R0, R26 ;  /* 0x0000001a00000311 */ /* 0x000f70000030d100 */
        /* <DEDUP_REMOVED lines=31> */
[C---:B0-234-:R-:W-:Y:S02]  /*10c50*/  @!P0 IMAD R69, R2.reuse, 0x10, R3 ;  /* 0x0000001002458824 */ /* 0x05dfe400078e0203 */
[----:B------:R-:W-:-:S03]  /*10c60*/  @!P0 VIADD R0, R2, 0x1 ;  /* 0x0000000102008836 */ /* 0x000fc60000000000 */
[----:B------:R0:W-:Y:S01]  /*10c70*/  @!P0 STL.128 [R69], R8 ;  /* 0x0000000845008387 */ /* 0x0001e20000100c00 */
[----:B------:R-:W-:-:S07]  /*10c80*/  @!P0 IMAD.MOV.U32 R2, RZ, RZ, R0 ;  /* 0x000000ffff028224 */ /* 0x000fce00078e0000 */
.L_x_155:
[----:B------:R-:W-:Y:S05]  /*10c90*/  BSYNC.RECONVERGENT B0 ;  /* 0x0000000000007941 */ /* 0x000fea0003800200 */
.L_x_154:
        /* <DEDUP_REMOVED lines=17> */
[----:B------:R-:W-:Y:S02]  /*10db0*/  DADD R72, R14, -R6 ;  /* 0x000000000e487229 */ /* 0x000fe40000000806 */
[----:B0-----:R-:W-:Y:S02]  /*10dc0*/  DADD R16, R12, -R4 ;  /* 0x000000000c107229 */ /* 0x001fe40000000804 */
[----:B---3--:R-:W-:-:S04]  /*10dd0*/  DADD R14, R18, -R6 ;  /* 0x00000000120e7229 */ /* 0x008fc80000000806 */
        /* <DEDUP_REMOVED lines=22> */
.L_x_157:
[----:B------:R-:W-:Y:S05]  /*10f40*/  BSYNC.RECONVERGENT B0 ;  /* 0x0000000000007941 */ /* 0x000fea0003800200 */
.L_x_156:
[----:B------:R-:W-:Y:S01]  /*10f50*/  DSETP.GT.AND P0, PT, R104, R70, PT ;  /* 0x000000466800722a */ /* 0x000fe20003f04000 */
[----:B------:R-:W-:-:S13]  /*10f60*/  BSSY.RECONVERGENT B0, `(.L_x_158) ;  /* 0x0000029000007945 */ /* 0x000fda0003800200 */
        /* <DEDUP_REMOVED lines=14> */
[----:B-1----:R-:W-:Y:S02]  /*11050*/  DADD R28, R28, -R104 ;  /* 0x000000001c1c7229 */ /* 0x002fe40000000868 */
[--C-:B--2---:R-:W-:Y:S02]  /*11060*/  DADD R26, R26, -R106.reuse ;  /* 0x000000001a1a7229 */ /* 0x104fe4000000086a */
[----:B------:R-:W-:Y:S02]  /*11070*/  DADD R10, R30, -R106 ;  /* 0x000000001e0a7229 */ /* 0x000fe4000000086a */
[----:B------:R-:W-:-:S04]  /*11080*/  DADD R24, R24, -R104 ;  /* 0x0000000018187229 */ /* 0x000fc80000000868 */
[----:B------:R-:W-:-:S08]  /*11090*/  DMUL R8, R28, R26 ;  /* 0x0000001a1c087228 */ /* 0x000fd00000000000 */
[----:B------:R-:W-:-:S08]  /*110a0*/  DFMA R8, R10, R24, -R8 ;  /* 0x000000180a08722b */ /* 0x000fd00000000808 */
[----:B------:R-:W-:-:S14]  /*110b0*/  DSETP.GE.AND P0, PT, R8, RZ, PT ;  /* 0x000000ff0800722a */ /* 0x000fdc0003f06000 */
[----:B------:R-:W-:Y:S05]  /*110c0*/  @P0 BRA `(.L_x_159) ;  /* 0x0000000000480947 */ /* 0x000fea0003800000 */
[----:B----4-:R-:W-:Y:S02]  /*110d0*/  DADD R22, R22, -R106 ;  /* 0x0000000016167229 */ /* 0x010fe4000000086a */
[----:B------:R-:W-:-:S06]  /*110e0*/  DADD R20, R20, -R104 ;  /* 0x0000000014147229 */ /* 0x000fcc0000000868 */
[----:B------:R-:W-:-:S08]  /*110f0*/  DMUL R8, R24, R22 ;  /* 0x0000001618087228 */ /* 0x000fd00000000000 */
[----:B------:R-:W-:-:S08]  /*11100*/  DFMA R8, R26, R20, -R8 ;  /* 0x000000141a08722b */ /* 0x000fd00000000808 */
[----:B------:R-:W-:-:S14]  /*11110*/  DSETP.GE.AND P0, PT, R8, RZ, PT ;  /* 0x000000ff0800722a */ /* 0x000fdc0003f06000 */
[----:B------:R-:W-:Y:S05]  /*11120*/  @P0 BRA `(.L_x_159) ;  /* 0x0000000000300947 */ /* 0x000fea0003800000 */
[----:B------:R-:W-:Y:S02]  /*11130*/  DADD R4, R4, -R104 ;  /* 0x0000000004047229 */ /* 0x000fe40000000868 */
[----:B------:R-:W-:-:S06]  /*11140*/  DADD R6, R6, -R106 ;  /* 0x0000000006067229 */ /* 0x000fcc000000086a */
        /* <DEDUP_REMOVED lines=10> */
.L_x_159:
[----:B------:R-:W-:Y:S05]  /*111f0*/  BSYNC.RECONVERGENT B0 ;  /* 0x0000000000007941 */ /* 0x000fea0003800200 */
.L_x_158:
[----:B------:R-:W-:Y:S01]  /*11200*/  ISETP.GE.AND P0, PT, R67, 0x1, PT ;  /* 0x000000014300780c */ /* 0x000fe20003f06270 */
[----:B------:R-:W-:Y:S01]  /*11210*/  BSSY.RECONVERGENT B0, `(.L_x_160) ;  /* 0x0000026000007945 */ /* 0x000fe20003800200 */
[----:B0-----:R-:W-:Y:S02]  /*11220*/  IMAD.MOV.U32 R8, RZ, RZ, RZ ;  /* 0x000000ffff087224 */ /* 0x001fe400078e00ff */
[----:B------:R-:W-:-:S09]  /*11230*/  VIADD R19, R1, 0x1c0 ;  /* 0x000001c001137836 */ /* 0x000fd20000000000 */
[----:B------:R-:W-:Y:S05]  /*11240*/  @!P0 BRA `(.L_x_161) ;  /* 0x0000000000888947 */ /* 0x000fea0003800000 */
[C---:B------:R-:W-:Y:S01]  /*11250*/  ISETP.GE.U32.AND P0, PT, R67.reuse, 0x4, PT ;  /* 0x000000044300780c */ /* 0x040fe20003f06070 */
[----:B------:R-:W-:Y:S01]  /*11260*/  BSSY.RECONVERGENT B5, `(.L_x_162) ;  /* 0x0000013000057945 */ /* 0x000fe20003800200 */
[----:B------:R-:W-:Y:S01]  /*11270*/  LOP3.LUT R16, R67, 0x3, RZ, 0xc0, !PT ;  /* 0x0000000343107812 */ /* 0x000fe200078ec0ff */
[----:B------:R-:W-:-:S03]  /*11280*/  IMAD.MOV.U32 R0, RZ, RZ, RZ ;  /* 0x000000ffff007224 */ /* 0x000fc600078e00ff */
[----:B------:R-:W-:-:S07]  /*11290*/  ISETP.NE.AND P1, PT, R16, RZ, PT ;  /* 0x000000ff1000720c */ /* 0x000fce0003f25270 */
[----:B------:R-:W-:Y:S06]  /*112a0*/  @!P0 BRA `(.L_x_163) ;  /* 0x0000000000388947 */ /* 0x000fec0003800000 */
[----:B------:R-:W-:Y:S01]  /*112b0*/  LOP3.LUT R0, R67, 0x7ffffffc, RZ, 0xc0, !PT ;  /* 0x7ffffffc43007812 */ /* 0x000fe200078ec0ff */
[----:B------:R-:W-:-:S07]  /*112c0*/  IMAD.MOV.U32 R3, RZ, RZ, RZ ;  /* 0x000000ffff037224 */ /* 0x000fce00078e00ff */
.L_x_164:
[----:B0-----:R-:W-:-:S05]  /*112d0*/  IMAD R17, R3, 0x10, R1 ;  /* 0x0000001003117824 */ /* 0x001fca00078e0201 */
[----:B------:R-:W5:Y:S04]  /*112e0*/  LDL.128 R4, [R17+0xc0] ;  /* 0x0000c00011047983 */ /* 0x000f680000100c00 */
[----:B------:R-:W2:Y:S04]  /*112f0*/  LDL.128 R8, [R17+0xd0] ;  /* 0x0000d00011087983 */ /* 0x000ea80000100c00 */
[----:B---3--:R-:W3:Y:S04]  /*11300*/  LDL.128 R12, [R17+0xe0] ;  /* 0x0000e000110c7983 */ /* 0x008ee80000100c00 */
[----:B----4-:R-:W4:Y:S01]  /*11310*/  LDL.128 R20, [R17+0xf0] ;  /* 0x0000f00011147983 */ /* 0x010f220000100c00 */
[----:B------:R-:W-:-:S05]  /*11320*/  VIADD R3, R3, 0x4 ;  /* 0x0000000403037836 */ /* 0x000fca0000000000 */
[----:B------:R-:W-:Y:S01]  /*11330*/  ISETP.NE.AND P0, PT, R3, R0, PT ;  /* 0x000000000300720c */ /* 0x000fe20003f05270 */
[----:B-----5:R0:W-:Y:S04]  /*11340*/  STL.128 [R17+0x1c0], R4 ;  /* 0x0001c00411007387 */ /* 0x0201e80000100c00 */
[----:B--2---:R0:W-:Y:S04]  /*11350*/  STL.128 [R17+0x1d0], R8 ;  /* 0x0001d00811007387 */ /* 0x0041e80000100c00 */
[----:B---3--:R0:W-:Y:S04]  /*11360*/  STL.128 [R17+0x1e0], R12 ;  /* 0x0001e00c11007387 */ /* 0x0081e80000100c00 */
[----:B----4-:R0:W-:Y:S01]  /*11370*/  STL.128 [R17+0x1f0], R20 ;  /* 0x0001f01411007387 */ /* 0x0101e20000100c00 */
[----:B------:R-:W-:Y:S05]  /*11380*/  @P0 BRA `(.L_x_164) ;  /* 0xfffffffc00d00947 */ /* 0x000fea000383ffff */
.L_x_163:
[----:B------:R-:W-:Y:S05]  /*11390*/  BSYNC.RECONVERGENT B5 ;  /* 0x0000000000057941 */ /* 0x000fea0003800200 */
.L_x_162:
[----:B0-----:R-:W-:Y:S01]  /*113a0*/  IMAD.MOV.U32 R8, RZ, RZ, R67 ;  /* 0x000000ffff087224 */ /* 0x001fe200078e0043 */
[----:B------:R-:W-:Y:S06]  /*113b0*/  @!P1 BRA `(.L_x_161) ;  /* 0x00000000002c9947 */ /* 0x000fec0003800000 */
[----:B------:R-:W-:Y:S01]  /*113c0*/  BSSY.RECONVERGENT B5, `(.L_x_165) ;  /* 0x0000009000057945 */ /* 0x000fe20003800200 */
[----:B------:R-:W-:-:S07]  /*113d0*/  IMAD.MOV.U32 R3, RZ, RZ, RZ ;  /* 0x000000ffff037224 */ /* 0x000fce00078e00ff */
.L_x_166:
[----:B0-----:R-:W-:-:S05]  /*113e0*/  IMAD R9, R0, 0x10, R1 ;  /* 0x0000001000097824 */ /* 0x001fca00078e0201 */
[----:B------:R-:W5:Y:S01]  /*113f0*/  LDL.128 R4, [R9+0xc0] ;  /* 0x0000c00009047983 */ /* 0x000f620000100c00 */
[----:B------:R-:W-:Y:S02]  /*11400*/  VIADD R3, R3, 0x1 ;  /* 0x0000000103037836 */ /* 0x000fe40000000000 */
[----:B------:R-:W-:-:S03]  /*11410*/  VIADD R0, R0, 0x1 ;  /* 0x0000000100007836 */ /* 0x000fc60000000000 */
[----:B------:R-:W-:Y:S01]  /*11420*/  ISETP.NE.AND P0, PT, R3, R16, PT ;  /* 0x000000100300720c */ /* 0x000fe20003f05270 */
[----:B-----5:R0:W-:-:S12]  /*11430*/  STL.128 [R9+0x1c0], R4 ;  /* 0x0001c00409007387 */ /* 0x0201d80000100c00 */
[----:B------:R-:W-:Y:S05]  /*11440*/  @P0 BRA `(.L_x_166) ;  /* 0xfffffffc00e40947 */ /* 0x000fea000383ffff */
[----:B------:R-:W-:Y:S05]  /*11450*/  BSYNC.RECONVERGENT B5 ;  /* 0x0000000000057941 */ /* 0x000fea0003800200 */
.L_x_165:
[----:B------:R-:W-:-:S07]  /*11460*/  IMAD.MOV.U32 R8, RZ, RZ, R67 ;  /* 0x000000ffff087224 */ /* 0x000fce00078e0043 */
.L_x_161:
[----:B------:R-:W-:Y:S05]  /*11470*/  BSYNC.RECONVERGENT B0 ;  /* 0x0000000000007941 */ /* 0x000fea0003800200 */
.L_x_160:
[----:B------:R-:W-:Y:S01]  /*11480*/  ISETP.NE.AND P0, PT, R2, RZ, PT ;  /* 0x000000ff0200720c */ /* 0x000fe20003f05270 */
[----:B------:R-:W-:Y:S01]  /*11490*/  BSSY.RECONVERGENT B0, `(.L_x_167) ;  /* 0x000002a000007945 */ /* 0x000fe20003800200 */
[----:B------:R-:W-:-:S11]  /*114a0*/  IMAD.MOV.U32 R0, RZ, RZ, R8 ;  /* 0x000000ffff007224 */ /* 0x000fd600078e0008 */
[----:B------:R-:W-:Y:S05]  /*114b0*/  @!P0 BRA `(.L_x_168) ;  /* 0x00000000009c8947 */ /* 0x000fea0003800000 */
[----:B0-----:R-:W5:Y:S01]  /*114c0*/  LDL.128 R4, [R1+0x140] ;  /* 0x0001400001047983 */ /* 0x001f620000100c00 */
[----:B------:R-:W-:Y:S01]  /*114d0*/  IMAD R3, R8, 0x10, R19 ;  /* 0x0000001008037824 */ /* 0x000fe200078e0213 */
[----:B------:R-:W-:Y:S01]  /*114e0*/  ISETP.NE.AND P0, PT, R2, 0x1, PT ;  /* 0x000000010200780c */ /* 0x000fe20003f05270 */
[----:B------:R-:W-:-:S03]  /*114f0*/  VIADD R0, R8, 0x1 ;  /* 0x0000000108007836 */ /* 0x000fc60000000000 */
[----:B-----5:R0:W-:Y:S09]  /*11500*/  STL.128 [R3], R4 ;  /* 0x0000000403007387 */ /* 0x0201f20000100c00 */
[----:B------:R-:W-:Y:S05]  /*11510*/  @!P0 BRA `(.L_x_168) ;  /* 0x0000000000848947 */ /* 0x000fea0003800000 */
[----:B0-----:R-:W5:Y:S01]  /*11520*/  LDL.128 R4, [R1+0x150] ;  /* 0x0001500001047983 */ /* 0x001f620000100c00 */
[----:B------:R-:W-:Y:S01]  /*11530*/  ISETP.NE.AND P0, PT, R2, 0x2, PT ;  /* 0x000000020200780c */ /* 0x000fe20003f05270 */
[----:B------:R-:W-:Y:S02]  /*11540*/  VIADD R0, R8, 0x2 ;  /* 0x0000000208007836 */ /* 0x000fe40000000000 */
[----:B-----5:R0:W-:Y:S10]  /*11550*/  STL.128 [R3+0x10], R4 ;  /* 0x0000100403007387 */ /* 0x0201f40000100c00 */
        /* <DEDUP_REMOVED lines=27> */
[----:B------:R-:W-:-:S03]  /*11710*/  VIADD R0, R8, 0x8 ;  /* 0x0000000808007836 */ /* 0x000fc60000000000 */
[----:B-----5:R0:W-:Y:S04]  /*11720*/  STL.128 [R3+0x70], R4 ;  /* 0x0000700403007387 */ /* 0x0201e80000100c00 */
.L_x_168:
[----:B------:R-:W-:Y:S05]  /*11730*/  BSYNC.RECONVERGENT B0 ;  /* 0x0000000000007941 */ /* 0x000fea0003800200 */
.L_x_167:
[----:B------:R-:W-:Y:S01]  /*11740*/  ISETP.NE.AND P0, PT, R0, RZ, PT ;  /* 0x000000ff0000720c */ /* 0x000fe20003f05270 */
[----:B------:R-:W-:Y:S01]  /*11750*/  BSSY.RECONVERGENT B5, `(.L_x_169) ;  /* 0x00000b7000057945 */ /* 0x000fe20003800200 */
[----:B---3--:R-:W-:Y:S02]  /*11760*/  CS2R R14, SRZ ;  /* 0x00000000000e7805 */ /* 0x008fe4000001ff00 */
[----:B------:R-:W-:-:S09]  /*11770*/  CS2R R12, SRZ ;  /* 0x00000000000c7805 */ /* 0x000fd2000001ff00 */
[----:B------:R-:W-:Y:S05]  /*11780*/  @!P0 BRA `(.L_x_170) ;  /* 0x0000000800cc8947 */ /* 0x000fea0003800000 */
[C---:B------:R-:W-:Y:S01]  /*11790*/  ISETP.GE.U32.AND P0, PT, R0.reuse, 0x10, PT ;  /* 0x000000100000780c */ /* 0x040fe20003f06070 */
[----:B------:R-:W-:Y:S01]  /*117a0*/  BSSY.RECONVERGENT B0, `(.L_x_171) ;  /* 0x000003e000007945 */ /* 0x000fe20003800200 */
[----:B------:R-:W-:Y:S01]  /*117b0*/  LOP3.LUT R17, R0, 0xf, RZ, 0xc0, !PT ;  /* 0x0000000f00117812 */ /* 0x000fe200078ec0ff */
[----:B------:R-:W-:Y:S01]  /*117c0*/  IMAD.MOV.U32 R18, RZ, RZ, RZ ;  /* 0x000000ffff127224 */ /* 0x000fe200078e00ff */
[----:B0-----:R-:W-:Y:S02]  /*117d0*/  CS2R R2, SRZ ;  /* 0x0000000000027805 */ /* 0x001fe4000001ff00 */
[----:B------:R-:W-:Y:S02]  /*117e0*/  CS2R R70, SRZ ;  /* 0x0000000000467805 */ /* 0x000fe4000001ff00 */
[----:B------:R-:W-:-:S05]  /*117f0*/  ISETP.NE.AND P1, PT, R17, RZ, PT ;  /* 0x000000ff1100720c */ /* 0x000fca0003f25270 */
[----:B------:R-:W-:Y:S08]  /*11800*/  @!P0 BRA `(.L_x_172) ;  /* 0x0000000000dc8947 */ /* 0x000ff00003800000 */
[----:B------:R-:W-:Y:S01]  /*11810*/  LOP3.LUT R18, R0, 0xfffffff0, RZ, 0xc0, !PT ;  /* 0xfffffff000127812 */ /* 0x000fe200078ec0ff */
[----:B------:R-:W-:Y:S01]  /*11820*/  IMAD.MOV.U32 R16, RZ, RZ, RZ ;  /* 0x000000ffff107224 */ /* 0x000fe200078e00ff */
[----:B------:R-:W-:-:S07]  /*11830*/  CS2R R2, SRZ ;  /* 0x0000000000027805 */ /* 0x000fce000001ff00 */
.L_x_173:
[----:B--2-4-:R-:W-:-:S05]  /*11840*/  IMAD R69, R16, 0x10, R19 ;  /* 0x0000001010457824 */ /* 0x014fca00078e0213 */
[----:B------:R-:W2:Y:S04]  /*11850*/  LDL.128 R96, [R69] ;  /* 0x0000000045607983 */ /* 0x000ea80000100c00 */
[----:B------:R-:W3:Y:S04]  /*11860*/  LDL.128 R100, [R69+0x10] ;  /* 0x0000100045647983 */ /* 0x000ee80000100c00 */
[----:B------:R-:W4:Y:S04]  /*11870*/  LDL.128 R104, [R69+0x20] ;  /* 0x0000200045687983 */ /* 0x000f280000100c00 */
[----:B------:R-:W5:Y:S04]  /*11880*/  LDL.128 R92, [R69+0x30] ;  /* 0x00003000455c7983 */ /* 0x000f680000100c00 */
[----:B------:R-:W5:Y:S04]  /*11890*/  LDL.128 R88, [R69+0x40] ;  /* 0x0000400045587983 */ /* 0x000f680000100c00 */
[----:B------:R-:W5:Y:S04]  /*118a0*/  LDL.128 R84, [R69+0x50] ;  /* 0x0000500045547983 */ /* 0x000f680000100c00 */
[----:B------:R-:W5:Y:S04]  /*118b0*/  LDL.128 R80, [R69+0x60] ;  /* 0x0000600045507983 */ /* 0x000f680000100c00 */
[----:B------:R-:W5:Y:S04]  /*118c0*/  LDL.128 R76, [R69+0x70] ;  /* 0x00007000454c7983 */ /* 0x000f680000100c00 */
[----:B------:R-:W5:Y:S04]  /*118d0*/  LDL.128 R72, [R69+0x80] ;  /* 0x0000800045487983 */ /* 0x000f680000100c00 */
[----:B------:R-:W5:Y:S04]  /*118e0*/  LDL.128 R64, [R69+0x90] ;  /* 0x0000900045407983 */ /* 0x000f680000100c00 */
[----:B-1----:R-:W5:Y:S04]  /*118f0*/  LDL.128 R28, [R69+0xa0] ;  /* 0x0000a000451c7983 */ /* 0x002f680000100c00 */
[----:B------:R-:W5:Y:S04]  /*11900*/  LDL.128 R24, [R69+0xb0] ;  /* 0x0000b00045187983 */ /* 0x000f680000100c00 */
[----:B------:R-:W5:Y:S04]  /*11910*/  LDL.128 R20, [R69+0xc0] ;  /* 0x0000c00045147983 */ /* 0x000f680000100c00 */
[----:B------:R-:W5:Y:S04]  /*11920*/  LDL.128 R12, [R69+0xd0] ;  /* 0x0000d000450c7983 */ /* 0x000f680000100c00 */
[----:B------:R-:W5:Y:S04]  /*11930*/  LDL.128 R8, [R69+0xe0] ;  /* 0x0000e00045087983 */ /* 0x000f680000100c00 */
[----:B------:R-:W5:Y:S01]  /*11940*/  LDL.128 R4, [R69+0xf0] ;  /* 0x0000f00045047983 */ /* 0x000f620000100c00 */
[----:B------:R-:W-:-:S05]  /*11950*/  VIADD R16, R16, 0x10 ;  /* 0x0000001010107836 */ /* 0x000fca0000000000 */
[----:B------:R-:W-:Y:S01]  /*11960*/  ISETP.NE.AND P0, PT, R16, R18, PT ;  /* 0x000000121000720c */ /* 0x000fe20003f05270 */
[----:B--2---:R-:W-:Y:S02]  /*11970*/  DADD R96, R96, R70 ;  /* 0x0000000060607229 */ /* 0x004fe40000000046 */
[----:B------:R-:W-:-:S06]  /*11980*/  DADD R98, R98, R2 ;  /* 0x0000000062627229 */ /* 0x000fcc0000000002 */
[----:B---3--:R-:W-:Y:S02]  /*11990*/  DADD R96, R96, R100 ;  /* 0x0000000060607229 */ /* 0x008fe40000000064 */
[----:B------:R-:W-:-:S06]  /*119a0*/  DADD R98, R98, R102 ;  /* 0x0000000062627229 */ /* 0x000fcc0000000066 */
[----:B----4-:R-:W-:Y:S02]  /*119b0*/  DADD R96, R96, R104 ;  /* 0x0000000060607229 */ /* 0x010fe40000000068 */
[----:B------:R-:W-:-:S06]  /*119c0*/  DADD R98, R98, R106 ;  /* 0x0000000062627229 */ /* 0x000fcc000000006a */
[----:B-----5:R-:W-:Y:S02]  /*119d0*/  DADD R92, R96, R92 ;  /* 0x00000000605c7229 */ /* 0x020fe4000000005c */
[----:B------:R-:W-:-:S06]  /*119e0*/  DADD R94, R98, R94 ;  /* 0x00000000625e7229 */ /* 0x000fcc000000005e */
[----:B------:R-:W-:Y:S02]  /*119f0*/  DADD R88, R92, R88 ;  /* 0x000000005c587229 */ /* 0x000fe40000000058 */
        /* <DEDUP_REMOVED lines=22> */
[----:B------:R-:W-:Y:S01]  /*11b60*/  DADD R2, R10, R6 ;  /* 0x000000000a027229 */ /* 0x000fe20000000006 */
[----:B------:R-:W-:Y:S10]  /*11b70*/  @P0 BRA `(.L_x_173) ;  /* 0xfffffffc00300947 */ /* 0x000ff4000383ffff */
.L_x_172:
[----:B------:R-:W-:Y:S05]  /*11b80*/  BSYNC.RECONVERGENT B0 ;  /* 0x0000000000007941 */ /* 0x000fea0003800200 */
.L_x_171:
[----:B------:R-:W-:Y:S04]  /*11b90*/  BSSY.RECONVERGENT B0, `(.L_x_174) ;  /* 0x0000041000007945 */ /* 0x000fe80003800200 */
[----:B------:R-:W-:Y:S05]  /*11ba0*/  @!P1 BRA `(.L_x_175) ;  /* 0x0000000000fc9947 */ /* 0x000fea0003800000 */
[----:B------:R-:W-:Y:S01]  /*11bb0*/  ISETP.GE.U32.AND P0, PT, R17, 0x8, PT ;  /* 0x000000081100780c */ /* 0x000fe20003f06070 */
[----:B------:R-:W-:Y:S01]  /*11bc0*/  BSSY.RECONVERGENT B6, `(.L_x_176) ;  /* 0x000001e000067945 */ /* 0x000fe20003800200 */
[----:B--2-4-:R-:W-:-:S04]  /*11bd0*/  LOP3.LUT R69, R0, 0x7, RZ, 0xc0, !PT ;  /* 0x0000000700457812 */ /* 0x014fc800078ec0ff */
[----:B------:R-:W-:-:S07]  /*11be0*/  ISETP.NE.AND P1, PT, R69, RZ, PT ;  /* 0x000000ff4500720c */ /* 0x000fce0003f25270 */
[----:B------:R-:W-:Y:S06]  /*11bf0*/  @!P0 BRA `(.L_x_177) ;  /* 0x0000000000688947 */ /* 0x000fec0003800000 */
[----:B------:R-:W-:-:S05]  /*11c00*/  IMAD R16, R18, 0x10, R19 ;  /* 0x0000001012107824 */ /* 0x000fca00078e0213 */
[----:B------:R-:W2:Y:S04]  /*11c10*/  LDL.128 R4, [R16] ;  /* 0x0000000010047983 */ /* 0x000ea80000100c00 */
[----:B------:R-:W3:Y:S04]  /*11c20*/  LDL.128 R8, [R16+0x10] ;  /* 0x0000100010087983 */ /* 0x000ee80000100c00 */
[----:B------:R-:W4:Y:S04]  /*11c30*/  LDL.128 R12, [R16+0x20] ;  /* 0x00002000100c7983 */ /* 0x000f280000100c00 */
[----:B------:R-:W5:Y:S04]  /*11c40*/  LDL.128 R20, [R16+0x30] ;  /* 0x0000300010147983 */ /* 0x000f680000100c00 */
[----:B------:R-:W5:Y:S04]  /*11c50*/  LDL.128 R24, [R16+0x40] ;  /* 0x0000400010187983 */ /* 0x000f680000100c00 */
[----:B-1----:R-:W5:Y:S04]  /*11c60*/  LDL.128 R28, [R16+0x50] ;  /* 0x00005000101c7983 */ /* 0x002f680000100c00 */
[----:B------:R-:W5:Y:S04]  /*11c70*/  LDL.128 R64, [R16+0x60] ;  /* 0x0000600010407983 */ /* 0x000f680000100c00 */
[----:B------:R-:W5:Y:S01]  /*11c80*/  LDL.128 R72, [R16+0x70] ;  /* 0x0000700010487983 */ /* 0x000f620000100c00 */
[----:B------:R-:W-:Y:S01]  /*11c90*/  VIADD R18, R18, 0x8 ;  /* 0x0000000812127836 */ /* 0x000fe20000000000 */
[----:B--2---:R-:W-:-:S02]  /*11ca0*/  DADD R4, R70, R4 ;  /* 0x0000000046047229 */ /* 0x004fc40000000004 */
        /* <DEDUP_REMOVED lines=14> */
[----:B------:R-:W-:-:S11]  /*11d90*/  DADD R2, R6, R74 ;  /* 0x0000000006027229 */ /* 0x000fd6000000004a */
.L_x_177:
[----:B------:R-:W-:Y:S05]  /*11da0*/  BSYNC.RECONVERGENT B6 ;  /* 0x0000000000067941 */ /* 0x000fea0003800200 */
.L_x_176:
[----:B------:R-:W-:Y:S05]  /*11db0*/  @!P1 BRA `(.L_x_175) ;  /* 0x0000000000789947 */ /* 0x000fea0003800000 */
[----:B------:R-:W-:Y:S01]  /*11dc0*/  ISETP.GE.U32.AND P0, PT, R69, 0x4, PT ;  /* 0x000000044500780c */ /* 0x000fe20003f06070 */
[----:B------:R-:W-:Y:S01]  /*11dd0*/  BSSY.RECONVERGENT B6, `(.L_x_178) ;  /* 0x0000012000067945 */ /* 0x000fe20003800200 */
[----:B------:R-:W-:-:S04]  /*11de0*/  LOP3.LUT R17, R0, 0x3, RZ, 0xc0, !PT ;  /* 0x0000000300117812 */ /* 0x000fc800078ec0ff */
[----:B------:R-:W-:-:S07]  /*11df0*/  ISETP.NE.AND P1, PT, R17, RZ, PT ;  /* 0x000000ff1100720c */ /* 0x000fce0003f25270 */
[----:B------:R-:W-:Y:S06]  /*11e00*/  @!P0 BRA `(.L_x_179) ;  /* 0x0000000000388947 */ /* 0x000fec0003800000 */
[----:B------:R-:W-:-:S05]  /*11e10*/  IMAD R16, R18, 0x10, R19 ;  /* 0x0000001012107824 */ /* 0x000fca00078e0213 */
[----:B------:R-:W2:Y:S04]  /*11e20*/  LDL.128 R4, [R16] ;  /* 0x0000000010047983 */ /* 0x000ea80000100c00 */
[----:B------:R-:W3:Y:S04]  /*11e30*/  LDL.128 R8, [R16+0x10] ;  /* 0x0000100010087983 */ /* 0x000ee80000100c00 */
[----:B------:R-:W4:Y:S04]  /*11e40*/  LDL.128 R12, [R16+0x20] ;  /* 0x00002000100c7983 */ /* 0x000f280000100c00 */
        /* <DEDUP_REMOVED lines=9> */
[----:B------:R-:W-:-:S11]  /*11ee0*/  DADD R2, R6, R22 ;  /* 0x0000000006027229 */ /* 0x000fd60000000016 */
.L_x_179:
[----:B------:R-:W-:Y:S05]  /*11ef0*/  BSYNC.RECONVERGENT B6 ;  /* 0x0000000000067941 */ /* 0x000fea0003800200 */
.L_x_178:
[----:B------:R-:W-:Y:S05]  /*11f00*/  @!P1 BRA `(.L_x_175) ;  /* 0x0000000000249947 */ /* 0x000fea0003800000 */
[----:B------:R-:W-:-:S07]  /*11f10*/  IMAD.MOV.U32 R8, RZ, RZ, RZ ;  /* 0x000000ffff087224 */ /* 0x000fce00078e00ff */
.L_x_180:
[----:B------:R-:W-:-:S06]  /*11f20*/  IMAD R4, R18, 0x10, R19 ;  /* 0x0000001012047824 */ /* 0x000fcc00078e0213 */
[----:B------:R-:W2:Y:S01]  /*11f30*/  LDL.128 R4, [R4] ;  /* 0x0000000004047983 */ /* 0x000ea20000100c00 */
[----:B------:R-:W-:Y:S02]  /*11f40*/  VIADD R8, R8, 0x1 ;  /* 0x0000000108087836 */ /* 0x000fe40000000000 */
[----:B------:R-:W-:-:S03]  /*11f50*/  VIADD R18, R18, 0x1 ;  /* 0x0000000112127836 */ /* 0x000fc60000000000 */
[----:B------:R-:W-:Y:S01]  /*11f60*/  ISETP.NE.AND P0, PT, R8, R17, PT ;  /* 0x000000110800720c */ /* 0x000fe20003f05270 */
[----:B--2---:R-:W-:Y:S02]  /*11f70*/  DADD R70, R4, R70 ;  /* 0x0000000004467229 */ /* 0x004fe40000000046 */
[----:B------:R-:W-:-:S10]  /*11f80*/  DADD R2, R6, R2 ;  /* 0x0000000006027229 */ /* 0x000fd40000000002 */
[----:B------:R-:W-:Y:S05]  /*11f90*/  @P0 BRA `(.L_x_180) ;  /* 0xfffffffc00e00947 */ /* 0x000fea000383ffff */
.L_x_175:
[----:B------:R-:W-:Y:S05]  /*11fa0*/  BSYNC.RECONVERGENT B0 ;  /* 0x0000000000007941 */ /* 0x000fea0003800200 */
.L_x_174:
[----:B------:R-:W0:Y:S01]  /*11fb0*/  I2F.F64.U32 R4, R0 ;  /* 0x0000000000047312 */ /* 0x000e220000201800 */
[----:B------:R-:W-:Y:S01]  /*11fc0*/  IMAD.MOV.U32 R6, RZ, RZ, 0x1 ;  /* 0x00000001ff067424 */ /* 0x000fe200078e00ff */
[----:B------:R-:W-:Y:S01]  /*11fd0*/  FSETP.GEU.AND P1, PT, |R71|, 6.5827683646048100446e-37, PT ;  /* 0x036000004700780b */ /* 0x000fe20003f2e200 */
[----:B------:R-:W-:Y:S05]  /*11fe0*/  BSSY.RECONVERGENT B6, `(.L_x_181) ;  /* 0x0000015000067945 */ /* 0x000fea0003800200 */
[----:B0-----:R-:W0:Y:S02]  /*11ff0*/  MUFU.RCP64H R7, R5 ;  /* 0x0000000500077308 */ /* 0x001e240000001800 */
        /* <DEDUP_REMOVED lines=16> */
[----:B-12-4-:R-:W-:Y:S05]  /*12100*/  CALL.REL.NOINC `($__internal_0_$__cuda_sm20_div_rn_f64_full) ;  /* 0x0000002000647944 */ /* 0x016fea0003c00000 */
[----:B------:R-:W-:Y:S02]  /*12110*/  IMAD.MOV.U32 R14, RZ, RZ, R74 ;  /* 0x000000ffff0e7224 */ /* 0x000fe400078e004a */
[----:B------:R-:W-:-:S07]  /*12120*/  IMAD.MOV.U32 R15, RZ, RZ, R73 ;  /* 0x000000ffff0f7224 */ /* 0x000fce00078e0049 */
.L_x_182:
[----:B------:R-:W-:Y:S05]  /*12130*/  BSYNC.RECONVERGENT B6 ;  /* 0x0000000000067941 */ /* 0x000fea0003800200 */
.L_x_181:
[----:B------:R-:W0:Y:S01]  /*12140*/  MUFU.RCP64H R7, R5 ;  /* 0x0000000500077308 */ /* 0x000e220000001800 */
[----:B------:R-:W-:Y:S01]  /*12150*/  IMAD.MOV.U32 R6, RZ, RZ, 0x1 ;  /* 0x00000001ff067424 */ /* 0x000fe200078e00ff */
[----:B------:R-:W-:Y:S01]  /*12160*/  FSETP.GEU.AND P1, PT, |R3|, 6.5827683646048100446e-37, PT ;  /* 0x036000000300780b */ /* 0x000fe20003f2e200 */
[----:B------:R-:W-:Y:S04]  /*12170*/  BSSY.RECONVERGENT B6, `(.L_x_170) ;  /* 0x0000014000067945 */ /* 0x000fe80003800200 */
        /* <DEDUP_REMOVED lines=19> */
.L_x_183:
[----:B------:R-:W-:Y:S05]  /*122b0*/  BSYNC.RECONVERGENT B6 ;  /* 0x0000000000067941 */ /* 0x000fea0003800200 */
.L_x_170:
[----:B------:R-:W-:Y:S05]  /*122c0*/  BSYNC.RECONVERGENT B5 ;  /* 0x0000000000057941 */ /* 0x000fea0003800200 */
.L_x_169:
[----:B------:R-:W-:Y:S01]  /*122d0*/  ISETP.GE.U32.AND P0, PT, R0, 0x2, PT ;  /* 0x000000020000780c */ /* 0x000fe20003f06070 */
[----:B------:R-:W-:Y:S01]  /*122e0*/  BSSY.RECONVERGENT B5, `(.L_x_184) ;  /* 0x00001c1000057945 */ /* 0x000fe20003800200 */
[----:B0-----:R-:W-:-:S11]  /*122f0*/  CS2R R6, SRZ ;  /* 0x0000000000067805 */ /* 0x001fd6000001ff00 */
[----:B------:R-:W-:Y:S05]  /*12300*/  @!P0 BRA `(.L_x_185) ;  /* 0x0000001800f88947 */ /* 0x000fea0003800000 */
[----:B------:R-:W-:Y:S01]  /*12310*/  BSSY.RECONVERGENT B6, `(.L_x_186) ;  /* 0x0000116000067945 */ /* 0x000fe20003800200 */
[----:B------:R-:W-:Y:S02]  /*12320*/  VIADD R18, R0, 0xffffffff ;  /* 0xffffffff00127836 */ /* 0x000fe40000000000 */
[----:B----4-:R-:W-:Y:S02]  /*12330*/  VIADD R20, R1, 0x1d0 ;  /* 0x000001d001147836 */ /* 0x010fe40000000000 */
[----:B------:R-:W-:-:S07]  /*12340*/  IMAD.MOV.U32 R23, RZ, RZ, RZ ;  /* 0x000000ffff177224 */ /* 0x000fce00078e00ff */
.L_x_193:
[----:B------:R-:W-:Y:S01]  /*12350*/  BSSY.RECONVERGENT B7, `(.L_x_187) ;  /* 0x0000108000077945 */ /* 0x000fe20003800200 */
[C---:B------:R-:W-:Y:S02]  /*12360*/  VIADD R21, R23.reuse, 0x1 ;  /* 0x0000000117157836 */ /* 0x040fe40000000000 */
[C---:B--2---:R-:W-:Y:S02]  /*12370*/  IMAD.IADD R25, R23.reuse, 0x1, -R0 ;  /* 0x0000000117197824 */ /* 0x044fe400078e0a00 */
[--C-:B------:R-:W-:Y:S02]  /*12380*/  IMAD.MOV.U32 R22, RZ, RZ, R23.reuse ;  /* 0x000000ffff167224 */ /* 0x100fe400078e0017 */
[----:B------:R-:W-:Y:S02]  /*12390*/  IMAD R24, R23, 0x10, R20 ;  /* 0x0000001017187824 */ /* 0x000fe400078e0214 */
[----:B0-----:R-:W-:-:S07]  /*123a0*/  IMAD.MOV.U32 R26, RZ, RZ, R23 ;  /* 0x000000ffff1a7224 */ /* 0x001fce00078e0017 */
.L_x_192:
[----:B------:R-:W2:Y:S01]  /*123b0*/  LDL.128 R8, [R24] ;  /* 0x0000000018087983 */ /* 0x000ea20000100c00 */
[----:B------:R-:W-:Y:S01]  /*123c0*/  IMAD.MOV.U32 R2, RZ, RZ, 0x1 ;  /* 0x00000001ff027424 */ /* 0x000fe200078e00ff */
[----:B------:R-:W-:Y:S01]  /*123d0*/  BSSY.RECONVERGENT B8, `(.L_x_188) ;  /* 0x0000020000087945 */ /* 0x000fe20003800200 */
[----:B------:R-:W-:Y:S02]  /*123e0*/  VIADD R25, R25, 0x1 ;  /* 0x0000000119197836 */ /* 0x000fe40000000000 */
[----:B------:R-:W-:-:S03]  /*123f0*/  VIADD R23, R23, 0x1 ;  /* 0x0000000117177836 */ /* 0x000fc60000000000 */
[----:B------:R-:W-:Y:S01]  /*12400*/  ISETP.NE.AND P5, PT, R25, -0x1, PT ;  /* 0xffffffff1900780c */ /* 0x000fe20003fa5270 */
[----:B--2---:R-:W-:Y:S02]  /*12410*/  DADD R10, R10, -R12 ;  /* 0x000000000a0a7229 */ /* 0x004fe4000000080c */
[----:B------:R-:W-:-:S06]  /*12420*/  DADD R8, R8, -R14 ;  /* 0x0000000008087229 */ /* 0x000fcc000000080e */
[----:B------:R-:W-:Y:S02]  /*12430*/  DADD R6, -RZ, |R10| ;  /* 0x00000000ff067229 */ /* 0x000fe4000000050a */
[--C-:B-1----:R-:W-:Y:S02]  /*12440*/  DADD R28, -RZ, |R8|.reuse ;  /* 0x00000000ff1c7229 */ /* 0x102fe40000000508 */
        /* <DEDUP_REMOVED lines=24> */
.L_x_189:
[----:B------:R-:W-:Y:S05]  /*125d0*/  BSYNC.RECONVERGENT B8 ;  /* 0x0000000000087941 */ /* 0x000fea0003800200 */
.L_x_188:
[----:B------:R-:W-:-:S06]  /*125e0*/  IMAD R4, R26, 0x10, R19 ;  /* 0x000000101a047824 */ /* 0x000fcc00078e0213 */
[----:B------:R-:W2:Y:S01]  /*125f0*/  LDL.128 R4, [R4] ;  /* 0x0000000004047983 */ /* 0x000ea20000100c00 */
        /* <DEDUP_REMOVED lines=12> */
[----:B------:R-:W-:-:S05]  /*126c0*/  @P4 PLOP3.LUT P0, PT, P1, PT, PT, 0x80, 0x8 ;  /* 0x000000000008481c */ /* 0x000fca0000f0f070 */
        /* <DEDUP_REMOVED lines=54> */
[----:B--2---:R-:W-:Y:S02]  /*12a30*/  DADD R6, R6, -R12 ;  /* 0x0000000006067229 */ /* 0x004fe4000000080c */
[----:B------:R-:W-:-:S06]  /*12a40*/  DADD R4, R4, -R14 ;  /* 0x0000000004047229 */ /* 0x000fcc000000080e */
[----:B------:R-:W-:Y:S02]  /*12a50*/  DADD R70, -RZ, |R6| ;  /* 0x00000000ff467229 */ /* 0x000fe40000000506 */
[--C-:B------:R-:W-:Y:S02]  /*12a60*/  DADD R72, -RZ, |R4|.reuse ;  /* 0x00000000ff487229 */ /* 0x100fe40000000504 */
[----:B------:R-:W-:-:S08]  /*12a70*/  DSETP.GT.AND P6, PT, |R6|, |R4|, PT ;  /* 0x400000040600722a */ /* 0x000fd00003fc4200 */
[----:B------:R-:W-:Y:S02]  /*12a80*/  FSEL R3, R71, R73, P6 ;  /* 0x0000004947037208 */ /* 0x000fe40003000000 */
[----:B------:R-:W-:Y:S02]  /*12a90*/  FSEL R2, R70, R72, P6 ;  /* 0x0000004846027208 */ /* 0x000fe40003000000 */
[----:B------:R-:W0:Y:S01]  /*12aa0*/  MUFU.RCP64H R65, R3 ;  /* 0x0000000300417308 */ /* 0x000e220000001800 */
[----:B------:R-:W-:Y:S01]  /*12ab0*/  FSEL R72, R72, R70, P6 ;  /* 0x0000004648487208 */ /* 0x000fe20003000000 */
[----:B------:R-:W-:Y:S01]  /*12ac0*/  @P4 IMAD.MOV.U32 R70, RZ, RZ, 0x54442d18 ;  /* 0x54442d18ff464424 */ /* 0x000fe200078e00ff */
[----:B------:R-:W-:Y:S01]  /*12ad0*/  FSEL R73, R73, R71, P6 ;  /* 0x0000004749497208 */ /* 0x000fe20003000000 */
[----:B------:R-:W-:Y:S01]  /*12ae0*/  @P4 IMAD.MOV.U32 R71, RZ, RZ, 0x3ff921fb ;  /* 0x3ff921fbff474424 */ /* 0x000fe200078e00ff */
[----:B0-----:R-:W-:-:S08]  /*12af0*/  DFMA R66, -R2, R64, 1 ;  /* 0x3ff000000242742b */ /* 0x001fd00000000140 */
[----:B------:R-:W-:-:S08]  /*12b00*/  DFMA R66, R66, R66, R66 ;  /* 0x000000424242722b */ /* 0x000fd00000000042 */
[----:B------:R-:W-:-:S08]  /*12b10*/  DFMA R66, R64, R66, R64 ;  /* 0x000000424042722b */ /* 0x000fd00000000040 */
[----:B------:R-:W-:-:S08]  /*12b20*/  DFMA R28, -R2, R66, 1 ;  /* 0x3ff00000021c742b */ /* 0x000fd00000000142 */
[----:B------:R-:W-:Y:S02]  /*12b30*/  DFMA R66, R66, R28, R66 ;  /* 0x0000001c4242722b */ /* 0x000fe40000000042 */
[----:B------:R-:W-:-:S06]  /*12b40*/  @P4 DADD R28, -RZ, -R76 ;  /* 0x00000000ff1c4229 */ /* 0x000fcc000000094c */
[----:B------:R-:W-:-:S04]  /*12b50*/  DMUL R74, R66, R72 ;  /* 0x00000048424a7228 */ /* 0x000fc80000000000 */
[----:B------:R-:W-:Y:S02]  /*12b60*/  @P4 FSEL R64, R76, R28, !P0 ;  /* 0x0000001c4c404208 */ /* 0x000fe40004000000 */
[----:B------:R-:W-:Y:S01]  /*12b70*/  @P4 FSEL R65, R77, R29, !P0 ;  /* 0x0000001d4d414208 */ /* 0x000fe20004000000 */
[----:B------:R-:W-:Y:S01]  /*12b80*/  @!P4 DADD R28, -R76, R30 ;  /* 0x000000004c1cc229 */ /* 0x000fe2000000011e */
[----:B------:R-:W-:Y:S01]  /*12b90*/  @!P4 PLOP3.LUT P0, PT, P1, PT, PT, 0x80, 0x8 ;  /* 0x000000000008c81c */ /* 0x000fe20000f0f070 */
[----:B------:R-:W-:Y:S02]  /*12ba0*/  DFMA R30, -R2, R74, R72 ;  /* 0x0000004a021e722b */ /* 0x000fe40000000148 */
[----:B------:R-:W-:Y:S01]  /*12bb0*/  @P2 DSETP.NEU.AND P1, PT, |R8|, |R10|, PT ;  /* 0x4000000a0800222a */ /* 0x000fe20003f2d200 */
[----:B------:R-:W-:Y:S01]  /*12bc0*/  @P2 FSEL R27, R27, 3.37028055040000000000e+12, !P0 ;  /* 0x54442d181b1b2808 */ /* 0x000fe20004000000 */
[----:B------:R-:W-:Y:S01]  /*12bd0*/  @P4 DADD R16, R64, R70 ;  /* 0x0000000040104229 */ /* 0x000fe20000000046 */
[----:B------:R-:W-:-:S03]  /*12be0*/  @P2 IMAD.MOV.U32 R65, RZ, RZ, 0x4002d97c ;  /* 0x4002d97cff412424 */ /* 0x000fc600078e00ff */
[----:B------:R-:W-:Y:S02]  /*12bf0*/  DFMA R74, R66, R30, R74 ;  /* 0x0000001e424a722b */ /* 0x000fe4000000004a */
[----:B------:R-:W-:Y:S01]  /*12c00*/  @!P4 FSEL R16, R28, R76, !P0 ;  /* 0x0000004c1c10c208 */ /* 0x000fe20004000000 */
[----:B------:R-:W-:Y:S01]  /*12c10*/  DADD R30, |R10|, |R8| ;  /* 0x000000000a1e7229 */ /* 0x000fe20000000608 */
[----:B------:R-:W-:Y:S02]  /*12c20*/  @!P4 FSEL R17, R29, R77, !P0 ;  /* 0x0000004d1d11c208 */ /* 0x000fe40004000000 */
[----:B------:R-:W-:Y:S02]  /*12c30*/  @P2 FSEL R65, R65, 1.8213495016098022461, !P0 ;  /* 0x3fe921fb41412808 */ /* 0x000fe40004000000 */
[----:B------:R-:W-:Y:S02]  /*12c40*/  @P2 FSEL R16, R27, R16, !P1 ;  /* 0x000000101b102208 */ /* 0x000fe40004800000 */
[----:B------:R-:W-:Y:S01]  /*12c50*/  @P2 FSEL R17, R65, R17, !P1 ;  /* 0x0000001141112208 */ /* 0x000fe20004800000 */
[----:B------:R-:W-:Y:S01]  /*12c60*/  FFMA R64, RZ, R3, R75 ;  /* 0x00000003ff407223 */ /* 0x000fe2000000004b */
[----:B------:R-:W-:Y:S01]  /*12c70*/  @!P2 FSEL R28, RZ, 3.37028055040000000000e+12, P0 ;  /* 0x54442d18ff1ca808 */ /* 0x000fe20000000000 */
[----:B------:R-:W-:Y:S01]  /*12c80*/  @P2 IMAD.MOV.U32 R28, RZ, RZ, R16 ;  /* 0x000000ffff1c2224 */ /* 0x000fe200078e0010 */
[----:B------:R-:W-:Y:S01]  /*12c90*/  @!P2 FSEL R29, RZ, 2.1426990032196044922, P0 ;  /* 0x400921fbff1da808 */ /* 0x000fe20000000000 */
[----:B------:R-:W-:Y:S01]  /*12ca0*/  @P2 IMAD.MOV.U32 R29, RZ, RZ, R17 ;  /* 0x000000ffff1d2224 */ /* 0x000fe200078e0011 */
[----:B------:R-:W-:Y:S01]  /*12cb0*/  FSETP.GT.AND P1, PT, |R64|, 1.469367938527859385e-39, PT ;  /* 0x001000004000780b */ /* 0x000fe20003f24200 */
[----:B------:R-:W-:Y:S01]  /*12cc0*/  DSETP.NAN.AND P0, PT, R30, R30, PT ;  /* 0x0000001e1e00722a */ /* 0x000fe20003f08000 */
[----:B------:R-:W-:-:S02]  /*12cd0*/  FSETP.GEU.AND P2, PT, |R73|, 6.5827683646048100446e-37, PT ;  /* 0x036000004900780b */ /* 0x000fc40003f4e200 */
        /* <DEDUP_REMOVED lines=10> */
.L_x_191:
[----:B------:R-:W-:Y:S05]  /*12d80*/  BSYNC.RECONVERGENT B8 ;  /* 0x0000000000087941 */ /* 0x000fea0003800200 */
.L_x_190:
[----:B------:R-:W-:Y:S01]  /*12d90*/  DMUL R28, R74, R74 ;  /* 0x0000004a4a1c7228 */ /* 0x000fe20000000000 */
[----:B------:R-:W-:Y:S01]  /*12da0*/  IMAD.MOV.U32 R30, RZ, RZ, -0x2449a4b7 ;  /* 0xdbb65b49ff1e7424 */ /* 0x000fe200078e00ff */
[----:B------:R-:W-:Y:S01]  /*12db0*/  UMOV UR6, 0x2a25ff7e ;  /* 0x2a25ff7e00067882 */ /* 0x000fe20000000000 */
[----:B------:R-:W-:Y:S01]  /*12dc0*/  IMAD.MOV.U32 R31, RZ, RZ, 0x3f2d3b63 ;  /* 0x3f2d3b63ff1f7424 */ /* 0x000fe200078e00ff */
[----:B------:R-:W-:Y:S01]  /*12dd0*/  UMOV UR7, 0x3ef53e1d ;  /* 0x3ef53e1d00077882 */ /* 0x000fe20000000000 */
[----:B------:R-:W-:Y:S01]  /*12de0*/  ISETP.GE.AND P1, PT, R5, RZ, PT ;  /* 0x000000ff0500720c */ /* 0x000fe20003f26270 */
[----:B------:R-:W-:Y:S01]  /*12df0*/  DSETP.NEU.AND P2, PT, R2, RZ, PT ;  /* 0x000000ff0200722a */ /* 0x000fe20003f4d000 */
[----:B------:R-:W-:Y:S02]  /*12e00*/  @!P6 IMAD.MOV.U32 R66, RZ, RZ, 0x54442d18 ;  /* 0x54442d18ff42e424 */ /* 0x000fe400078e00ff */
[----:B------:R-:W-:Y:S01]  /*12e10*/  DFMA R30, R28, -UR6, R30 ;  /* 0x800000061c1e7c2b */ /* 0x000fe2000800001e */
[----:B------:R-:W-:Y:S01]  /*12e20*/  UMOV UR6, 0x8dde082e ;  /* 0x8dde082e00067882 */ /* 0x000fe20000000000 */
[----:B------:R-:W-:Y:S01]  /*12e30*/  UMOV UR7, 0x3f531278 ;  /* 0x3f53127800077882 */ /* 0x000fe20000000000 */
[----:B------:R-:W-:Y:S01]  /*12e40*/  @P6 PLOP3.LUT P0, PT, P1, PT, PT, 0x80, 0x8 ;  /* 0x000000000008681c */ /* 0x000fe20000f0f070 */
[----:B------:R-:W-:-:S02]  /*12e50*/  @!P6 IMAD.MOV.U32 R67, RZ, RZ, 0x400921fb ;  /* 0x400921fbff43e424 */ /* 0x000fc400078e00ff */
[----:B------:R-:W-:Y:S02]  /*12e60*/  @P6 IMAD.MOV.U32 R64, RZ, RZ, 0x54442d18 ;  /* 0x54442d18ff406424 */ /* 0x000fe400078e00ff */
[C---:B------:R-:W-:Y:S01]  /*12e70*/  DFMA R30, R28.reuse, R30, -UR6 ;  /* 0x800000061c1e7e2b */ /* 0x040fe2000800001e */
[----:B------:R-:W-:Y:S01]  /*12e80*/  UMOV UR6, 0xc8249315 ;  /* 0xc824931500067882 */ /* 0x000fe20000000000 */
[----:B------:R-:W-:Y:S01]  /*12e90*/  UMOV UR7, 0x3f6f9690 ;  /* 0x3f6f969000077882 */ /* 0x000fe20000000000 */
[----:B------:R-:W-:Y:S02]  /*12ea0*/  @P6 IMAD.MOV.U32 R65, RZ, RZ, 0x3ff921fb ;  /* 0x3ff921fbff416424 */ /* 0x000fe400078e00ff */
[----:B------:R-:W-:Y:S02]  /*12eb0*/  @P2 IMAD.MOV.U32 R27, RZ, RZ, 0x7f3321d2 ;  /* 0x7f3321d2ff1b2424 */ /* 0x000fe400078e00ff */
[----:B------:R-:W-:Y:S01]  /*12ec0*/  VIADD R24, R24, 0x10 ;  /* 0x0000001018187836 */ /* 0x000fe20000000000 */
        /* <DEDUP_REMOVED lines=47> */
[----:B------:R-:W-:-:S08]  /*131c0*/  DFMA R30, R30, R74, R74 ;  /* 0x0000004a1e1e722b */ /* 0x000fd0000000004a */
[----:B------:R-:W-:-:S10]  /*131d0*/  @P6 DADD R28, -RZ, -R30 ;  /* 0x00000000ff1c6229 */ /* 0x000fd4000000091e */
[----:B------:R-:W-:Y:S02]  /*131e0*/  @P6 FSEL R2, R30, R28, !P0 ;  /* 0x0000001c1e026208 */ /* 0x000fe40004000000 */
[----:B------:R-:W-:Y:S01]  /*131f0*/  @P6 FSEL R3, R31, R29, !P0 ;  /* 0x0000001d1f036208 */ /* 0x000fe20004000000 */
[----:B------:R-:W-:Y:S01]  /*13200*/  @!P6 DADD R28, -R30, R66 ;  /* 0x000000001e1ce229 */ /* 0x000fe20000000142 */
[----:B------:R-:W-:Y:S01]  /*13210*/  @!P6 PLOP3.LUT P0, PT, P1, PT, PT, 0x80, 0x8 ;  /* 0x000000000008e81c */ /* 0x000fe20000f0f070 */
[----:B------:R-:W-:-:S03]  /*13220*/  @P2 DSETP.NEU.AND P1, PT, |R4|, |R6|, PT ;  /* 0x400000060400222a */ /* 0x000fc60003f2d200 */
[----:B------:R-:W-:Y:S01]  /*13230*/  @P6 DADD R2, R2, R64 ;  /* 0x0000000002026229 */ /* 0x000fe20000000040 */
[----:B------:R-:W-:Y:S01]  /*13240*/  @P2 FSEL R27, R27, 3.37028055040000000000e+12, !P0 ;  /* 0x54442d181b1b2808 */ /* 0x000fe20004000000 */
[----:B------:R-:W-:-:S04]  /*13250*/  @P2 IMAD.MOV.U32 R65, RZ, RZ, 0x4002d97c ;  /* 0x4002d97cff412424 */ /* 0x000fc800078e00ff */
[----:B------:R-:W-:Y:S02]  /*13260*/  @!P6 FSEL R3, R29, R31, !P0 ;  /* 0x0000001f1d03e208 */ /* 0x000fe40004000000 */
[----:B------:R-:W-:Y:S02]  /*13270*/  @P2 FSEL R65, R65, 1.8213495016098022461, !P0 ;  /* 0x3fe921fb41412808 */ /* 0x000fe40004000000 */
[----:B------:R-:W-:Y:S01]  /*13280*/  @!P6 FSEL R2, R28, R30, !P0 ;  /* 0x0000001e1c02e208 */ /* 0x000fe20004000000 */
[----:B------:R-:W-:Y:S01]  /*13290*/  DADD R30, |R6|, |R4| ;  /* 0x00000000061e7229 */ /* 0x000fe20000000604 */
[----:B------:R-:W-:Y:S02]  /*132a0*/  @P2 FSEL R3, R65, R3, !P1 ;  /* 0x0000000341032208 */ /* 0x000fe40004800000 */
[----:B------:R-:W-:Y:S02]  /*132b0*/  @!P2 FSEL R29, RZ, 2.1426990032196044922, P0 ;  /* 0x400921fbff1da808 */ /* 0x000fe40000000000 */
[----:B------:R-:W-:Y:S01]  /*132c0*/  @P2 FSEL R2, R27, R2, !P1 ;  /* 0x000000021b022208 */ /* 0x000fe20004800000 */
[----:B------:R-:W-:Y:S01]  /*132d0*/  @P2 IMAD.MOV.U32 R29, RZ, RZ, R3 ;  /* 0x000000ffff1d2224 */ /* 0x000fe200078e0003 */
[----:B------:R-:W-:Y:S01]  /*132e0*/  @!P2 FSEL R28, RZ, 3.37028055040000000000e+12, P0 ;  /* 0x54442d18ff1ca808 */ /* 0x000fe20000000000 */
[----:B------:R-:W-:-:S02]  /*132f0*/  DSETP.NAN.AND P0, PT, R30, R30, PT ;  /* 0x0000001e1e00722a */ /* 0x000fc40003f08000 */
[----:B------:R-:W-:Y:S01]  /*13300*/  @P2 IMAD.MOV.U32 R28, RZ, RZ, R2 ;  /* 0x000000ffff1c2224 */ /* 0x000fe200078e0002 */
[----:B------:R-:W-:-:S04]  /*13310*/  LOP3.LUT R3, R29, 0x80000000, R7, 0xb8, !PT ;  /* 0x800000001d037812 */ /* 0x000fc800078eb807 */
[----:B------:R-:W-:Y:S02]  /*13320*/  FSEL R28, R30, R28, P0 ;  /* 0x0000001c1e1c7208 */ /* 0x000fe40000000000 */
[----:B------:R-:W-:-:S06]  /*13330*/  FSEL R29, R31, R3, P0 ;  /* 0x000000031f1d7208 */ /* 0x000fcc0000000000 */
[----:B------:R-:W-:-:S14]  /*13340*/  DSETP.NEU.AND P1, PT, R16, R28, PT ;  /* 0x0000001c1000722a */ /* 0x000fdc0003f2d000 */
[----:B------:R-:W-:Y:S02]  /*13350*/  @!P1 DMUL R10, R10, R10 ;  /* 0x0000000a0a0a9228 */ /* 0x000fe40000000000 */
[----:B------:R-:W-:-:S06]  /*13360*/  @!P1 DMUL R6, R6, R6 ;  /* 0x0000000606069228 */ /* 0x000fcc0000000000 */
[----:B------:R-:W-:Y:S02]  /*13370*/  @!P1 DFMA R10, R8, R8, R10 ;  /* 0x00000008080a922b */ /* 0x000fe4000000000a */
[----:B------:R-:W-:-:S08]  /*13380*/  @!P1 DFMA R6, R4, R4, R6 ;  /* 0x000000040406922b */ /* 0x000fd00000000006 */
[----:B------:R-:W-:Y:S02]  /*13390*/  @!P1 DSETP.LT.AND P0, PT, R10, R6, PT ;  /* 0x000000060a00922a */ /* 0x000fe40003f01000 */
[----:B------:R-:W-:-:S06]  /*133a0*/  @P1 DSETP.LT.AND P0, PT, R16, R28, PT ;  /* 0x0000001c1000122a */ /* 0x000fcc0003f01000 */
[----:B------:R-:W-:Y:S01]  /*133b0*/  SEL R26, R23, R26, P0 ;  /* 0x0000001a171a7207 */ /* 0x000fe20000000000 */
[----:B------:R-:W-:Y:S07]  /*133c0*/  @P5 BRA `(.L_x_192) ;  /* 0xffffffec00f85947 */ /* 0x000fee000383ffff */
[----:B------:R-:W-:Y:S05]  /*133d0*/  BSYNC.RECONVERGENT B7 ;  /* 0x0000000000077941 */ /* 0x000fea0003800200 */
.L_x_187:
[----:B------:R-:W-:Y:S02]  /*133e0*/  IMAD R17, R22, 0x10, R1 ;  /* 0x0000001016117824 */ /* 0x000fe400078e0201 */
[----:B------:R-:W-:-:S03]  /*133f0*/  IMAD R3, R26, 0x10, R19 ;  /* 0x000000101a037824 */ /* 0x000fc600078e0213 */
[----:B------:R-:W2:Y:S04]  /*13400*/  LDL.128 R8, [R17+0x1c0] ;  /* 0x0001c00011087983 */ /* 0x000ea80000100c00 */
[----:B------:R-:W3:Y:S01]  /*13410*/  LDL.128 R4, [R3] ;  /* 0x0000000003047983 */ /* 0x000ee20000100c00 */
[----:B------:R-:W-:Y:S01]  /*13420*/  ISETP.NE.AND P0, PT, R21, R18, PT ;  /* 0x000000121500720c */ /* 0x000fe20003f05270 */
[----:B------:R-:W-:Y:S02]  /*13430*/  IMAD.MOV.U32 R23, RZ, RZ, R21 ;  /* 0x000000ffff177224 */ /* 0x000fe400078e0015 */
[----:B--2---:R0:W-:Y:S04]  /*13440*/  STL.128 [R3], R8 ;  /* 0x0000000803007387 */ /* 0x0041e80000100c00 */
[----:B---3--:R0:W-:Y:S06]  /*13450*/  STL.128 [R17+0x1c0], R4 ;  /* 0x0001c00411007387 */ /* 0x0081ec0000100c00 */
[----:B------:R-:W-:Y:S05]  /*13460*/  @P0 BRA `(.L_x_193) ;  /* 0xffffffec00b80947 */ /* 0x000fea000383ffff */
[----:B------:R-:W-:Y:S05]  /*13470*/  BSYNC.RECONVERGENT B6 ;  /* 0x0000000000067941 */ /* 0x000fea0003800200 */
.L_x_186:
[----:B------:R-:W-:Y:S01]  /*13480*/  VIADD R2, R0, 0xfffffffe ;  /* 0xfffffffe00027836 */ /* 0x000fe20000000000 */
[----:B0-----:R-:W-:Y:S01]  /*13490*/  LOP3.LUT R5, R18, 0xf, RZ, 0xc0, !PT ;  /* 0x0000000f12057812 */ /* 0x001fe200078ec0ff */
[----:B------:R-:W-:Y:S01]  /*134a0*/  BSSY.RECONVERGENT B0, `(.L_x_194) ;  /* 0x000004f000007945 */ /* 0x000fe20003800200 */
[----:B------:R-:W-:Y:S02]  /*134b0*/  CS2R R6, SRZ ;  /* 0x0000000000067805 */ /* 0x000fe4000001ff00 */
[----:B------:R-:W-:Y:S01]  /*134c0*/  ISETP.GE.U32.AND P0, PT, R2, 0xf, PT ;  /* 0x0000000f0200780c */ /* 0x000fe20003f06070 */
[----:B------:R-:W-:Y:S01]  /*134d0*/  IMAD.MOV.U32 R2, RZ, RZ, RZ ;  /* 0x000000ffff027224 */ /* 0x000fe200078e00ff */
[----:B------:R-:W-:-:S11]  /*134e0*/  ISETP.NE.AND P1, PT, R5, RZ, PT ;  /* 0x000000ff0500720c */ /* 0x000fd60003f25270 */
[----:B------:R-:W-:Y:S05]  /*134f0*/  @!P0 BRA `(.L_x_195) ;  /* 0x0000000400248947 */ /* 0x000fea0003800000 */
[----:B------:R0:W5:Y:S01]  /*13500*/  LDL.128 R8, [R1+0x1c0] ;  /* 0x0001c00001087983 */ /* 0x0001620000100c00 */
[----:B------:R-:W-:Y:S01]  /*13510*/  LOP3.LUT R2, R18, 0xfffffff0, RZ, 0xc0, !PT ;  /* 0xfffffff012027812 */ /* 0x000fe200078ec0ff */
[----:B------:R-:W-:Y:S01]  /*13520*/  VIADD R3, R1, 0x240 ;  /* 0x0000024001037836 */ /* 0x000fe20000000000 */
[----:B------:R-:W-:-:S03]  /*13530*/  CS2R R6, SRZ ;  /* 0x0000000000067805 */ /* 0x000fc6000001ff00 */
[----:B------:R-:W-:-:S07]  /*13540*/  IMAD.MOV R4, RZ, RZ, -R2 ;  /* 0x000000ffff047224 */ /* 0x000fce00078e0a02 */
.L_x_196:
[----:B------:R-:W2:Y:S04]  /*13550*/  LDL.128 R104, [R3+-0x70] ;  /* 0xffff900003687983 */ /* 0x000ea80000100c00 */
[----:B------:R-:W3:Y:S04]  /*13560*/  LDL.128 R108, [R3+-0x60] ;  /* 0xffffa000036c7983 */ /* 0x000ee80000100c00 */
[----:B------:R-:W4:Y:S04]  /*13570*/  LDL.128 R100, [R3+-0x50] ;  /* 0xffffb00003647983 */ /* 0x000f280000100c00 */
[----:B------:R-:W4:Y:S04]  /*13580*/  LDL.128 R96, [R3+-0x40] ;  /* 0xffffc00003607983 */ /* 0x000f280000100c00 */
[----:B------:R-:W4:Y:S04]  /*13590*/  LDL.128 R92, [R3+-0x30] ;  /* 0xffffd000035c7983 */ /* 0x000f280000100c00 */
[----:B------:R-:W4:Y:S04]  /*135a0*/  LDL.128 R88, [R3+-0x20] ;  /* 0xffffe00003587983 */ /* 0x000f280000100c00 */
[----:B------:R-:W4:Y:S04]  /*135b0*/  LDL.128 R84, [R3+-0x10] ;  /* 0xfffff00003547983 */ /* 0x000f280000100c00 */
[----:B------:R-:W4:Y:S04]  /*135c0*/  LDL.128 R80, [R3] ;  /* 0x0000000003507983 */ /* 0x000f280000100c00 */
[----:B------:R-:W4:Y:S04]  /*135d0*/  LDL.128 R76, [R3+0x10] ;  /* 0x00001000034c7983 */ /* 0x000f280000100c00 */
[----:B------:R-:W4:Y:S04]  /*135e0*/  LDL.128 R72, [R3+0x20] ;  /* 0x0000200003487983 */ /* 0x000f280000100c00 */
[----:B------:R-:W4:Y:S04]  /*135f0*/  LDL.128 R64, [R3+0x30] ;  /* 0x0000300003407983 */ /* 0x000f280000100c00 */
[----:B------:R-:W4:Y:S04]  /*13600*/  LDL.128 R28, [R3+0x40] ;  /* 0x00004000031c7983 */ /* 0x000f280000100c00 */
[----:B------:R-:W4:Y:S04]  /*13610*/  LDL.128 R24, [R3+0x50] ;  /* 0x0000500003187983 */ /* 0x000f280000100c00 */
[----:B------:R-:W4:Y:S04]  /*13620*/  LDL.128 R20, [R3+0x60] ;  /* 0x0000600003147983 */ /* 0x000f280000100c00 */
[----:B------:R-:W4:Y:S01]  /*13630*/  LDL.128 R12, [R3+0x70] ;  /* 0x00007000030c7983 */ /* 0x000f220000100c00 */
[----:B--2--5:R-:W-:-:S08]  /*13640*/  DMUL R10, R104, R10 ;  /* 0x0000000a680a7228 */ /* 0x024fd00000000000 */
[C---:B------:R-:W-:Y:S02]  /*13650*/  DFMA R16, R106.reuse, R8, -R10 ;  /* 0x000000086a10722b */ /* 0x040fe4000000080a */
[----:B------:R1:W2:Y:S01]  /*13660*/  LDL.128 R8, [R3+0x80] ;  /* 0x0000800003087983 */ /* 0x0002a20000100c00 */
[----:B---3--:R-:W-:Y:S01]  /*13670*/  DMUL R106, R106, R108 ;  /* 0x0000006c6a6a7228 */ /* 0x008fe20000000000 */
[----:B------:R-:W-:-:S04]  /*13680*/  VIADD R4, R4, 0x10 ;  /* 0x0000001004047836 */ /* 0x000fc80000000000 */
[----:B------:R-:W-:Y:S01]  /*13690*/  DADD R16, R16, R6 ;  /* 0x0000000010107229 */ /* 0x000fe20000000006 */
[----:B------:R-:W-:Y:S01]  /*136a0*/  ISETP.NE.AND P0, PT, R4, RZ, PT ;  /* 0x000000ff0400720c */ /* 0x000fe20003f05270 */
[----:B-1----:R-:W-:Y:S01]  /*136b0*/  VIADD R3, R3, 0x100 ;  /* 0x0000010003037836 */ /* 0x002fe20000000000 */
[----:B------:R-:W-:Y:S02]  /*136c0*/  DFMA R106, R104, R110, -R106 ;  /* 0x0000006e686a722b */ /* 0x000fe4000000086a */
[----:B----4-:R-:W-:-:S06]  /*136d0*/  DMUL R110, R110, R100 ;  /* 0x000000646e6e7228 */ /* 0x010fcc0000000000 */
[----:B------:R-:W-:Y:S02]  /*136e0*/  DADD R16, R16, R106 ;  /* 0x0000000010107229 */ /* 0x000fe4000000006a */
[----:B------:R-:W-:Y:S02]  /*136f0*/  DFMA R110, R108, R102, -R110 ;  /* 0x000000666c6e722b */ /* 0x000fe4000000086e */
[----:B------:R-:W-:-:S06]  /*13700*/  DMUL R102, R102, R96 ;  /* 0x0000006066667228 */ /* 0x000fcc0000000000 */
[----:B------:R-:W-:Y:S02]  /*13710*/  DADD R16, R16, R110 ;  /* 0x0000000010107229 */ /* 0x000fe4000000006e */
[----:B------:R-:W-:Y:S02]  /*13720*/  DFMA R102, R100, R98, -R102 ;  /* 0x000000626466722b */ /* 0x000fe40000000866 */
[----:B------:R-:W-:-:S06]  /*13730*/  DMUL R98, R98, R92 ;  /* 0x0000005c62627228 */ /* 0x000fcc0000000000 */
[----:B------:R-:W-:Y:S02]  /*13740*/  DADD R16, R16, R102 ;  /* 0x0000000010107229 */ /* 0x000fe40000000066 */
[----:B------:R-:W-:Y:S02]  /*13750*/  DFMA R98, R96, R94, -R98 ;  /* 0x0000005e6062722b */ /* 0x000fe40000000862 */
[----:B------:R-:W-:Y:S02]  /*13760*/  DMUL R94, R94, R88 ;  /* 0x000000585e5e7228 */ /* 0x000fe40000000000 */
[----:B------:R-:W-:-:S04]  /*13770*/  DMUL R6, R22, R12 ;  /* 0x0000000c16067228 */ /* 0x000fc80000000000 */
[----:B------:R-:W-:Y:S02]  /*13780*/  DADD R16, R16, R98 ;  /* 0x0000000010107229 */ /* 0x000fe40000000062 */
[----:B------:R-:W-:Y:S02]  /*13790*/  DFMA R94, R92, R90, -R94 ;  /* 0x0000005a5c5e722b */ /* 0x000fe4000000085e */
[----:B------:R-:W-:Y:S02]  /*137a0*/  DMUL R90, R90, R84 ;  /* 0x000000545a5a7228 */ /* 0x000fe40000000000 */
[----:B------:R-:W-:-:S04]  /*137b0*/  DFMA R6, R20, R14, -R6 ;  /* 0x0000000e1406722b */ /* 0x000fc80000000806 */
        /* <DEDUP_REMOVED lines=22> */
[----:B------:R-:W-:-:S08]  /*13920*/  DFMA R26, R24, R22, -R26 ;  /* 0x00000016181a722b */ /* 0x000fd0000000081a */
[----:B------:R-:W-:-:S08]  /*13930*/  DADD R16, R16, R26 ;  /* 0x0000000010107229 */ /* 0x000fd0000000001a */
[----:B------:R-:W-:Y:S02]  /*13940*/  DADD R6, R16, R6 ;  /* 0x0000000010067229 */ /* 0x000fe40000000006 */
[----:B--2---:R-:W-:-:S08]  /*13950*/  DMUL R14, R14, R8 ;  /* 0x000000080e0e7228 */ /* 0x004fd00000000000 */
[----:B------:R-:W-:-:S08]  /*13960*/  DFMA R14, R12, R10, -R14 ;  /* 0x0000000a0c0e722b */ /* 0x000fd0000000080e */
[----:B------:R-:W-:Y:S01]  /*13970*/  DADD R6, R6, R14 ;  /* 0x0000000006067229 */ /* 0x000fe2000000000e */
[----:B------:R-:W-:Y:S10]  /*13980*/  @P0 BRA `(.L_x_196) ;  /* 0xfffffff800f00947 */ /* 0x000ff4000383ffff */
.L_x_195:
[----:B------:R-:W-:Y:S05]  /*13990*/  BSYNC.RECONVERGENT B0 ;  /* 0x0000000000007941 */ /* 0x000fea0003800200 */
.L_x_194:
        /* <DEDUP_REMOVED lines=8> */
[----:B------:R-:W2:Y:S04]  /*13a20*/  LDL.128 R64, [R3+0x10] ;  /* 0x0000100003407983 */ /* 0x000ea80000100c00 */
[----:B------:R-:W3:Y:S04]  /*13a30*/  LDL.128 R72, [R3+0x20] ;  /* 0x0000200003487983 */ /* 0x000ee80000100c00 */
[----:B------:R-:W4:Y:S04]  /*13a40*/  LDL.128 R76, [R3+0x30] ;  /* 0x00003000034c7983 */ /* 0x000f280000100c00 */
[----:B------:R-:W5:Y:S04]  /*13a50*/  LDL.128 R80, [R3+0x40] ;  /* 0x0000400003507983 */ /* 0x000f680000100c00 */
[----:B------:R-:W5:Y:S04]  /*13a60*/  LDL.128 R24, [R3+0x50] ;  /* 0x0000500003187983 */ /* 0x000f680000100c00 */
[----:B------:R-:W5:Y:S04]  /*13a70*/  LDL.128 R20, [R3+0x60] ;  /* 0x0000600003147983 */ /* 0x000f680000100c00 */
[----:B------:R-:W5:Y:S04]  /*13a80*/  LDL.128 R8, [R3+0x70] ;  /* 0x0000700003087983 */ /* 0x000f680000100c00 */
[----:B------:R-:W5:Y:S01]  /*13a90*/  LDL.128 R12, [R3+0x80] ;  /* 0x00008000030c7983 */ /* 0x000f620000100c00 */
[----:B------:R-:W-:Y:S01]  /*13aa0*/  VIADD R2, R2, 0x8 ;  /* 0x0000000802027836 */ /* 0x000fe20000000000 */
[----:B--2---:R-:W-:-:S08]  /*13ab0*/  DMUL R30, R30, R64 ;  /* 0x000000401e1e7228 */ /* 0x004fd00000000000 */
[----:B------:R-:W-:Y:S02]  /*13ac0*/  DFMA R28, R28, R66, -R30 ;  /* 0x000000421c1c722b */ /* 0x000fe4000000081e */
[----:B---3--:R-:W-:-:S06]  /*13ad0*/  DMUL R66, R66, R72 ;  /* 0x0000004842427228 */ /* 0x008fcc0000000000 */
[----:B------:R-:W-:Y:S02]  /*13ae0*/  DADD R28, R6, R28 ;  /* 0x00000000061c7229 */ /* 0x000fe4000000001c */
[----:B------:R-:W-:Y:S02]  /*13af0*/  DFMA R66, R64, R74, -R66 ;  /* 0x0000004a4042722b */ /* 0x000fe40000000842 */
[----:B----4-:R-:W-:Y:S02]  /*13b00*/  DMUL R74, R74, R76 ;  /* 0x0000004c4a4a7228 */ /* 0x010fe40000000000 */
[----:B-----5:R-:W-:-:S04]  /*13b10*/  DMUL R4, R22, R8 ;  /* 0x0000000816047228 */ /* 0x020fc80000000000 */
[----:B------:R-:W-:Y:S02]  /*13b20*/  DADD R28, R28, R66 ;  /* 0x000000001c1c7229 */ /* 0x000fe40000000042 */
[----:B------:R-:W-:Y:S02]  /*13b30*/  DFMA R74, R72, R78, -R74 ;  /* 0x0000004e484a722b */ /* 0x000fe4000000084a */
[----:B------:R-:W-:Y:S02]  /*13b40*/  DMUL R78, R78, R80 ;  /* 0x000000504e4e7228 */ /* 0x000fe40000000000 */
[----:B------:R-:W-:Y:S02]  /*13b50*/  DFMA R4, R20, R10, -R4 ;  /* 0x0000000a1404722b */ /* 0x000fe40000000804 */
[----:B------:R-:W-:Y:S02]  /*13b60*/  DMUL R12, R10, R12 ;  /* 0x0000000c0a0c7228 */ /* 0x000fe40000000000 */
[----:B------:R-:W-:-:S02]  /*13b70*/  DADD R28, R28, R74 ;  /* 0x000000001c1c7229 */ /* 0x000fc4000000004a */
[----:B------:R-:W-:Y:S02]  /*13b80*/  DFMA R78, R76, R82, -R78 ;  /* 0x000000524c4e722b */ /* 0x000fe4000000084e */
[----:B------:R-:W-:Y:S02]  /*13b90*/  DMUL R82, R82, R24 ;  /* 0x0000001852527228 */ /* 0x000fe40000000000 */
[----:B------:R-:W-:-:S04]  /*13ba0*/  DFMA R12, R8, R14, -R12 ;  /* 0x0000000e080c722b */ /* 0x000fc8000000080c */
[----:B------:R-:W-:Y:S02]  /*13bb0*/  DADD R28, R28, R78 ;  /* 0x000000001c1c7229 */ /* 0x000fe4000000004e */
[----:B------:R-:W-:Y:S02]  /*13bc0*/  DFMA R82, R80, R26, -R82 ;  /* 0x0000001a5052722b */ /* 0x000fe40000000852 */
[----:B------:R-:W-:-:S06]  /*13bd0*/  DMUL R26, R26, R20 ;  /* 0x000000141a1a7228 */ /* 0x000fcc0000000000 */
[----:B------:R-:W-:Y:S02]  /*13be0*/  DADD R28, R28, R82 ;  /* 0x000000001c1c7229 */ /* 0x000fe40000000052 */
[----:B------:R-:W-:-:S08]  /*13bf0*/  DFMA R26, R24, R22, -R26 ;  /* 0x00000016181a722b */ /* 0x000fd0000000081a */
[----:B------:R-:W-:-:S08]  /*13c00*/  DADD R26, R28, R26 ;  /* 0x000000001c1a7229 */ /* 0x000fd0000000001a */
[----:B------:R-:W-:-:S08]  /*13c10*/  DADD R4, R26, R4 ;  /* 0x000000001a047229 */ /* 0x000fd00000000004 */
[----:B------:R-:W-:-:S11]  /*13c20*/  DADD R6, R4, R12 ;  /* 0x0000000004067229 */ /* 0x000fd6000000000c */
.L_x_198:
[----:B------:R-:W-:Y:S05]  /*13c30*/  BSYNC.RECONVERGENT B0 ;  /* 0x0000000000007941 */ /* 0x000fea0003800200 */
.L_x_197:
        /* <DEDUP_REMOVED lines=11> */
[----:B------:R-:W5:Y:S01]  /*13cf0*/  LDL.128 R28, [R3+0x40] ;  /* 0x00004000031c7983 */ /* 0x000f620000100c00 */
[----:B------:R-:W-:Y:S01]  /*13d00*/  VIADD R2, R2, 0x4 ;  /* 0x0000000402027836 */ /* 0x000fe20000000000 */
[----:B--2---:R-:W-:-:S08]  /*13d10*/  DMUL R10, R10, R12 ;  /* 0x0000000c0a0a7228 */ /* 0x004fd00000000000 */
[----:B------:R-:W-:Y:S02]  /*13d20*/  DFMA R8, R8, R14, -R10 ;  /* 0x0000000e0808722b */ /* 0x000fe4000000080a */
[----:B---3--:R-:W-:Y:S02]  /*13d30*/  DMUL R14, R14, R20 ;  /* 0x000000140e0e7228 */ /* 0x008fe40000000000 */
[----:B----4-:R-:W-:Y:S02]  /*13d40*/  DMUL R4, R22, R24 ;  /* 0x0000001816047228 */ /* 0x010fe40000000000 */
[----:B-----5:R-:W-:Y:S02]  /*13d50*/  DMUL R28, R26, R28 ;  /* 0x0000001c1a1c7228 */ /* 0x020fe40000000000 */
[----:B------:R-:W-:Y:S02]  /*13d60*/  DADD R8, R6, R8 ;  /* 0x0000000006087229 */ /* 0x000fe40000000008 */
[----:B------:R-:W-:-:S02]  /*13d70*/  DFMA R14, R12, R22, -R14 ;  /* 0x000000160c0e722b */ /* 0x000fc4000000080e */
[----:B------:R-:W-:Y:S02]  /*13d80*/  DFMA R4, R20, R26, -R4 ;  /* 0x0000001a1404722b */ /* 0x000fe40000000804 */
[----:B------:R-:W-:-:S04]  /*13d90*/  DFMA R28, R24, R30, -R28 ;  /* 0x0000001e181c722b */ /* 0x000fc8000000081c */
[----:B------:R-:W-:-:S08]  /*13da0*/  DADD R8, R8, R14 ;  /* 0x0000000008087229 */ /* 0x000fd0000000000e */
[----:B------:R-:W-:-:S08]  /*13db0*/  DADD R4, R8, R4 ;  /* 0x0000000008047229 */ /* 0x000fd00000000004 */
[----:B------:R-:W-:-:S11]  /*13dc0*/  DADD R6, R4, R28 ;  /* 0x0000000004067229 */ /* 0x000fd6000000001c */
.L_x_200:
[----:B------:R-:W-:Y:S05]  /*13dd0*/  BSYNC.RECONVERGENT B0 ;  /* 0x0000000000007941 */ /* 0x000fea0003800200 */
.L_x_199:
[----:B------:R-:W-:Y:S05]  /*13de0*/  @!P1 BRA `(.L_x_185) ;  /* 0x0000000000409947 */ /* 0x000fea0003800000 */
[----:B------:R-:W-:-:S05]  /*13df0*/  IMAD R2, R2, 0x10, R19 ;  /* 0x0000001002027824 */ /* 0x000fca00078e0213 */
[----:B------:R1:W5:Y:S01]  /*13e00*/  LDL.128 R8, [R2] ;  /* 0x0000000002087983 */ /* 0x0003620000100c00 */
[----:B------:R-:W-:Y:S02]  /*13e10*/  IMAD.MOV R4, RZ, RZ, -R18 ;  /* 0x000000ffff047224 */ /* 0x000fe400078e0a12 */
[----:B------:R-:W-:-:S07]  /*13e20*/  VIADD R5, R2, 0x10 ;  /* 0x0000001002057836 */ /* 0x000fce0000000000 */
.L_x_201:
[----:B------:R2:W1:Y:S01]  /*13e30*/  LDL.128 R12, [R5] ;  /* 0x00000000050c7983 */ /* 0x0004620000100c00 */
[----:B------:R-:W-:-:S05]  /*13e40*/  VIADD R4, R4, 0x1 ;  /* 0x0000000104047836 */ /* 0x000fca0000000000 */
[----:B------:R-:W-:Y:S01]  /*13e50*/  ISETP.NE.AND P0, PT, R4, RZ, PT ;  /* 0x000000ff0400720c */ /* 0x000fe20003f05270 */
[----:B--2---:R-:W-:Y:S01]  /*13e60*/  VIADD R5, R5, 0x10 ;  /* 0x0000001005057836 */ /* 0x004fe20000000000 */
[----:B-1---5:R-:W-:Y:S01]  /*13e70*/  DMUL R2, R12, R10 ;  /* 0x0000000a0c027228 */ /* 0x022fe20000000000 */
[----:B------:R-:W-:Y:S02]  /*13e80*/  IMAD.MOV.U32 R10, RZ, RZ, R14 ;  /* 0x000000ffff0a7224 */ /* 0x000fe400078e000e */
[----:B------:R-:W-:-:S05]  /*13e90*/  IMAD.MOV.U32 R11, RZ, RZ, R15 ;  /* 0x000000ffff0b7224 */ /* 0x000fca00078e000f */
[----:B------:R-:W-:Y:S01]  /*13ea0*/  DFMA R2, R14, R8, -R2 ;  /* 0x000000080e02722b */ /* 0x000fe20000000802 */
[----:B------:R-:W-:Y:S02]  /*13eb0*/  IMAD.MOV.U32 R8, RZ, RZ, R12 ;  /* 0x000000ffff087224 */ /* 0x000fe400078e000c */
[----:B------:R-:W-:-:S05]  /*13ec0*/  IMAD.MOV.U32 R9, RZ, RZ, R13 ;  /* 0x000000ffff097224 */ /* 0x000fca00078e000d */
[----:B------:R-:W-:Y:S01]  /*13ed0*/  DADD R6, R2, R6 ;  /* 0x0000000002067229 */ /* 0x000fe20000000006 */
[----:B------:R-:W-:Y:S10]  /*13ee0*/  @P0 BRA `(.L_x_201) ;  /* 0xfffffffc00d00947 */ /* 0x000ff4000383ffff */
.L_x_185:
[----:B------:R-:W-:Y:S05]  /*13ef0*/  BSYNC.RECONVERGENT B5 ;  /* 0x0000000000057941 */ /* 0x000fea0003800200 */
.L_x_184:
[----:B------:R-:W-:Y:S02]  /*13f00*/  IMAD R8, R0, 0x10, R19 ;  /* 0x0000001000087824 */ /* 0x000fe400078e0213 */
[----:B------:R-:W3:Y:S04]  /*13f10*/  LDL.128 R16, [R1+0x1c0] ;  /* 0x0001c00001107983 */ /* 0x000ee80000100c00 */
[----:B------:R-:W3:Y:S01]  /*13f20*/  LDL.128 R8, [R8+-0x10] ;  /* 0xfffff00008087983 */ /* 0x000ee20000100c00 */
[----:B------:R-:W-:Y:S01]  /*13f30*/  DMUL R4, R46, R40 ;  /* 0x000000282e047228 */ /* 0x000fe20000000000 */
[----:B------:R-:W-:Y:S01]  /*13f40*/  BSSY.RECONVERGENT B5, `(.L_x_202) ;  /* 0x0000031000057945 */ /* 0x000fe20003800200 */
[----:B------:R-:W-:Y:S02]  /*13f50*/  DMUL R12, R42, R36 ;  /* 0x000000242a0c7228 */ /* 0x000fe40000000000 */
[----:B------:R-:W-:-:S04]  /*13f60*/  DMUL R2, R62, R56 ;  /* 0x000000383e027228 */ /* 0x000fc80000000000 */
[----:B------:R-:W-:Y:S02]  /*13f70*/  DFMA R42, R44, R42, -R4 ;  /* 0x0000002a2c2a722b */ /* 0x000fe40000000804 */
[----:B------:R-:W-:Y:S02]  /*13f80*/  DMUL R4, R58, R52 ;  /* 0x000000343a047228 */ /* 0x000fe40000000000 */
[----:B------:R-:W-:Y:S02]  /*13f90*/  DFMA R12, R40, R38, -R12 ;  /* 0x00000026280c722b */ /* 0x000fe4000000080c */
[----:B------:R-:W-:Y:S02]  /*13fa0*/  DFMA R2, R60, R58, -R2 ;  /* 0x0000003a3c02722b */ /* 0x000fe40000000802 */
[----:B------:R-:W-:Y:S02]  /*13fb0*/  DMUL R38, R38, R32 ;  /* 0x0000002026267228 */ /* 0x000fe40000000000 */
[----:B------:R-:W-:-:S02]  /*13fc0*/  DADD R42, RZ, R42 ;  /* 0x00000000ff2a7229 */ /* 0x000fc4000000002a */
[----:B------:R-:W-:Y:S02]  /*13fd0*/  DFMA R4, R56, R54, -R4 ;  /* 0x000000363804722b */ /* 0x000fe40000000804 */
[----:B------:R-:W-:Y:S02]  /*13fe0*/  DMUL R54, R54, R48 ;  /* 0x0000003036367228 */ /* 0x000fe40000000000 */
[-C--:B------:R-:W-:Y:S02]  /*13ff0*/  DMUL R44, R44, R34.reuse ;  /* 0x000000222c2c7228 */ /* 0x080fe40000000000 */
[----:B------:R-:W-:Y:S02]  /*14000*/  DADD R2, RZ, R2 ;  /* 0x00000000ff027229 */ /* 0x000fe40000000002 */
[----:B------:R-:W-:Y:S02]  /*14010*/  DFMA R38, R36, R34, -R38 ;  /* 0x000000222426722b */ /* 0x000fe40000000826 */
[----:B------:R-:W-:-:S02]  /*14020*/  DADD R12, R42, R12 ;  /* 0x000000002a0c7229 */ /* 0x000fc4000000000c */
[-C--:B------:R-:W-:Y:S02]  /*14030*/  DMUL R60, R60, R50.reuse ;  /* 0x000000323c3c7228 */ /* 0x080fe40000000000 */
[----:B------:R-:W-:Y:S02]  /*14040*/  DFMA R54, R52, R50, -R54 ;  /* 0x000000323436722b */ /* 0x000fe40000000836 */
[----:B------:R-:W-:Y:S02]  /*14050*/  DFMA R44, R46, R32, -R44 ;  /* 0x000000202e2c722b */ /* 0x000fe4000000082c */
[----:B------:R-:W-:Y:S02]  /*14060*/  DADD R2, R2, R4 ;  /* 0x0000000002027229 */ /* 0x000fe40000000004 */
[----:B------:R-:W-:Y:S02]  /*14070*/  DADD R12, R12, R38 ;  /* 0x000000000c0c7229 */ /* 0x000fe40000000026 */
[----:B------:R-:W-:-:S04]  /*14080*/  DFMA R60, R62, R48, -R60 ;  /* 0x000000303e3c722b */ /* 0x000fc8000000083c */
[----:B------:R-:W-:Y:S02]  /*14090*/  DADD R2, R2, R54 ;  /* 0x0000000002027229 */ /* 0x000fe40000000036 */
[----:B------:R-:W-:-:S06]  /*140a0*/  DADD R12, R12, R44 ;  /* 0x000000000c0c7229 */ /* 0x000fcc000000002c */
[----:B------:R-:W-:Y:S02]  /*140b0*/  DADD R2, R2, R60 ;  /* 0x0000000002027229 */ /* 0x000fe4000000003c */
[----:B------:R-:W-:-:S08]  /*140c0*/  DMUL R12, |R12|, 0.5 ;  /* 0x3fe000000c0c7828 */ /* 0x000fd00000000200 */
[----:B------:R-:W-:Y:S02]  /*140d0*/  DFMA R2, |R2|, 0.5, R12 ;  /* 0x3fe000000202782b */ /* 0x000fe4000000020c */
[----:B---3--:R-:W-:-:S08]  /*140e0*/  DMUL R10, R10, R16 ;  /* 0x000000100a0a7228 */ /* 0x008fd00000000000 */
[----:B------:R-:W-:-:S08]  /*140f0*/  DFMA R8, R8, R18, -R10 ;  /* 0x000000120808722b */ /* 0x000fd0000000080a */
[----:B------:R-:W-:-:S08]  /*14100*/  DADD R8, R8, R6 ;  /* 0x0000000008087229 */ /* 0x000fd00000000006 */
[----:B------:R-:W-:-:S08]  /*14110*/  DMUL R72, |R8|, 0.5 ;  /* 0x3fe0000008487828 */ /* 0x000fd00000000200 */
[----:B------:R-:W-:Y:S01]  /*14120*/  DADD R116, -R72, R2 ;  /* 0x0000000048747229 */ /* 0x000fe20000000102 */
[----:B------:R-:W-:Y:S01]  /*14130*/  IMAD.MOV.U32 R2, RZ, RZ, 0x1 ;  /* 0x00000001ff027424 */ /* 0x000fe200078e00ff */
[----:B------:R-:W-:-:S04]  /*14140*/  FSETP.GEU.AND P1, PT, |R73|, 6.5827683646048100446e-37, PT ;  /* 0x036000004900780b */ /* 0x000fc80003f2e200 */
[----:B------:R-:W3:Y:S02]  /*14150*/  MUFU.RCP64H R3, R117 ;  /* 0x0000007500037308 */ /* 0x000ee40000001800 */
[----:B---3--:R-:W-:-:S08]  /*14160*/  DFMA R4, -R116, R2, 1 ;  /* 0x3ff000007404742b */ /* 0x008fd00000000102 */
        /* <DEDUP_REMOVED lines=11> */
[----:B------:R-:W-:-:S07]  /*14220*/  MOV R70, 0x14240 ;  /* 0x0001424000467802 */ /* 0x000fce0000000f00 */
[----:B012-4-:R-:W-:Y:S05]  /*14230*/  CALL.REL.NOINC `($__internal_0_$__cuda_sm20_div_rn_f64_full) ;  /* 0x0000000000187944 */ /* 0x017fea0003c00000 */
[----:B------:R-:W-:-:S07]  /*14240*/  IMAD.MOV.U32 R75, RZ, RZ, R73 ;  /* 0x000000ffff4b7224 */ /* 0x000fce00078e0049 */
.L_x_203:
[----:B------:R-:W-:Y:S05]  /*14250*/  BSYNC.RECONVERGENT B5 ;  /* 0x0000000000057941 */ /* 0x000fea0003800200 */
.L_x_202:
[----:B------:R-:W2:Y:S02]  /*14260*/  LDC.64 R2, c[0x0][0x390] ;  /* 0x0000e400ff027b82 */ /* 0x000ea40000000a00 */
[----:B--2-4-:R-:W-:-:S05]  /*14270*/  IMAD.WIDE R68, R68, 0x8, R2 ;  /* 0x0000000844447825 */ /* 0x014fca00078e0202 */
[----:B------:R-:W-:Y:S01]  /*14280*/  STG.E.64 desc[UR4][R68.64], R74 ;  /* 0x0000004a44007986 */ /* 0x000fe2000c101b04 */
[----:B------:R-:W-:Y:S05]  /*14290*/  EXIT ;  /* 0x000000000000794d */ /* 0x000fea0003800000 */
        .weak           $__internal_0_$__cuda_sm20_div_rn_f64_full
        .type           $__internal_0_$__cuda_sm20_div_rn_f64_full,@function
        .size           $__internal_0_$__cuda_sm20_div_rn_f64_full,(.L_x_210 - $__internal_0_$__cuda_sm20_div_rn_f64_full)
$__internal_0_$__cuda_sm20_div_rn_f64_full:
[C---:B------:R-:W-:Y:S01]  /*142a0*/  FSETP.GEU.AND P0, PT, |R117|.reuse, 1.469367938527859385e-39, PT ;  /* 0x001000007500780b */ /* 0x040fe20003f0e200 */
[----:B------:R-:W-:Y:S01]  /*142b0*/  IMAD.MOV.U32 R149, RZ, RZ, R73 ;  /* 0x000000ffff957224 */ /* 0x000fe200078e0049 */
[C---:B------:R-:W-:Y:S01]  /*142c0*/  LOP3.LUT R118, R117.reuse, 0x800fffff, RZ, 0xc0, !PT ;  /* 0x800fffff75767812 */ /* 0x040fe200078ec0ff */
[----:B------:R-:W-:Y:S01]  /*142d0*/  IMAD.MOV.U32 R146, RZ, RZ, 0x1 ;  /* 0x00000001ff927424 */ /* 0x000fe200078e00ff */
[----:B------:R-:W-:Y:S01]  /*142e0*/  LOP3.LUT R110, R117, 0x7ff00000, RZ, 0xc0, !PT ;  /* 0x7ff00000756e7812 */ /* 0x000fe200078ec0ff */
[----:B------:R-:W-:Y:S01]  /*142f0*/  IMAD.MOV.U32 R148, RZ, RZ, R74 ;  /* 0x000000ffff947224 */ /* 0x000fe200078e004a */
[----:B------:R-:W-:Y:S01]  /*14300*/  LOP3.LUT R119, R118, 0x3ff00000, RZ, 0xfc, !PT ;  /* 0x3ff0000076777812 */ /* 0x000fe200078efcff */
[----:B------:R-:W-:Y:S01]  /*14310*/  IMAD.MOV.U32 R118, RZ, RZ, R116 ;  /* 0x000000ffff767224 */ /* 0x000fe200078e0074 */
[C---:B------:R-:W-:Y:S01]  /*14320*/  FSETP.GEU.AND P1, PT, |R149|.reuse, 1.469367938527859385e-39, PT ;  /* 0x001000009500780b */ /* 0x040fe20003f2e200 */
[----:B------:R-:W-:Y:S01]  /*14330*/  BSSY.RECONVERGENT B0, `(.L_x_204) ;  /* 0x0000055000007945 */ /* 0x000fe20003800200 */
[----:B------:R-:W-:-:S03]  /*14340*/  LOP3.LUT R73, R149, 0x7ff00000, RZ, 0xc0, !PT ;  /* 0x7ff0000095497812 */ /* 0x000fc600078ec0ff */
[----:B------:R-:W-:Y:S01]  /*14350*/  @!P0 DMUL R118, R116, 8.98846567431157953865e+307 ;  /* 0x7fe0000074768828 */ /* 0x000fe20000000000 */
[----:B------:R-:W-:-:S05]  /*14360*/  ISETP.GE.U32.AND P3, PT, R73, R110, PT ;  /* 0x0000006e4900720c */ /* 0x000fca0003f66070 */
[----:B------:R-:W0:Y:S02]  /*14370*/  MUFU.RCP64H R147, R119 ;  /* 0x0000007700937308 */ /* 0x000e240000001800 */
[----:B------:R-:W-:Y:S01]  /*14380*/  @!P1 LOP3.LUT R74, R117, 0x7ff00000, RZ, 0xc0, !PT ;  /* 0x7ff00000754a9812 */ /* 0x000fe200078ec0ff */
[----:B------:R-:W-:Y:S01]  /*14390*/  @!P1 IMAD.MOV.U32 R154, RZ, RZ, RZ ;  /* 0x000000ffff9a9224 */ /* 0x000fe200078e00ff */
[----:B------:R-:W-:Y:S02]  /*143a0*/  @!P0 LOP3.LUT R110, R119, 0x7ff00000, RZ, 0xc0, !PT ;  /* 0x7ff00000776e8812 */ /* 0x000fe400078ec0ff */
[----:B------:R-:W-:Y:S01]  /*143b0*/  @!P1 ISETP.GE.U32.AND P2, PT, R73, R74, PT ;  /* 0x0000004a4900920c */ /* 0x000fe20003f46070 */
[----:B------:R-:W-:-:S05]  /*143c0*/  IMAD.MOV.U32 R74, RZ, RZ, 0x1ca00000 ;  /* 0x1ca00000ff4a7424 */ /* 0x000fca00078e00ff */
[C---:B------:R-:W-:Y:S02]  /*143d0*/  @!P1 SEL R75, R74.reuse, 0x63400000, !P2 ;  /* 0x634000004a4b9807 */ /* 0x040fe40005000000 */
[----:B------:R-:W-:Y:S02]  /*143e0*/  SEL R111, R74, 0x63400000, !P3 ;  /* 0x634000004a6f7807 */ /* 0x000fe40005800000 */
[----:B------:R-:W-:Y:S01]  /*143f0*/  @!P1 LOP3.LUT R75, R75, 0x80000000, R149, 0xf8, !PT ;  /* 0x800000004b4b9812 */ /* 0x000fe200078ef895 */
[----:B0-----:R-:W-:-:S03]  /*14400*/  DFMA R150, R146, -R118, 1 ;  /* 0x3ff000009296742b */ /* 0x001fc60000000876 */
[----:B------:R-:W-:Y:S01]  /*14410*/  @!P1 LOP3.LUT R155, R75, 0x100000, RZ, 0xfc, !PT ;  /* 0x001000004b9b9812 */ /* 0x000fe200078efcff */
[----:B------:R-:W-:-:S04]  /*14420*/  IMAD.MOV.U32 R75, RZ, RZ, R73 ;  /* 0x000000ffff4b7224 */ /* 0x000fc800078e0049 */
[----:B------:R-:W-:-:S08]  /*14430*/  DFMA R150, R150, R150, R150 ;  /* 0x000000969696722b */ /* 0x000fd00000000096 */
[----:B------:R-:W-:Y:S01]  /*14440*/  DFMA R146, R146, R150, R146 ;  /* 0x000000969292722b */ /* 0x000fe20000000092 */
[----:B------:R-:W-:Y:S01]  /*14450*/  LOP3.LUT R151, R111, 0x800fffff, R149, 0xf8, !PT ;  /* 0x800fffff6f977812 */ /* 0x000fe200078ef895 */
[----:B------:R-:W-:-:S06]  /*14460*/  IMAD.MOV.U32 R150, RZ, RZ, R148 ;  /* 0x000000ffff967224 */ /* 0x000fcc00078e0094 */
[----:B------:R-:W-:Y:S02]  /*14470*/  DFMA R156, R146, -R118, 1 ;  /* 0x3ff00000929c742b */ /* 0x000fe40000000876 */
[----:B------:R-:W-:-:S06]  /*14480*/  @!P1 DFMA R150, R150, 2, -R154 ;  /* 0x400000009696982b */ /* 0x000fcc000000089a */
[----:B------:R-:W-:-:S04]  /*14490*/  DFMA R156, R146, R156, R146 ;  /* 0x0000009c929c722b */ /* 0x000fc80000000092 */
[----:B------:R-:W-:-:S04]  /*144a0*/  @!P1 LOP3.LUT R75, R151, 0x7ff00000, RZ, 0xc0, !PT ;  /* 0x7ff00000974b9812 */ /* 0x000fc800078ec0ff */
[----:B------:R-:W-:Y:S01]  /*144b0*/  DMUL R154, R156, R150 ;  /* 0x000000969c9a7228 */ /* 0x000fe20000000000 */
[----:B------:R-:W-:-:S05]  /*144c0*/  VIADD R111, R75, 0xffffffff ;  /* 0xffffffff4b6f7836 */ /* 0x000fca0000000000 */
[----:B------:R-:W-:Y:S01]  /*144d0*/  ISETP.GT.U32.AND P0, PT, R111, 0x7feffffe, PT ;  /* 0x7feffffe6f00780c */ /* 0x000fe20003f04070 */
[----:B------:R-:W-:Y:S01]  /*144e0*/  VIADD R111, R110, 0xffffffff ;  /* 0xffffffff6e6f7836 */ /* 0x000fe20000000000 */
[----:B------:R-:W-:-:S04]  /*144f0*/  DFMA R146, R154, -R118, R150 ;  /* 0x800000769a92722b */ /* 0x000fc80000000096 */
[----:B------:R-:W-:-:S04]  /*14500*/  ISETP.GT.U32.OR P0, PT, R111, 0x7feffffe, P0 ;  /* 0x7feffffe6f00780c */ /* 0x000fc80000704470 */
[----:B------:R-:W-:-:S09]  /*14510*/  DFMA R146, R156, R146, R154 ;  /* 0x000000929c92722b */ /* 0x000fd2000000009a */
[----:B------:R-:W-:Y:S05]  /*14520*/  @P0 BRA `(.L_x_205) ;  /* 0x0000000000740947 */ /* 0x000fea0003800000 */
[----:B------:R-:W-:-:S04]  /*14530*/  LOP3.LUT R110, R117, 0x7ff00000, RZ, 0xc0, !PT ;  /* 0x7ff00000756e7812 */ /* 0x000fc800078ec0ff */
[CC--:B------:R-:W-:Y:S02]  /*14540*/  VIADDMNMX R75, R73.reuse, -R110.reuse, 0xb9600000, !PT ;  /* 0xb9600000494b7446 */ /* 0x0c0fe4000780096e */
[----:B------:R-:W-:Y:S01]  /*14550*/  ISETP.GE.U32.AND P0, PT, R73, R110, PT ;  /* 0x0000006e4900720c */ /* 0x000fe20003f06070 */
[----:B------:R-:W-:Y:S01]  /*14560*/  IMAD.MOV.U32 R110, RZ, RZ, RZ ;  /* 0x000000ffff6e7224 */ /* 0x000fe200078e00ff */
[----:B------:R-:W-:Y:S02]  /*14570*/  VIMNMX R75, PT, PT, R75, 0x46a00000, PT ;  /* 0x46a000004b4b7848 */ /* 0x000fe40003fe0100 */
[----:B------:R-:W-:-:S05]  /*14580*/  SEL R74, R74, 0x63400000, !P0 ;  /* 0x634000004a4a7807 */ /* 0x000fca0004000000 */
[----:B------:R-:W-:-:S04]  /*14590*/  IMAD.IADD R74, R75, 0x1, -R74 ;  /* 0x000000014b4a7824 */ /* 0x000fc800078e0a4a */
[----:B------:R-:W-:-:S06]  /*145a0*/  VIADD R111, R74, 0x7fe00000 ;  /* 0x7fe000004a6f7836 */ /* 0x000fcc0000000000 */
[----:B------:R-:W-:-:S10]  /*145b0*/  DMUL R154, R146, R110 ;  /* 0x0000006e929a7228 */ /* 0x000fd40000000000 */
[----:B------:R-:W-:-:S13]  /*145c0*/  FSETP.GTU.AND P0, PT, |R155|, 1.469367938527859385e-39, PT ;  /* 0x001000009b00780b */ /* 0x000fda0003f0c200 */
[----:B------:R-:W-:Y:S05]  /*145d0*/  @P0 BRA `(.L_x_206) ;  /* 0x0000000000a80947 */ /* 0x000fea0003800000 */
[----:B------:R-:W-:-:S06]  /*145e0*/  DFMA R118, R146, -R118, R150 ;  /* 0x800000769276722b */ /* 0x000fcc0000000096 */
[----:B------:R-:W-:-:S04]  /*145f0*/  IMAD.MOV.U32 R118, RZ, RZ, RZ ;  /* 0x000000ffff767224 */ /* 0x000fc800078e00ff */
[C---:B------:R-:W-:Y:S02]  /*14600*/  FSETP.NEU.AND P0, PT, R119.reuse, RZ, PT ;  /* 0x000000ff7700720b */ /* 0x040fe40003f0d000 */
[----:B------:R-:W-:-:S04]  /*14610*/  LOP3.LUT R116, R119, 0x80000000, R117, 0x48, !PT ;  /* 0x8000000077747812 */ /* 0x000fc800078e4875 */
[----:B------:R-:W-:-:S07]  /*14620*/  LOP3.LUT R119, R116, R111, RZ, 0xfc, !PT ;  /* 0x0000006f74777212 */ /* 0x000fce00078efcff */
[----:B------:R-:W-:Y:S05]  /*14630*/  @!P0 BRA `(.L_x_206) ;  /* 0x0000000000908947 */ /* 0x000fea0003800000 */
[----:B------:R-:W-:Y:S01]  /*14640*/  IMAD.MOV R111, RZ, RZ, -R74 ;  /* 0x000000ffff6f7224 */ /* 0x000fe200078e0a4a */
[----:B------:R-:W-:Y:S01]  /*14650*/  IADD3 R74, PT, PT, -R74, -0x43300000, RZ ;  /* 0xbcd000004a4a7810 */ /* 0x000fe20007ffe1ff */
[----:B------:R-:W-:-:S06]  /*14660*/  IMAD.MOV.U32 R110, RZ, RZ, RZ ;  /* 0x000000ffff6e7224 */ /* 0x000fcc00078e00ff */
[----:B------:R-:W-:Y:S02]  /*14670*/  DFMA R110, R154, -R110, R146 ;  /* 0x8000006e9a6e722b */ /* 0x000fe40000000092 */
[----:B------:R-:W-:-:S08]  /*14680*/  DMUL.RP R146, R146, R118 ;  /* 0x0000007692927228 */ /* 0x000fd00000008000 */
[----:B------:R-:W-:Y:S02]  /*14690*/  FSETP.NEU.AND P0, PT, |R111|, R74, PT ;  /* 0x0000004a6f00720b */ /* 0x000fe40003f0d200 */
[----:B------:R-:W-:Y:S02]  /*146a0*/  LOP3.LUT R116, R147, R116, RZ, 0x3c, !PT ;  /* 0x0000007493747212 */ /* 0x000fe400078e3cff */
[----:B------:R-:W-:Y:S02]  /*146b0*/  FSEL R74, R146, R154, !P0 ;  /* 0x0000009a924a7208 */ /* 0x000fe40004000000 */
[----:B------:R-:W-:-:S03]  /*146c0*/  FSEL R75, R116, R155, !P0 ;  /* 0x0000009b744b7208 */ /* 0x000fc60004000000 */
[----:B------:R-:W-:Y:S02]  /*146d0*/  IMAD.MOV.U32 R154, RZ, RZ, R74 ;  /* 0x000000ffff9a7224 */ /* 0x000fe400078e004a */
[----:B------:R-:W-:Y:S01]  /*146e0*/  IMAD.MOV.U32 R155, RZ, RZ, R75 ;  /* 0x000000ffff9b7224 */ /* 0x000fe200078e004b */
[----:B------:R-:W-:Y:S06]  /*146f0*/  BRA `(.L_x_206) ;  /* 0x0000000000607947 */ /* 0x000fec0003800000 */
.L_x_205:
[----:B------:R-:W-:-:S14]  /*14700*/  DSETP.NAN.AND P0, PT, R148, R148, PT ;  /* 0x000000949400722a */ /* 0x000fdc0003f08000 */
[----:B------:R-:W-:Y:S05]  /*14710*/  @P0 BRA `(.L_x_207) ;  /* 0x00000000004c0947 */ /* 0x000fea0003800000 */
[----:B------:R-:W-:-:S14]  /*14720*/  DSETP.NAN.AND P0, PT, R116, R116, PT ;  /* 0x000000747400722a */ /* 0x000fdc0003f08000 */
[----:B------:R-:W-:Y:S05]  /*14730*/  @P0 BRA `(.L_x_208) ;  /* 0x0000000000340947 */ /* 0x000fea0003800000 */
[----:B------:R-:W-:Y:S01]  /*14740*/  ISETP.NE.AND P0, PT, R75, R110, PT ;  /* 0x0000006e4b00720c */ /* 0x000fe20003f05270 */
[----:B------:R-:W-:Y:S02]  /*14750*/  IMAD.MOV.U32 R154, RZ, RZ, 0x0 ;  /* 0x00000000ff9a7424 */ /* 0x000fe400078e00ff */
[----:B------:R-:W-:-:S10]  /*14760*/  IMAD.MOV.U32 R155, RZ, RZ, -0x80000 ;  /* 0xfff80000ff9b7424 */ /* 0x000fd400078e00ff */
[----:B------:R-:W-:Y:S05]  /*14770*/  @!P0 BRA `(.L_x_206) ;  /* 0x0000000000408947 */ /* 0x000fea0003800000 */
[----:B------:R-:W-:Y:S02]  /*14780*/  ISETP.NE.AND P0, PT, R75, 0x7ff00000, PT ;  /* 0x7ff000004b00780c */ /* 0x000fe40003f05270 */
[----:B------:R-:W-:Y:S02]  /*14790*/  LOP3.LUT R117, R149, 0x80000000, R117, 0x48, !PT ;  /* 0x8000000095757812 */ /* 0x000fe400078e4875 */
[----:B------:R-:W-:-:S13]  /*147a0*/  ISETP.EQ.OR P0, PT, R110, RZ, !P0 ;  /* 0x000000ff6e00720c */ /* 0x000fda0004702670 */
[----:B------:R-:W-:Y:S01]  /*147b0*/  @P0 LOP3.LUT R73, R117, 0x7ff00000, RZ, 0xfc, !PT ;  /* 0x7ff0000075490812 */ /* 0x000fe200078efcff */
[----:B------:R-:W-:Y:S02]  /*147c0*/  @!P0 IMAD.MOV.U32 R154, RZ, RZ, RZ ;  /* 0x000000ffff9a8224 */ /* 0x000fe400078e00ff */
[----:B------:R-:W-:Y:S02]  /*147d0*/  @!P0 IMAD.MOV.U32 R155, RZ, RZ, R117 ;  /* 0x000000ffff9b8224 */ /* 0x000fe400078e0075 */
[----:B------:R-:W-:Y:S02]  /*147e0*/  @P0 IMAD.MOV.U32 R154, RZ, RZ, RZ ;  /* 0x000000ffff9a0224 */ /* 0x000fe400078e00ff */
[----:B------:R-:W-:Y:S01]  /*147f0*/  @P0 IMAD.MOV.U32 R155, RZ, RZ, R73 ;  /* 0x000000ffff9b0224 */ /* 0x000fe200078e0049 */
[----:B------:R-:W-:Y:S06]  /*14800*/  BRA `(.L_x_206) ;  /* 0x00000000001c7947 */ /* 0x000fec0003800000 */
.L_x_208:
[----:B------:R-:W-:Y:S01]  /*14810*/  LOP3.LUT R73, R117, 0x80000, RZ, 0xfc, !PT ;  /* 0x0008000075497812 */ /* 0x000fe200078efcff */
[----:B------:R-:W-:-:S04]  /*14820*/  IMAD.MOV.U32 R154, RZ, RZ, R116 ;  /* 0x000000ffff9a7224 */ /* 0x000fc800078e0074 */
[----:B------:R-:W-:Y:S01]  /*14830*/  IMAD.MOV.U32 R155, RZ, RZ, R73 ;  /* 0x000000ffff9b7224 */ /* 0x000fe200078e0049 */
[----:B------:R-:W-:Y:S06]  /*14840*/  BRA `(.L_x_206) ;  /* 0x00000000000c7947 */ /* 0x000fec0003800000 */
.L_x_207:
[----:B------:R-:W-:Y:S01]  /*14850*/  LOP3.LUT R73, R149, 0x80000, RZ, 0xfc, !PT ;  /* 0x0008000095497812 */ /* 0x000fe200078efcff */
[----:B------:R-:W-:-:S04]  /*14860*/  IMAD.MOV.U32 R154, RZ, RZ, R148 ;  /* 0x000000ffff9a7224 */ /* 0x000fc800078e0094 */
[----:B------:R-:W-:-:S07]  /*14870*/  IMAD.MOV.U32 R155, RZ, RZ, R73 ;  /* 0x000000ffff9b7224 */ /* 0x000fce00078e0049 */
.L_x_206:
[----:B------:R-:W-:Y:S05]  /*14880*/  BSYNC.RECONVERGENT B0 ;  /* 0x0000000000007941 */ /* 0x000fea0003800200 */
.L_x_204:
[----:B------:R-:W-:Y:S02]  /*14890*/  IMAD.MOV.U32 R110, RZ, RZ, R70 ;  /* 0x000000ffff6e7224 */ /* 0x000fe400078e0046 */
[----:B------:R-:W-:Y:S02]  /*148a0*/  IMAD.MOV.U32 R111, RZ, RZ, 0x0 ;  /* 0x00000000ff6f7424 */ /* 0x000fe400078e00ff */
[----:B------:R-:W-:Y:S02]  /*148b0*/  IMAD.MOV.U32 R74, RZ, RZ, R154 ;  /* 0x000000ffff4a7224 */ /* 0x000fe400078e009a */
[----:B------:R-:W-:Y:S01]  /*148c0*/  IMAD.MOV.U32 R73, RZ, RZ, R155 ;  /* 0x000000ffff497224 */ /* 0x000fe200078e009b */
[----:B------:R-:W-:Y:S06]  /*148d0*/  RET.REL.NODEC R110 `(_Z16computeIoUKernelP13QuadrilateralS0_Pdii) ;  /* 0xfffffeb46ec87950 */ /* 0x000fec0003c3ffff */
.L_x_209:
[----:B------:R-:W-:-:S00]  /*148e0*/  BRA `(.L_x_209) ;  /* 0xfffffffc00fc7947 */ /* 0x000fc0000383ffff */
[----:B------:R-:W-:-:S00]  /*148f0*/  NOP ;  /* 0x0000000000007918 */ /* 0x000fc00000000000 */
        /* <DEDUP_REMOVED lines=8> */
.L_x_210:


//--------------------- .nv.shared.reserved.0     --------------------------
	.section	.nv.shared.reserved.0,"aw",@nobits
	.weak		__nv_reservedSMEM_offset_0_alias
	.size		__nv_reservedSMEM_offset_0_alias, 0, 64
	.other		__nv_reservedSMEM_offset_0_alias,@"STO_CUDA_RESERVED_SHARED STV_DEFAULT"
__nv_reservedSMEM_offset_0_alias:
	.zero		0
	.zero		64


//--------------------- .nv.constant0._Z16computeIoUKernelP13QuadrilateralS0_Pdii --------------------------
	.section	.nv.constant0._Z16computeIoUKernelP13QuadrilateralS0_Pdii,"a",@progbits
	.sectionflags	@""
	.align	4
.nv.constant0._Z16computeIoUKernelP13QuadrilateralS0_Pdii:
	.zero		928


//--------------------- SYMBOLS --------------------------

	.type		.nv.reservedSmem.offset0,@object
	.size		.nv.reservedSmem.offset0,0x4
